//
// Generated by NVIDIA NVVM Compiler
//
// Compiler Build ID: CL-36424714
// Cuda compilation tools, release 13.0, V13.0.88
// Based on NVVM 20.0.0
//

.version 9.0
.target sm_100
.address_size 64

	// .globl	_ZN7neurova4cuda3dnn11relu_kernelEPKfPfm

.visible .entry _ZN7neurova4cuda3dnn11relu_kernelEPKfPfm(
	.param .u64 .ptr .align 1 _ZN7neurova4cuda3dnn11relu_kernelEPKfPfm_param_0,
	.param .u64 .ptr .align 1 _ZN7neurova4cuda3dnn11relu_kernelEPKfPfm_param_1,
	.param .u64 _ZN7neurova4cuda3dnn11relu_kernelEPKfPfm_param_2
)
{
	.reg .pred 	%p<2>;
	.reg .b32 	%r<5>;
	.reg .b32 	%f<3>;
	.reg .b64 	%rd<10>;

	ld.param.u64 	%rd2, [_ZN7neurova4cuda3dnn11relu_kernelEPKfPfm_param_0];
	ld.param.u64 	%rd3, [_ZN7neurova4cuda3dnn11relu_kernelEPKfPfm_param_1];
	ld.param.u64 	%rd4, [_ZN7neurova4cuda3dnn11relu_kernelEPKfPfm_param_2];
	mov.u32 	%r1, %ctaid.x;
	mov.u32 	%r2, %ntid.x;
	mov.u32 	%r3, %tid.x;
	mad.lo.s32 	%r4, %r1, %r2, %r3;
	cvt.u64.u32 	%rd1, %r4;
	setp.le.u64 	%p1, %rd4, %rd1;
	@%p1 bra 	$L__BB0_2;
	cvta.to.global.u64 	%rd5, %rd2;
	cvta.to.global.u64 	%rd6, %rd3;
	shl.b64 	%rd7, %rd1, 2;
	add.s64 	%rd8, %rd5, %rd7;
	ld.global.f32 	%f1, [%rd8];
	max.f32 	%f2, %f1, 0f00000000;
	add.s64 	%rd9, %rd6, %rd7;
	st.global.f32 	[%rd9], %f2;
$L__BB0_2:
	ret;

}
	// .globl	_ZN7neurova4cuda3dnn20relu_backward_kernelEPKfS3_Pfm
.visible .entry _ZN7neurova4cuda3dnn20relu_backward_kernelEPKfS3_Pfm(
	.param .u64 .ptr .align 1 _ZN7neurova4cuda3dnn20relu_backward_kernelEPKfS3_Pfm_param_0,
	.param .u64 .ptr .align 1 _ZN7neurova4cuda3dnn20relu_backward_kernelEPKfS3_Pfm_param_1,
	.param .u64 .ptr .align 1 _ZN7neurova4cuda3dnn20relu_backward_kernelEPKfS3_Pfm_param_2,
	.param .u64 _ZN7neurova4cuda3dnn20relu_backward_kernelEPKfS3_Pfm_param_3
)
{
	.reg .pred 	%p<3>;
	.reg .b32 	%r<5>;
	.reg .b32 	%f<6>;
	.reg .b64 	%rd<15>;

	ld.param.u64 	%rd2, [_ZN7neurova4cuda3dnn20relu_backward_kernelEPKfS3_Pfm_param_0];
	ld.param.u64 	%rd3, [_ZN7neurova4cuda3dnn20relu_backward_kernelEPKfS3_Pfm_param_1];
	ld.param.u64 	%rd4, [_ZN7neurova4cuda3dnn20relu_backward_kernelEPKfS3_Pfm_param_2];
	ld.param.u64 	%rd5, [_ZN7neurova4cuda3dnn20relu_backward_kernelEPKfS3_Pfm_param_3];
	mov.u32 	%r1, %ctaid.x;
	mov.u32 	%r2, %ntid.x;
	mov.u32 	%r3, %tid.x;
	mad.lo.s32 	%r4, %r1, %r2, %r3;
	cvt.u64.u32 	%rd1, %r4;
	setp.le.u64 	%p1, %rd5, %rd1;
	@%p1 bra 	$L__BB1_4;
	cvta.to.global.u64 	%rd6, %rd3;
	shl.b64 	%rd7, %rd1, 2;
	add.s64 	%rd8, %rd6, %rd7;
	ld.global.f32 	%f4, [%rd8];
	setp.leu.f32 	%p2, %f4, 0f00000000;
	mov.f32 	%f5, 0f00000000;
	@%p2 bra 	$L__BB1_3;
	cvta.to.global.u64 	%rd9, %rd2;
	add.s64 	%rd11, %rd9, %rd7;
	ld.global.f32 	%f5, [%rd11];
$L__BB1_3:
	cvta.to.global.u64 	%rd12, %rd4;
	add.s64 	%rd14, %rd12, %rd7;
	st.global.f32 	[%rd14], %f5;
$L__BB1_4:
	ret;

}
	// .globl	_ZN7neurova4cuda3dnn17leaky_relu_kernelEPKfPfmf
.visible .entry _ZN7neurova4cuda3dnn17leaky_relu_kernelEPKfPfmf(
	.param .u64 .ptr .align 1 _ZN7neurova4cuda3dnn17leaky_relu_kernelEPKfPfmf_param_0,
	.param .u64 .ptr .align 1 _ZN7neurova4cuda3dnn17leaky_relu_kernelEPKfPfmf_param_1,
	.param .u64 _ZN7neurova4cuda3dnn17leaky_relu_kernelEPKfPfmf_param_2,
	.param .f32 _ZN7neurova4cuda3dnn17leaky_relu_kernelEPKfPfmf_param_3
)
{
	.reg .pred 	%p<3>;
	.reg .b32 	%r<5>;
	.reg .b32 	%f<5>;
	.reg .b64 	%rd<10>;

	ld.param.u64 	%rd2, [_ZN7neurova4cuda3dnn17leaky_relu_kernelEPKfPfmf_param_0];
	ld.param.u64 	%rd3, [_ZN7neurova4cuda3dnn17leaky_relu_kernelEPKfPfmf_param_1];
	ld.param.u64 	%rd4, [_ZN7neurova4cuda3dnn17leaky_relu_kernelEPKfPfmf_param_2];
	ld.param.f32 	%f1, [_ZN7neurova4cuda3dnn17leaky_relu_kernelEPKfPfmf_param_3];
	mov.u32 	%r1, %ctaid.x;
	mov.u32 	%r2, %ntid.x;
	mov.u32 	%r3, %tid.x;
	mad.lo.s32 	%r4, %r1, %r2, %r3;
	cvt.u64.u32 	%rd1, %r4;
	setp.le.u64 	%p1, %rd4, %rd1;
	@%p1 bra 	$L__BB2_2;
	cvta.to.global.u64 	%rd5, %rd2;
	cvta.to.global.u64 	%rd6, %rd3;
	shl.b64 	%rd7, %rd1, 2;
	add.s64 	%rd8, %rd5, %rd7;
	ld.global.f32 	%f2, [%rd8];
	setp.gt.f32 	%p2, %f2, 0f00000000;
	mul.f32 	%f3, %f1, %f2;
	selp.f32 	%f4, %f2, %f3, %p2;
	add.s64 	%rd9, %rd6, %rd7;
	st.global.f32 	[%rd9], %f4;
$L__BB2_2:
	ret;

}
	// .globl	_ZN7neurova4cuda3dnn14sigmoid_kernelEPKfPfm
.visible .entry _ZN7neurova4cuda3dnn14sigmoid_kernelEPKfPfm(
	.param .u64 .ptr .align 1 _ZN7neurova4cuda3dnn14sigmoid_kernelEPKfPfm_param_0,
	.param .u64 .ptr .align 1 _ZN7neurova4cuda3dnn14sigmoid_kernelEPKfPfm_param_1,
	.param .u64 _ZN7neurova4cuda3dnn14sigmoid_kernelEPKfPfm_param_2
)
{
	.reg .pred 	%p<2>;
	.reg .b32 	%r<7>;
	.reg .b32 	%f<15>;
	.reg .b64 	%rd<10>;

	ld.param.u64 	%rd2, [_ZN7neurova4cuda3dnn14sigmoid_kernelEPKfPfm_param_0];
	ld.param.u64 	%rd3, [_ZN7neurova4cuda3dnn14sigmoid_kernelEPKfPfm_param_1];
	ld.param.u64 	%rd4, [_ZN7neurova4cuda3dnn14sigmoid_kernelEPKfPfm_param_2];
	mov.u32 	%r1, %ctaid.x;
	mov.u32 	%r2, %ntid.x;
	mov.u32 	%r3, %tid.x;
	mad.lo.s32 	%r4, %r1, %r2, %r3;
	cvt.u64.u32 	%rd1, %r4;
	setp.le.u64 	%p1, %rd4, %rd1;
	@%p1 bra 	$L__BB3_2;
	cvta.to.global.u64 	%rd5, %rd2;
	cvta.to.global.u64 	%rd6, %rd3;
	shl.b64 	%rd7, %rd1, 2;
	add.s64 	%rd8, %rd5, %rd7;
	ld.global.f32 	%f1, [%rd8];
	fma.rn.f32 	%f2, %f1, 0fBBBB989D, 0f3F000000;
	cvt.sat.f32.f32 	%f3, %f2;
	mov.f32 	%f4, 0f4B400001;
	mov.f32 	%f5, 0f437C0000;
	fma.rm.f32 	%f6, %f3, %f5, %f4;
	add.f32 	%f7, %f6, 0fCB40007F;
	neg.f32 	%f8, %f7;
	fma.rn.f32 	%f9, %f1, 0fBFB8AA3B, %f8;
	fma.rn.f32 	%f10, %f1, 0fB2A57060, %f9;
	mov.b32 	%r5, %f6;
	shl.b32 	%r6, %r5, 23;
	mov.b32 	%f11, %r6;
	ex2.approx.ftz.f32 	%f12, %f10;
	fma.rn.f32 	%f13, %f12, %f11, 0f3F800000;
	rcp.rn.f32 	%f14, %f13;
	add.s64 	%rd9, %rd6, %rd7;
	st.global.f32 	[%rd9], %f14;
$L__BB3_2:
	ret;

}
	// .globl	_ZN7neurova4cuda3dnn11tanh_kernelEPKfPfm
.visible .entry _ZN7neurova4cuda3dnn11tanh_kernelEPKfPfm(
	.param .u64 .ptr .align 1 _ZN7neurova4cuda3dnn11tanh_kernelEPKfPfm_param_0,
	.param .u64 .ptr .align 1 _ZN7neurova4cuda3dnn11tanh_kernelEPKfPfm_param_1,
	.param .u64 _ZN7neurova4cuda3dnn11tanh_kernelEPKfPfm_param_2
)
{
	.reg .pred 	%p<4>;
	.reg .b32 	%r<5>;
	.reg .b32 	%f<17>;
	.reg .b64 	%rd<10>;

	ld.param.u64 	%rd2, [_ZN7neurova4cuda3dnn11tanh_kernelEPKfPfm_param_0];
	ld.param.u64 	%rd3, [_ZN7neurova4cuda3dnn11tanh_kernelEPKfPfm_param_1];
	ld.param.u64 	%rd4, [_ZN7neurova4cuda3dnn11tanh_kernelEPKfPfm_param_2];
	mov.u32 	%r1, %ctaid.x;
	mov.u32 	%r2, %ntid.x;
	mov.u32 	%r3, %tid.x;
	mad.lo.s32 	%r4, %r1, %r2, %r3;
	cvt.u64.u32 	%rd1, %r4;
	setp.le.u64 	%p1, %rd4, %rd1;
	@%p1 bra 	$L__BB4_2;
	cvta.to.global.u64 	%rd5, %rd2;
	cvta.to.global.u64 	%rd6, %rd3;
	shl.b64 	%rd7, %rd1, 2;
	add.s64 	%rd8, %rd5, %rd7;
	ld.global.f32 	%f1, [%rd8];
	abs.f32 	%f2, %f1;
	mul.f32 	%f3, %f2, 0f4038AA3B;
	ex2.approx.ftz.f32 	%f4, %f3;
	add.f32 	%f5, %f4, 0f3F800000;
	rcp.approx.ftz.f32 	%f6, %f5;
	fma.rn.f32 	%f7, %f6, 0fC0000000, 0f3F800000;
	setp.ge.f32 	%p2, %f2, 0f41102CB4;
	selp.f32 	%f8, 0f3F800000, %f7, %p2;
	copysign.f32 	%f9, %f1, %f8;
	mul.f32 	%f10, %f1, %f1;
	fma.rn.f32 	%f11, %f10, 0f3C80F082, 0fBD563CAE;
	fma.rn.f32 	%f12, %f11, %f10, 0f3E085941;
	fma.rn.f32 	%f13, %f12, %f10, 0fBEAAA9ED;
	fma.rn.f32 	%f14, %f13, %f10, 0f00000000;
	fma.rn.f32 	%f15, %f14, %f1, %f1;
	setp.ge.f32 	%p3, %f2, 0f3F19999A;
	selp.f32 	%f16, %f9, %f15, %p3;
	add.s64 	%rd9, %rd6, %rd7;
	st.global.f32 	[%rd9], %f16;
$L__BB4_2:
	ret;

}
	// .globl	_ZN7neurova4cuda3dnn14softmax_kernelEPKfPfii
.visible .entry _ZN7neurova4cuda3dnn14softmax_kernelEPKfPfii(
	.param .u64 .ptr .align 1 _ZN7neurova4cuda3dnn14softmax_kernelEPKfPfii_param_0,
	.param .u64 .ptr .align 1 _ZN7neurova4cuda3dnn14softmax_kernelEPKfPfii_param_1,
	.param .u32 _ZN7neurova4cuda3dnn14softmax_kernelEPKfPfii_param_2,
	.param .u32 _ZN7neurova4cuda3dnn14softmax_kernelEPKfPfii_param_3
)
{
	.reg .pred 	%p<29>;
	.reg .b32 	%r<101>;
	.reg .b32 	%f<364>;
	.reg .b64 	%rd<63>;

	ld.param.u64 	%rd24, [_ZN7neurova4cuda3dnn14softmax_kernelEPKfPfii_param_0];
	ld.param.u64 	%rd25, [_ZN7neurova4cuda3dnn14softmax_kernelEPKfPfii_param_1];
	ld.param.u32 	%r48, [_ZN7neurova4cuda3dnn14softmax_kernelEPKfPfii_param_2];
	ld.param.u32 	%r47, [_ZN7neurova4cuda3dnn14softmax_kernelEPKfPfii_param_3];
	mov.u32 	%r1, %ctaid.x;
	setp.ge.s32 	%p1, %r1, %r48;
	@%p1 bra 	$L__BB5_40;
	cvta.to.global.u64 	%rd1, %rd24;
	cvta.to.global.u64 	%rd2, %rd25;
	mul.lo.s32 	%r2, %r47, %r1;
	cvt.s64.s32 	%rd3, %r2;
	mul.wide.s32 	%rd26, %r2, 4;
	add.s64 	%rd4, %rd1, %rd26;
	ld.global.f32 	%f354, [%rd4];
	setp.lt.s32 	%p2, %r47, 2;
	@%p2 bra 	$L__BB5_15;
	add.s32 	%r3, %r47, -1;
	add.s32 	%r50, %r47, -2;
	and.b32  	%r4, %r3, 15;
	setp.lt.u32 	%p3, %r50, 15;
	mov.b32 	%r87, 1;
	@%p3 bra 	$L__BB5_6;
	and.b32  	%r52, %r3, -16;
	neg.s32 	%r91, %r52;
	add.s64 	%rd28, %rd26, %rd1;
	add.s64 	%rd58, %rd28, 32;
	mov.b32 	%r90, 0;
$L__BB5_4:
	.pragma "nounroll";
	ld.global.f32 	%f28, [%rd58+-28];
	max.f32 	%f29, %f354, %f28;
	ld.global.f32 	%f30, [%rd58+-24];
	max.f32 	%f31, %f29, %f30;
	ld.global.f32 	%f32, [%rd58+-20];
	max.f32 	%f33, %f31, %f32;
	ld.global.f32 	%f34, [%rd58+-16];
	max.f32 	%f35, %f33, %f34;
	ld.global.f32 	%f36, [%rd58+-12];
	max.f32 	%f37, %f35, %f36;
	ld.global.f32 	%f38, [%rd58+-8];
	max.f32 	%f39, %f37, %f38;
	ld.global.f32 	%f40, [%rd58+-4];
	max.f32 	%f41, %f39, %f40;
	ld.global.f32 	%f42, [%rd58];
	max.f32 	%f43, %f41, %f42;
	ld.global.f32 	%f44, [%rd58+4];
	max.f32 	%f45, %f43, %f44;
	ld.global.f32 	%f46, [%rd58+8];
	max.f32 	%f47, %f45, %f46;
	ld.global.f32 	%f48, [%rd58+12];
	max.f32 	%f49, %f47, %f48;
	ld.global.f32 	%f50, [%rd58+16];
	max.f32 	%f51, %f49, %f50;
	ld.global.f32 	%f52, [%rd58+20];
	max.f32 	%f53, %f51, %f52;
	ld.global.f32 	%f54, [%rd58+24];
	max.f32 	%f55, %f53, %f54;
	ld.global.f32 	%f56, [%rd58+28];
	max.f32 	%f57, %f55, %f56;
	ld.global.f32 	%f58, [%rd58+32];
	max.f32 	%f354, %f57, %f58;
	add.s32 	%r91, %r91, 16;
	add.s32 	%r90, %r90, 16;
	add.s64 	%rd58, %rd58, 64;
	setp.eq.s32 	%p4, %r91, 0;
	@%p4 bra 	$L__BB5_5;
	bra.uni 	$L__BB5_4;
$L__BB5_5:
	add.s32 	%r87, %r90, 1;
$L__BB5_6:
	setp.eq.s32 	%p5, %r4, 0;
	@%p5 bra 	$L__BB5_15;
	and.b32  	%r8, %r3, 7;
	setp.lt.u32 	%p6, %r4, 8;
	@%p6 bra 	$L__BB5_9;
	mul.wide.u32 	%rd29, %r87, 4;
	add.s64 	%rd30, %rd4, %rd29;
	ld.global.f32 	%f60, [%rd30];
	max.f32 	%f61, %f354, %f60;
	ld.global.f32 	%f62, [%rd30+4];
	max.f32 	%f63, %f61, %f62;
	ld.global.f32 	%f64, [%rd30+8];
	max.f32 	%f65, %f63, %f64;
	ld.global.f32 	%f66, [%rd30+12];
	max.f32 	%f67, %f65, %f66;
	ld.global.f32 	%f68, [%rd30+16];
	max.f32 	%f69, %f67, %f68;
	ld.global.f32 	%f70, [%rd30+20];
	max.f32 	%f71, %f69, %f70;
	ld.global.f32 	%f72, [%rd30+24];
	max.f32 	%f73, %f71, %f72;
	ld.global.f32 	%f74, [%rd30+28];
	max.f32 	%f354, %f73, %f74;
	add.s32 	%r87, %r87, 8;
$L__BB5_9:
	setp.eq.s32 	%p7, %r8, 0;
	@%p7 bra 	$L__BB5_15;
	and.b32  	%r11, %r3, 3;
	setp.lt.u32 	%p8, %r8, 4;
	@%p8 bra 	$L__BB5_12;
	mul.wide.u32 	%rd31, %r87, 4;
	add.s64 	%rd32, %rd4, %rd31;
	ld.global.f32 	%f76, [%rd32];
	max.f32 	%f77, %f354, %f76;
	ld.global.f32 	%f78, [%rd32+4];
	max.f32 	%f79, %f77, %f78;
	ld.global.f32 	%f80, [%rd32+8];
	max.f32 	%f81, %f79, %f80;
	ld.global.f32 	%f82, [%rd32+12];
	max.f32 	%f354, %f81, %f82;
	add.s32 	%r87, %r87, 4;
$L__BB5_12:
	setp.eq.s32 	%p9, %r11, 0;
	@%p9 bra 	$L__BB5_15;
	mul.wide.u32 	%rd34, %r87, 4;
	add.s64 	%rd35, %rd26, %rd34;
	add.s64 	%rd57, %rd1, %rd35;
	neg.s32 	%r89, %r11;
$L__BB5_14:
	.pragma "nounroll";
	ld.global.f32 	%f83, [%rd57];
	max.f32 	%f354, %f354, %f83;
	add.s64 	%rd57, %rd57, 4;
	add.s32 	%r89, %r89, 1;
	setp.ne.s32 	%p10, %r89, 0;
	@%p10 bra 	$L__BB5_14;
$L__BB5_15:
	shl.b64 	%rd36, %rd3, 2;
	add.s64 	%rd9, %rd2, %rd36;
	setp.lt.s32 	%p11, %r47, 1;
	mov.f32 	%f362, 0f00000000;
	@%p11 bra 	$L__BB5_27;
	and.b32  	%r17, %r47, 7;
	setp.lt.u32 	%p12, %r47, 8;
	mov.f32 	%f362, 0f00000000;
	mov.b32 	%r92, 0;
	@%p12 bra 	$L__BB5_19;
	and.b32  	%r92, %r47, 2147483640;
	neg.s32 	%r95, %r92;
	add.s64 	%rd38, %rd26, 16;
	add.s64 	%rd60, %rd1, %rd38;
	add.s64 	%rd59, %rd2, %rd38;
	mov.f32 	%f362, 0f00000000;
$L__BB5_18:
	.pragma "nounroll";
	ld.global.f32 	%f88, [%rd60+-16];
	sub.f32 	%f89, %f88, %f354;
	fma.rn.f32 	%f90, %f89, 0f3BBB989D, 0f3F000000;
	cvt.sat.f32.f32 	%f91, %f90;
	mov.f32 	%f92, 0f4B400001;
	mov.f32 	%f93, 0f437C0000;
	fma.rm.f32 	%f94, %f91, %f93, %f92;
	add.f32 	%f95, %f94, 0fCB40007F;
	neg.f32 	%f96, %f95;
	fma.rn.f32 	%f97, %f89, 0f3FB8AA3B, %f96;
	fma.rn.f32 	%f98, %f89, 0f32A57060, %f97;
	mov.b32 	%r54, %f94;
	shl.b32 	%r55, %r54, 23;
	mov.b32 	%f99, %r55;
	ex2.approx.ftz.f32 	%f100, %f98;
	mul.f32 	%f101, %f100, %f99;
	st.global.f32 	[%rd59+-16], %f101;
	add.f32 	%f102, %f362, %f101;
	ld.global.f32 	%f103, [%rd60+-12];
	sub.f32 	%f104, %f103, %f354;
	fma.rn.f32 	%f105, %f104, 0f3BBB989D, 0f3F000000;
	cvt.sat.f32.f32 	%f106, %f105;
	fma.rm.f32 	%f107, %f106, %f93, %f92;
	add.f32 	%f108, %f107, 0fCB40007F;
	neg.f32 	%f109, %f108;
	fma.rn.f32 	%f110, %f104, 0f3FB8AA3B, %f109;
	fma.rn.f32 	%f111, %f104, 0f32A57060, %f110;
	mov.b32 	%r56, %f107;
	shl.b32 	%r57, %r56, 23;
	mov.b32 	%f112, %r57;
	ex2.approx.ftz.f32 	%f113, %f111;
	mul.f32 	%f114, %f113, %f112;
	st.global.f32 	[%rd59+-12], %f114;
	add.f32 	%f115, %f102, %f114;
	ld.global.f32 	%f116, [%rd60+-8];
	sub.f32 	%f117, %f116, %f354;
	fma.rn.f32 	%f118, %f117, 0f3BBB989D, 0f3F000000;
	cvt.sat.f32.f32 	%f119, %f118;
	fma.rm.f32 	%f120, %f119, %f93, %f92;
	add.f32 	%f121, %f120, 0fCB40007F;
	neg.f32 	%f122, %f121;
	fma.rn.f32 	%f123, %f117, 0f3FB8AA3B, %f122;
	fma.rn.f32 	%f124, %f117, 0f32A57060, %f123;
	mov.b32 	%r58, %f120;
	shl.b32 	%r59, %r58, 23;
	mov.b32 	%f125, %r59;
	ex2.approx.ftz.f32 	%f126, %f124;
	mul.f32 	%f127, %f126, %f125;
	st.global.f32 	[%rd59+-8], %f127;
	add.f32 	%f128, %f115, %f127;
	ld.global.f32 	%f129, [%rd60+-4];
	sub.f32 	%f130, %f129, %f354;
	fma.rn.f32 	%f131, %f130, 0f3BBB989D, 0f3F000000;
	cvt.sat.f32.f32 	%f132, %f131;
	fma.rm.f32 	%f133, %f132, %f93, %f92;
	add.f32 	%f134, %f133, 0fCB40007F;
	neg.f32 	%f135, %f134;
	fma.rn.f32 	%f136, %f130, 0f3FB8AA3B, %f135;
	fma.rn.f32 	%f137, %f130, 0f32A57060, %f136;
	mov.b32 	%r60, %f133;
	shl.b32 	%r61, %r60, 23;
	mov.b32 	%f138, %r61;
	ex2.approx.ftz.f32 	%f139, %f137;
	mul.f32 	%f140, %f139, %f138;
	st.global.f32 	[%rd59+-4], %f140;
	add.f32 	%f141, %f128, %f140;
	ld.global.f32 	%f142, [%rd60];
	sub.f32 	%f143, %f142, %f354;
	fma.rn.f32 	%f144, %f143, 0f3BBB989D, 0f3F000000;
	cvt.sat.f32.f32 	%f145, %f144;
	fma.rm.f32 	%f146, %f145, %f93, %f92;
	add.f32 	%f147, %f146, 0fCB40007F;
	neg.f32 	%f148, %f147;
	fma.rn.f32 	%f149, %f143, 0f3FB8AA3B, %f148;
	fma.rn.f32 	%f150, %f143, 0f32A57060, %f149;
	mov.b32 	%r62, %f146;
	shl.b32 	%r63, %r62, 23;
	mov.b32 	%f151, %r63;
	ex2.approx.ftz.f32 	%f152, %f150;
	mul.f32 	%f153, %f152, %f151;
	st.global.f32 	[%rd59], %f153;
	add.f32 	%f154, %f141, %f153;
	ld.global.f32 	%f155, [%rd60+4];
	sub.f32 	%f156, %f155, %f354;
	fma.rn.f32 	%f157, %f156, 0f3BBB989D, 0f3F000000;
	cvt.sat.f32.f32 	%f158, %f157;
	fma.rm.f32 	%f159, %f158, %f93, %f92;
	add.f32 	%f160, %f159, 0fCB40007F;
	neg.f32 	%f161, %f160;
	fma.rn.f32 	%f162, %f156, 0f3FB8AA3B, %f161;
	fma.rn.f32 	%f163, %f156, 0f32A57060, %f162;
	mov.b32 	%r64, %f159;
	shl.b32 	%r65, %r64, 23;
	mov.b32 	%f164, %r65;
	ex2.approx.ftz.f32 	%f165, %f163;
	mul.f32 	%f166, %f165, %f164;
	st.global.f32 	[%rd59+4], %f166;
	add.f32 	%f167, %f154, %f166;
	ld.global.f32 	%f168, [%rd60+8];
	sub.f32 	%f169, %f168, %f354;
	fma.rn.f32 	%f170, %f169, 0f3BBB989D, 0f3F000000;
	cvt.sat.f32.f32 	%f171, %f170;
	fma.rm.f32 	%f172, %f171, %f93, %f92;
	add.f32 	%f173, %f172, 0fCB40007F;
	neg.f32 	%f174, %f173;
	fma.rn.f32 	%f175, %f169, 0f3FB8AA3B, %f174;
	fma.rn.f32 	%f176, %f169, 0f32A57060, %f175;
	mov.b32 	%r66, %f172;
	shl.b32 	%r67, %r66, 23;
	mov.b32 	%f177, %r67;
	ex2.approx.ftz.f32 	%f178, %f176;
	mul.f32 	%f179, %f178, %f177;
	st.global.f32 	[%rd59+8], %f179;
	add.f32 	%f180, %f167, %f179;
	ld.global.f32 	%f181, [%rd60+12];
	sub.f32 	%f182, %f181, %f354;
	fma.rn.f32 	%f183, %f182, 0f3BBB989D, 0f3F000000;
	cvt.sat.f32.f32 	%f184, %f183;
	fma.rm.f32 	%f185, %f184, %f93, %f92;
	add.f32 	%f186, %f185, 0fCB40007F;
	neg.f32 	%f187, %f186;
	fma.rn.f32 	%f188, %f182, 0f3FB8AA3B, %f187;
	fma.rn.f32 	%f189, %f182, 0f32A57060, %f188;
	mov.b32 	%r68, %f185;
	shl.b32 	%r69, %r68, 23;
	mov.b32 	%f190, %r69;
	ex2.approx.ftz.f32 	%f191, %f189;
	mul.f32 	%f192, %f191, %f190;
	st.global.f32 	[%rd59+12], %f192;
	add.f32 	%f362, %f180, %f192;
	add.s32 	%r95, %r95, 8;
	add.s64 	%rd60, %rd60, 32;
	add.s64 	%rd59, %rd59, 32;
	setp.eq.s32 	%p13, %r95, 0;
	@%p13 bra 	$L__BB5_19;
	bra.uni 	$L__BB5_18;
$L__BB5_19:
	setp.eq.s32 	%p14, %r17, 0;
	@%p14 bra 	$L__BB5_27;
	and.b32  	%r25, %r47, 3;
	setp.lt.u32 	%p15, %r17, 4;
	@%p15 bra 	$L__BB5_22;
	mul.wide.u32 	%rd39, %r92, 4;
	add.s64 	%rd40, %rd4, %rd39;
	ld.global.f32 	%f194, [%rd40];
	sub.f32 	%f195, %f194, %f354;
	fma.rn.f32 	%f196, %f195, 0f3BBB989D, 0f3F000000;
	cvt.sat.f32.f32 	%f197, %f196;
	mov.f32 	%f198, 0f4B400001;
	mov.f32 	%f199, 0f437C0000;
	fma.rm.f32 	%f200, %f197, %f199, %f198;
	add.f32 	%f201, %f200, 0fCB40007F;
	neg.f32 	%f202, %f201;
	fma.rn.f32 	%f203, %f195, 0f3FB8AA3B, %f202;
	fma.rn.f32 	%f204, %f195, 0f32A57060, %f203;
	mov.b32 	%r70, %f200;
	shl.b32 	%r71, %r70, 23;
	mov.b32 	%f205, %r71;
	ex2.approx.ftz.f32 	%f206, %f204;
	mul.f32 	%f207, %f206, %f205;
	add.s64 	%rd41, %rd9, %rd39;
	st.global.f32 	[%rd41], %f207;
	add.f32 	%f208, %f362, %f207;
	ld.global.f32 	%f209, [%rd40+4];
	sub.f32 	%f210, %f209, %f354;
	fma.rn.f32 	%f211, %f210, 0f3BBB989D, 0f3F000000;
	cvt.sat.f32.f32 	%f212, %f211;
	fma.rm.f32 	%f213, %f212, %f199, %f198;
	add.f32 	%f214, %f213, 0fCB40007F;
	neg.f32 	%f215, %f214;
	fma.rn.f32 	%f216, %f210, 0f3FB8AA3B, %f215;
	fma.rn.f32 	%f217, %f210, 0f32A57060, %f216;
	mov.b32 	%r72, %f213;
	shl.b32 	%r73, %r72, 23;
	mov.b32 	%f218, %r73;
	ex2.approx.ftz.f32 	%f219, %f217;
	mul.f32 	%f220, %f219, %f218;
	st.global.f32 	[%rd41+4], %f220;
	add.f32 	%f221, %f208, %f220;
	ld.global.f32 	%f222, [%rd40+8];
	sub.f32 	%f223, %f222, %f354;
	fma.rn.f32 	%f224, %f223, 0f3BBB989D, 0f3F000000;
	cvt.sat.f32.f32 	%f225, %f224;
	fma.rm.f32 	%f226, %f225, %f199, %f198;
	add.f32 	%f227, %f226, 0fCB40007F;
	neg.f32 	%f228, %f227;
	fma.rn.f32 	%f229, %f223, 0f3FB8AA3B, %f228;
	fma.rn.f32 	%f230, %f223, 0f32A57060, %f229;
	mov.b32 	%r74, %f226;
	shl.b32 	%r75, %r74, 23;
	mov.b32 	%f231, %r75;
	ex2.approx.ftz.f32 	%f232, %f230;
	mul.f32 	%f233, %f232, %f231;
	st.global.f32 	[%rd41+8], %f233;
	add.f32 	%f234, %f221, %f233;
	ld.global.f32 	%f235, [%rd40+12];
	sub.f32 	%f236, %f235, %f354;
	fma.rn.f32 	%f237, %f236, 0f3BBB989D, 0f3F000000;
	cvt.sat.f32.f32 	%f238, %f237;
	fma.rm.f32 	%f239, %f238, %f199, %f198;
	add.f32 	%f240, %f239, 0fCB40007F;
	neg.f32 	%f241, %f240;
	fma.rn.f32 	%f242, %f236, 0f3FB8AA3B, %f241;
	fma.rn.f32 	%f243, %f236, 0f32A57060, %f242;
	mov.b32 	%r76, %f239;
	shl.b32 	%r77, %r76, 23;
	mov.b32 	%f244, %r77;
	ex2.approx.ftz.f32 	%f245, %f243;
	mul.f32 	%f246, %f245, %f244;
	st.global.f32 	[%rd41+12], %f246;
	add.f32 	%f362, %f234, %f246;
	add.s32 	%r92, %r92, 4;
$L__BB5_22:
	setp.eq.s32 	%p16, %r25, 0;
	@%p16 bra 	$L__BB5_27;
	setp.eq.s32 	%p17, %r25, 1;
	@%p17 bra 	$L__BB5_25;
	mul.wide.u32 	%rd42, %r92, 4;
	add.s64 	%rd43, %rd4, %rd42;
	ld.global.f32 	%f248, [%rd43];
	sub.f32 	%f249, %f248, %f354;
	fma.rn.f32 	%f250, %f249, 0f3BBB989D, 0f3F000000;
	cvt.sat.f32.f32 	%f251, %f250;
	mov.f32 	%f252, 0f4B400001;
	mov.f32 	%f253, 0f437C0000;
	fma.rm.f32 	%f254, %f251, %f253, %f252;
	add.f32 	%f255, %f254, 0fCB40007F;
	neg.f32 	%f256, %f255;
	fma.rn.f32 	%f257, %f249, 0f3FB8AA3B, %f256;
	fma.rn.f32 	%f258, %f249, 0f32A57060, %f257;
	mov.b32 	%r78, %f254;
	shl.b32 	%r79, %r78, 23;
	mov.b32 	%f259, %r79;
	ex2.approx.ftz.f32 	%f260, %f258;
	mul.f32 	%f261, %f260, %f259;
	add.s64 	%rd44, %rd9, %rd42;
	st.global.f32 	[%rd44], %f261;
	add.f32 	%f262, %f362, %f261;
	ld.global.f32 	%f263, [%rd43+4];
	sub.f32 	%f264, %f263, %f354;
	fma.rn.f32 	%f265, %f264, 0f3BBB989D, 0f3F000000;
	cvt.sat.f32.f32 	%f266, %f265;
	fma.rm.f32 	%f267, %f266, %f253, %f252;
	add.f32 	%f268, %f267, 0fCB40007F;
	neg.f32 	%f269, %f268;
	fma.rn.f32 	%f270, %f264, 0f3FB8AA3B, %f269;
	fma.rn.f32 	%f271, %f264, 0f32A57060, %f270;
	mov.b32 	%r80, %f267;
	shl.b32 	%r81, %r80, 23;
	mov.b32 	%f272, %r81;
	ex2.approx.ftz.f32 	%f273, %f271;
	mul.f32 	%f274, %f273, %f272;
	st.global.f32 	[%rd44+4], %f274;
	add.f32 	%f362, %f262, %f274;
	add.s32 	%r92, %r92, 2;
$L__BB5_25:
	and.b32  	%r82, %r47, 1;
	setp.eq.b32 	%p18, %r82, 1;
	not.pred 	%p19, %p18;
	@%p19 bra 	$L__BB5_27;
	mul.wide.u32 	%rd45, %r92, 4;
	add.s64 	%rd46, %rd4, %rd45;
	ld.global.f32 	%f275, [%rd46];
	sub.f32 	%f276, %f275, %f354;
	fma.rn.f32 	%f277, %f276, 0f3BBB989D, 0f3F000000;
	cvt.sat.f32.f32 	%f278, %f277;
	mov.f32 	%f279, 0f4B400001;
	mov.f32 	%f280, 0f437C0000;
	fma.rm.f32 	%f281, %f278, %f280, %f279;
	add.f32 	%f282, %f281, 0fCB40007F;
	neg.f32 	%f283, %f282;
	fma.rn.f32 	%f284, %f276, 0f3FB8AA3B, %f283;
	fma.rn.f32 	%f285, %f276, 0f32A57060, %f284;
	mov.b32 	%r83, %f281;
	shl.b32 	%r84, %r83, 23;
	mov.b32 	%f286, %r84;
	ex2.approx.ftz.f32 	%f287, %f285;
	mul.f32 	%f288, %f287, %f286;
	add.s64 	%rd47, %rd9, %rd45;
	st.global.f32 	[%rd47], %f288;
	add.f32 	%f362, %f362, %f288;
$L__BB5_27:
	setp.lt.s32 	%p20, %r47, 1;
	@%p20 bra 	$L__BB5_40;
	and.b32  	%r30, %r47, 15;
	setp.lt.u32 	%p21, %r47, 16;
	mov.b32 	%r97, 0;
	@%p21 bra 	$L__BB5_31;
	and.b32  	%r97, %r47, 2147483632;
	neg.s32 	%r96, %r97;
	add.s64 	%rd49, %rd26, %rd2;
	add.s64 	%rd61, %rd49, 32;
$L__BB5_30:
	.pragma "nounroll";
	ld.global.f32 	%f289, [%rd61+-32];
	div.rn.f32 	%f290, %f289, %f362;
	st.global.f32 	[%rd61+-32], %f290;
	ld.global.f32 	%f291, [%rd61+-28];
	div.rn.f32 	%f292, %f291, %f362;
	st.global.f32 	[%rd61+-28], %f292;
	ld.global.f32 	%f293, [%rd61+-24];
	div.rn.f32 	%f294, %f293, %f362;
	st.global.f32 	[%rd61+-24], %f294;
	ld.global.f32 	%f295, [%rd61+-20];
	div.rn.f32 	%f296, %f295, %f362;
	st.global.f32 	[%rd61+-20], %f296;
	ld.global.f32 	%f297, [%rd61+-16];
	div.rn.f32 	%f298, %f297, %f362;
	st.global.f32 	[%rd61+-16], %f298;
	ld.global.f32 	%f299, [%rd61+-12];
	div.rn.f32 	%f300, %f299, %f362;
	st.global.f32 	[%rd61+-12], %f300;
	ld.global.f32 	%f301, [%rd61+-8];
	div.rn.f32 	%f302, %f301, %f362;
	st.global.f32 	[%rd61+-8], %f302;
	ld.global.f32 	%f303, [%rd61+-4];
	div.rn.f32 	%f304, %f303, %f362;
	st.global.f32 	[%rd61+-4], %f304;
	ld.global.f32 	%f305, [%rd61];
	div.rn.f32 	%f306, %f305, %f362;
	st.global.f32 	[%rd61], %f306;
	ld.global.f32 	%f307, [%rd61+4];
	div.rn.f32 	%f308, %f307, %f362;
	st.global.f32 	[%rd61+4], %f308;
	ld.global.f32 	%f309, [%rd61+8];
	div.rn.f32 	%f310, %f309, %f362;
	st.global.f32 	[%rd61+8], %f310;
	ld.global.f32 	%f311, [%rd61+12];
	div.rn.f32 	%f312, %f311, %f362;
	st.global.f32 	[%rd61+12], %f312;
	ld.global.f32 	%f313, [%rd61+16];
	div.rn.f32 	%f314, %f313, %f362;
	st.global.f32 	[%rd61+16], %f314;
	ld.global.f32 	%f315, [%rd61+20];
	div.rn.f32 	%f316, %f315, %f362;
	st.global.f32 	[%rd61+20], %f316;
	ld.global.f32 	%f317, [%rd61+24];
	div.rn.f32 	%f318, %f317, %f362;
	st.global.f32 	[%rd61+24], %f318;
	ld.global.f32 	%f319, [%rd61+28];
	div.rn.f32 	%f320, %f319, %f362;
	st.global.f32 	[%rd61+28], %f320;
	add.s32 	%r96, %r96, 16;
	add.s64 	%rd61, %rd61, 64;
	setp.ne.s32 	%p22, %r96, 0;
	@%p22 bra 	$L__BB5_30;
$L__BB5_31:
	setp.eq.s32 	%p23, %r30, 0;
	@%p23 bra 	$L__BB5_40;
	and.b32  	%r38, %r47, 7;
	setp.lt.u32 	%p24, %r30, 8;
	@%p24 bra 	$L__BB5_34;
	mul.wide.u32 	%rd50, %r97, 4;
	add.s64 	%rd51, %rd9, %rd50;
	ld.global.f32 	%f321, [%rd51];
	div.rn.f32 	%f322, %f321, %f362;
	st.global.f32 	[%rd51], %f322;
	ld.global.f32 	%f323, [%rd51+4];
	div.rn.f32 	%f324, %f323, %f362;
	st.global.f32 	[%rd51+4], %f324;
	ld.global.f32 	%f325, [%rd51+8];
	div.rn.f32 	%f326, %f325, %f362;
	st.global.f32 	[%rd51+8], %f326;
	ld.global.f32 	%f327, [%rd51+12];
	div.rn.f32 	%f328, %f327, %f362;
	st.global.f32 	[%rd51+12], %f328;
	ld.global.f32 	%f329, [%rd51+16];
	div.rn.f32 	%f330, %f329, %f362;
	st.global.f32 	[%rd51+16], %f330;
	ld.global.f32 	%f331, [%rd51+20];
	div.rn.f32 	%f332, %f331, %f362;
	st.global.f32 	[%rd51+20], %f332;
	ld.global.f32 	%f333, [%rd51+24];
	div.rn.f32 	%f334, %f333, %f362;
	st.global.f32 	[%rd51+24], %f334;
	ld.global.f32 	%f335, [%rd51+28];
	div.rn.f32 	%f336, %f335, %f362;
	st.global.f32 	[%rd51+28], %f336;
	add.s32 	%r97, %r97, 8;
$L__BB5_34:
	setp.eq.s32 	%p25, %r38, 0;
	@%p25 bra 	$L__BB5_40;
	and.b32  	%r41, %r47, 3;
	setp.lt.u32 	%p26, %r38, 4;
	@%p26 bra 	$L__BB5_37;
	mul.wide.u32 	%rd52, %r97, 4;
	add.s64 	%rd53, %rd9, %rd52;
	ld.global.f32 	%f337, [%rd53];
	div.rn.f32 	%f338, %f337, %f362;
	st.global.f32 	[%rd53], %f338;
	ld.global.f32 	%f339, [%rd53+4];
	div.rn.f32 	%f340, %f339, %f362;
	st.global.f32 	[%rd53+4], %f340;
	ld.global.f32 	%f341, [%rd53+8];
	div.rn.f32 	%f342, %f341, %f362;
	st.global.f32 	[%rd53+8], %f342;
	ld.global.f32 	%f343, [%rd53+12];
	div.rn.f32 	%f344, %f343, %f362;
	st.global.f32 	[%rd53+12], %f344;
	add.s32 	%r97, %r97, 4;
$L__BB5_37:
	setp.eq.s32 	%p27, %r41, 0;
	@%p27 bra 	$L__BB5_40;
	mul.wide.u32 	%rd55, %r97, 4;
	add.s64 	%rd56, %rd26, %rd55;
	add.s64 	%rd62, %rd2, %rd56;
	neg.s32 	%r100, %r41;
$L__BB5_39:
	.pragma "nounroll";
	ld.global.f32 	%f345, [%rd62];
	div.rn.f32 	%f346, %f345, %f362;
	st.global.f32 	[%rd62], %f346;
	add.s64 	%rd62, %rd62, 4;
	add.s32 	%r100, %r100, 1;
	setp.ne.s32 	%p28, %r100, 0;
	@%p28 bra 	$L__BB5_39;
$L__BB5_40:
	ret;

}
	// .globl	_ZN7neurova4cuda3dnn11gelu_kernelEPKfPfm
.visible .entry _ZN7neurova4cuda3dnn11gelu_kernelEPKfPfm(
	.param .u64 .ptr .align 1 _ZN7neurova4cuda3dnn11gelu_kernelEPKfPfm_param_0,
	.param .u64 .ptr .align 1 _ZN7neurova4cuda3dnn11gelu_kernelEPKfPfm_param_1,
	.param .u64 _ZN7neurova4cuda3dnn11gelu_kernelEPKfPfm_param_2
)
{
	.reg .pred 	%p<4>;
	.reg .b32 	%r<5>;
	.reg .b32 	%f<24>;
	.reg .b64 	%rd<10>;

	ld.param.u64 	%rd2, [_ZN7neurova4cuda3dnn11gelu_kernelEPKfPfm_param_0];
	ld.param.u64 	%rd3, [_ZN7neurova4cuda3dnn11gelu_kernelEPKfPfm_param_1];
	ld.param.u64 	%rd4, [_ZN7neurova4cuda3dnn11gelu_kernelEPKfPfm_param_2];
	mov.u32 	%r1, %ctaid.x;
	mov.u32 	%r2, %ntid.x;
	mov.u32 	%r3, %tid.x;
	mad.lo.s32 	%r4, %r1, %r2, %r3;
	cvt.u64.u32 	%rd1, %r4;
	setp.le.u64 	%p1, %rd4, %rd1;
	@%p1 bra 	$L__BB6_2;
	cvta.to.global.u64 	%rd5, %rd2;
	cvta.to.global.u64 	%rd6, %rd3;
	shl.b64 	%rd7, %rd1, 2;
	add.s64 	%rd8, %rd5, %rd7;
	ld.global.f32 	%f1, [%rd8];
	mul.f32 	%f2, %f1, 0f3D372713;
	mul.f32 	%f3, %f1, %f2;
	fma.rn.f32 	%f4, %f1, %f3, %f1;
	mul.f32 	%f5, %f4, 0f3F4C422A;
	abs.f32 	%f6, %f5;
	mul.f32 	%f7, %f6, 0f4038AA3B;
	ex2.approx.ftz.f32 	%f8, %f7;
	add.f32 	%f9, %f8, 0f3F800000;
	rcp.approx.ftz.f32 	%f10, %f9;
	fma.rn.f32 	%f11, %f10, 0fC0000000, 0f3F800000;
	setp.ge.f32 	%p2, %f6, 0f41102CB4;
	selp.f32 	%f12, 0f3F800000, %f11, %p2;
	copysign.f32 	%f13, %f5, %f12;
	mul.f32 	%f14, %f5, %f5;
	fma.rn.f32 	%f15, %f14, 0f3C80F082, 0fBD563CAE;
	fma.rn.f32 	%f16, %f15, %f14, 0f3E085941;
	fma.rn.f32 	%f17, %f16, %f14, 0fBEAAA9ED;
	fma.rn.f32 	%f18, %f17, %f14, 0f00000000;
	fma.rn.f32 	%f19, %f18, %f5, %f5;
	setp.ge.f32 	%p3, %f6, 0f3F19999A;
	selp.f32 	%f20, %f13, %f19, %p3;
	add.f32 	%f21, %f20, 0f3F800000;
	mul.f32 	%f22, %f21, 0f3F000000;
	mul.f32 	%f23, %f1, %f22;
	add.s64 	%rd9, %rd6, %rd7;
	st.global.f32 	[%rd9], %f23;
$L__BB6_2:
	ret;

}
	// .globl	_ZN7neurova4cuda3dnn11silu_kernelEPKfPfm
.visible .entry _ZN7neurova4cuda3dnn11silu_kernelEPKfPfm(
	.param .u64 .ptr .align 1 _ZN7neurova4cuda3dnn11silu_kernelEPKfPfm_param_0,
	.param .u64 .ptr .align 1 _ZN7neurova4cuda3dnn11silu_kernelEPKfPfm_param_1,
	.param .u64 _ZN7neurova4cuda3dnn11silu_kernelEPKfPfm_param_2
)
{
	.reg .pred 	%p<2>;
	.reg .b32 	%r<7>;
	.reg .b32 	%f<15>;
	.reg .b64 	%rd<10>;

	ld.param.u64 	%rd2, [_ZN7neurova4cuda3dnn11silu_kernelEPKfPfm_param_0];
	ld.param.u64 	%rd3, [_ZN7neurova4cuda3dnn11silu_kernelEPKfPfm_param_1];
	ld.param.u64 	%rd4, [_ZN7neurova4cuda3dnn11silu_kernelEPKfPfm_param_2];
	mov.u32 	%r1, %ctaid.x;
	mov.u32 	%r2, %ntid.x;
	mov.u32 	%r3, %tid.x;
	mad.lo.s32 	%r4, %r1, %r2, %r3;
	cvt.u64.u32 	%rd1, %r4;
	setp.le.u64 	%p1, %rd4, %rd1;
	@%p1 bra 	$L__BB7_2;
	cvta.to.global.u64 	%rd5, %rd2;
	cvta.to.global.u64 	%rd6, %rd3;
	shl.b64 	%rd7, %rd1, 2;
	add.s64 	%rd8, %rd5, %rd7;
	ld.global.f32 	%f1, [%rd8];
	fma.rn.f32 	%f2, %f1, 0fBBBB989D, 0f3F000000;
	cvt.sat.f32.f32 	%f3, %f2;
	mov.f32 	%f4, 0f4B400001;
	mov.f32 	%f5, 0f437C0000;
	fma.rm.f32 	%f6, %f3, %f5, %f4;
	add.f32 	%f7, %f6, 0fCB40007F;
	neg.f32 	%f8, %f7;
	fma.rn.f32 	%f9, %f1, 0fBFB8AA3B, %f8;
	fma.rn.f32 	%f10, %f1, 0fB2A57060, %f9;
	mov.b32 	%r5, %f6;
	shl.b32 	%r6, %r5, 23;
	mov.b32 	%f11, %r6;
	ex2.approx.ftz.f32 	%f12, %f10;
	fma.rn.f32 	%f13, %f12, %f11, 0f3F800000;
	div.rn.f32 	%f14, %f1, %f13;
	add.s64 	%rd9, %rd6, %rd7;
	st.global.f32 	[%rd9], %f14;
$L__BB7_2:
	ret;

}
	// .globl	_ZN7neurova4cuda3dnn25batch_norm_forward_kernelEPKfPfS3_S3_S3_S3_iiif
.visible .entry _ZN7neurova4cuda3dnn25batch_norm_forward_kernelEPKfPfS3_S3_S3_S3_iiif(
	.param .u64 .ptr .align 1 _ZN7neurova4cuda3dnn25batch_norm_forward_kernelEPKfPfS3_S3_S3_S3_iiif_param_0,
	.param .u64 .ptr .align 1 _ZN7neurova4cuda3dnn25batch_norm_forward_kernelEPKfPfS3_S3_S3_S3_iiif_param_1,
	.param .u64 .ptr .align 1 _ZN7neurova4cuda3dnn25batch_norm_forward_kernelEPKfPfS3_S3_S3_S3_iiif_param_2,
	.param .u64 .ptr .align 1 _ZN7neurova4cuda3dnn25batch_norm_forward_kernelEPKfPfS3_S3_S3_S3_iiif_param_3,
	.param .u64 .ptr .align 1 _ZN7neurova4cuda3dnn25batch_norm_forward_kernelEPKfPfS3_S3_S3_S3_iiif_param_4,
	.param .u64 .ptr .align 1 _ZN7neurova4cuda3dnn25batch_norm_forward_kernelEPKfPfS3_S3_S3_S3_iiif_param_5,
	.param .u32 _ZN7neurova4cuda3dnn25batch_norm_forward_kernelEPKfPfS3_S3_S3_S3_iiif_param_6,
	.param .u32 _ZN7neurova4cuda3dnn25batch_norm_forward_kernelEPKfPfS3_S3_S3_S3_iiif_param_7,
	.param .u32 _ZN7neurova4cuda3dnn25batch_norm_forward_kernelEPKfPfS3_S3_S3_S3_iiif_param_8,
	.param .f32 _ZN7neurova4cuda3dnn25batch_norm_forward_kernelEPKfPfS3_S3_S3_S3_iiif_param_9
)
{
	.reg .pred 	%p<2>;
	.reg .b32 	%r<12>;
	.reg .b32 	%f<12>;
	.reg .b64 	%rd<21>;

	ld.param.u64 	%rd1, [_ZN7neurova4cuda3dnn25batch_norm_forward_kernelEPKfPfS3_S3_S3_S3_iiif_param_0];
	ld.param.u64 	%rd2, [_ZN7neurova4cuda3dnn25batch_norm_forward_kernelEPKfPfS3_S3_S3_S3_iiif_param_1];
	ld.param.u64 	%rd3, [_ZN7neurova4cuda3dnn25batch_norm_forward_kernelEPKfPfS3_S3_S3_S3_iiif_param_2];
	ld.param.u64 	%rd4, [_ZN7neurova4cuda3dnn25batch_norm_forward_kernelEPKfPfS3_S3_S3_S3_iiif_param_3];
	ld.param.u64 	%rd5, [_ZN7neurova4cuda3dnn25batch_norm_forward_kernelEPKfPfS3_S3_S3_S3_iiif_param_4];
	ld.param.u64 	%rd6, [_ZN7neurova4cuda3dnn25batch_norm_forward_kernelEPKfPfS3_S3_S3_S3_iiif_param_5];
	ld.param.u32 	%r4, [_ZN7neurova4cuda3dnn25batch_norm_forward_kernelEPKfPfS3_S3_S3_S3_iiif_param_6];
	ld.param.u32 	%r2, [_ZN7neurova4cuda3dnn25batch_norm_forward_kernelEPKfPfS3_S3_S3_S3_iiif_param_7];
	ld.param.u32 	%r3, [_ZN7neurova4cuda3dnn25batch_norm_forward_kernelEPKfPfS3_S3_S3_S3_iiif_param_8];
	ld.param.f32 	%f1, [_ZN7neurova4cuda3dnn25batch_norm_forward_kernelEPKfPfS3_S3_S3_S3_iiif_param_9];
	mov.u32 	%r5, %ctaid.x;
	mov.u32 	%r6, %ntid.x;
	mov.u32 	%r7, %tid.x;
	mad.lo.s32 	%r1, %r5, %r6, %r7;
	mul.lo.s32 	%r8, %r2, %r4;
	mul.lo.s32 	%r9, %r8, %r3;
	setp.ge.s32 	%p1, %r1, %r9;
	@%p1 bra 	$L__BB8_2;
	cvta.to.global.u64 	%rd7, %rd5;
	cvta.to.global.u64 	%rd8, %rd6;
	cvta.to.global.u64 	%rd9, %rd3;
	cvta.to.global.u64 	%rd10, %rd4;
	cvta.to.global.u64 	%rd11, %rd1;
	cvta.to.global.u64 	%rd12, %rd2;
	div.s32 	%r10, %r1, %r3;
	rem.s32 	%r11, %r10, %r2;
	mul.wide.s32 	%rd13, %r11, 4;
	add.s64 	%rd14, %rd7, %rd13;
	ld.global.f32 	%f2, [%rd14];
	add.s64 	%rd15, %rd8, %rd13;
	ld.global.f32 	%f3, [%rd15];
	add.s64 	%rd16, %rd9, %rd13;
	ld.global.f32 	%f4, [%rd16];
	add.s64 	%rd17, %rd10, %rd13;
	ld.global.f32 	%f5, [%rd17];
	mul.wide.s32 	%rd18, %r1, 4;
	add.s64 	%rd19, %rd11, %rd18;
	ld.global.f32 	%f6, [%rd19];
	sub.f32 	%f7, %f6, %f2;
	add.f32 	%f8, %f1, %f3;
	sqrt.rn.f32 	%f9, %f8;
	div.rn.f32 	%f10, %f7, %f9;
	fma.rn.f32 	%f11, %f4, %f10, %f5;
	add.s64 	%rd20, %rd12, %rd18;
	st.global.f32 	[%rd20], %f11;
$L__BB8_2:
	ret;

}
	// .globl	_ZN7neurova4cuda3dnn20instance_norm_kernelEPKfPfS3_S3_iiiif
.visible .entry _ZN7neurova4cuda3dnn20instance_norm_kernelEPKfPfS3_S3_iiiif(
	.param .u64 .ptr .align 1 _ZN7neurova4cuda3dnn20instance_norm_kernelEPKfPfS3_S3_iiiif_param_0,
	.param .u64 .ptr .align 1 _ZN7neurova4cuda3dnn20instance_norm_kernelEPKfPfS3_S3_iiiif_param_1,
	.param .u64 .ptr .align 1 _ZN7neurova4cuda3dnn20instance_norm_kernelEPKfPfS3_S3_iiiif_param_2,
	.param .u64 .ptr .align 1 _ZN7neurova4cuda3dnn20instance_norm_kernelEPKfPfS3_S3_iiiif_param_3,
	.param .u32 _ZN7neurova4cuda3dnn20instance_norm_kernelEPKfPfS3_S3_iiiif_param_4,
	.param .u32 _ZN7neurova4cuda3dnn20instance_norm_kernelEPKfPfS3_S3_iiiif_param_5,
	.param .u32 _ZN7neurova4cuda3dnn20instance_norm_kernelEPKfPfS3_S3_iiiif_param_6,
	.param .u32 _ZN7neurova4cuda3dnn20instance_norm_kernelEPKfPfS3_S3_iiiif_param_7,
	.param .f32 _ZN7neurova4cuda3dnn20instance_norm_kernelEPKfPfS3_S3_iiiif_param_8
)
{
	.reg .pred 	%p<33>;
	.reg .b32 	%r<69>;
	.reg .b32 	%f<269>;
	.reg .b64 	%rd<78>;

	ld.param.u64 	%rd23, [_ZN7neurova4cuda3dnn20instance_norm_kernelEPKfPfS3_S3_iiiif_param_0];
	ld.param.u64 	%rd26, [_ZN7neurova4cuda3dnn20instance_norm_kernelEPKfPfS3_S3_iiiif_param_1];
	ld.param.u64 	%rd24, [_ZN7neurova4cuda3dnn20instance_norm_kernelEPKfPfS3_S3_iiiif_param_2];
	ld.param.u64 	%rd25, [_ZN7neurova4cuda3dnn20instance_norm_kernelEPKfPfS3_S3_iiiif_param_3];
	ld.param.u32 	%r48, [_ZN7neurova4cuda3dnn20instance_norm_kernelEPKfPfS3_S3_iiiif_param_4];
	ld.param.u32 	%r45, [_ZN7neurova4cuda3dnn20instance_norm_kernelEPKfPfS3_S3_iiiif_param_5];
	ld.param.u32 	%r46, [_ZN7neurova4cuda3dnn20instance_norm_kernelEPKfPfS3_S3_iiiif_param_6];
	ld.param.u32 	%r47, [_ZN7neurova4cuda3dnn20instance_norm_kernelEPKfPfS3_S3_iiiif_param_7];
	ld.param.f32 	%f34, [_ZN7neurova4cuda3dnn20instance_norm_kernelEPKfPfS3_S3_iiiif_param_8];
	cvta.to.global.u64 	%rd1, %rd26;
	mov.u32 	%r1, %ctaid.x;
	mov.u32 	%r2, %ctaid.y;
	setp.ge.s32 	%p1, %r1, %r48;
	setp.ge.s32 	%p2, %r2, %r45;
	or.pred  	%p3, %p1, %p2;
	@%p3 bra 	$L__BB9_43;
	cvta.to.global.u64 	%rd2, %rd23;
	mul.lo.s32 	%r3, %r47, %r46;
	mad.lo.s32 	%r49, %r45, %r1, %r2;
	mul.lo.s32 	%r50, %r3, %r49;
	cvt.s64.s32 	%rd3, %r50;
	mul.wide.s32 	%rd27, %r50, 4;
	add.s64 	%rd4, %rd2, %rd27;
	setp.lt.s32 	%p4, %r3, 1;
	mov.f32 	%f257, 0f00000000;
	@%p4 bra 	$L__BB9_14;
	and.b32  	%r4, %r3, 15;
	setp.lt.u32 	%p5, %r3, 16;
	mov.f32 	%f257, 0f00000000;
	mov.b32 	%r57, 0;
	@%p5 bra 	$L__BB9_5;
	and.b32  	%r57, %r3, 2147483632;
	neg.s32 	%r55, %r57;
	shl.b64 	%rd28, %rd3, 2;
	add.s64 	%rd29, %rd28, %rd2;
	add.s64 	%rd72, %rd29, 32;
	mov.f32 	%f257, 0f00000000;
$L__BB9_4:
	.pragma "nounroll";
	ld.global.f32 	%f39, [%rd72+-32];
	add.f32 	%f40, %f257, %f39;
	ld.global.f32 	%f41, [%rd72+-28];
	add.f32 	%f42, %f40, %f41;
	ld.global.f32 	%f43, [%rd72+-24];
	add.f32 	%f44, %f42, %f43;
	ld.global.f32 	%f45, [%rd72+-20];
	add.f32 	%f46, %f44, %f45;
	ld.global.f32 	%f47, [%rd72+-16];
	add.f32 	%f48, %f46, %f47;
	ld.global.f32 	%f49, [%rd72+-12];
	add.f32 	%f50, %f48, %f49;
	ld.global.f32 	%f51, [%rd72+-8];
	add.f32 	%f52, %f50, %f51;
	ld.global.f32 	%f53, [%rd72+-4];
	add.f32 	%f54, %f52, %f53;
	ld.global.f32 	%f55, [%rd72];
	add.f32 	%f56, %f54, %f55;
	ld.global.f32 	%f57, [%rd72+4];
	add.f32 	%f58, %f56, %f57;
	ld.global.f32 	%f59, [%rd72+8];
	add.f32 	%f60, %f58, %f59;
	ld.global.f32 	%f61, [%rd72+12];
	add.f32 	%f62, %f60, %f61;
	ld.global.f32 	%f63, [%rd72+16];
	add.f32 	%f64, %f62, %f63;
	ld.global.f32 	%f65, [%rd72+20];
	add.f32 	%f66, %f64, %f65;
	ld.global.f32 	%f67, [%rd72+24];
	add.f32 	%f68, %f66, %f67;
	ld.global.f32 	%f69, [%rd72+28];
	add.f32 	%f257, %f68, %f69;
	add.s32 	%r55, %r55, 16;
	add.s64 	%rd72, %rd72, 64;
	setp.ne.s32 	%p6, %r55, 0;
	@%p6 bra 	$L__BB9_4;
$L__BB9_5:
	setp.eq.s32 	%p7, %r4, 0;
	@%p7 bra 	$L__BB9_14;
	and.b32  	%r10, %r3, 7;
	setp.lt.u32 	%p8, %r4, 8;
	@%p8 bra 	$L__BB9_8;
	mul.wide.u32 	%rd30, %r57, 4;
	add.s64 	%rd31, %rd4, %rd30;
	ld.global.f32 	%f71, [%rd31];
	add.f32 	%f72, %f257, %f71;
	ld.global.f32 	%f73, [%rd31+4];
	add.f32 	%f74, %f72, %f73;
	ld.global.f32 	%f75, [%rd31+8];
	add.f32 	%f76, %f74, %f75;
	ld.global.f32 	%f77, [%rd31+12];
	add.f32 	%f78, %f76, %f77;
	ld.global.f32 	%f79, [%rd31+16];
	add.f32 	%f80, %f78, %f79;
	ld.global.f32 	%f81, [%rd31+20];
	add.f32 	%f82, %f80, %f81;
	ld.global.f32 	%f83, [%rd31+24];
	add.f32 	%f84, %f82, %f83;
	ld.global.f32 	%f85, [%rd31+28];
	add.f32 	%f257, %f84, %f85;
	add.s32 	%r57, %r57, 8;
$L__BB9_8:
	setp.eq.s32 	%p9, %r10, 0;
	@%p9 bra 	$L__BB9_14;
	and.b32  	%r13, %r3, 3;
	setp.lt.u32 	%p10, %r10, 4;
	@%p10 bra 	$L__BB9_11;
	mul.wide.u32 	%rd32, %r57, 4;
	add.s64 	%rd33, %rd4, %rd32;
	ld.global.f32 	%f87, [%rd33];
	add.f32 	%f88, %f257, %f87;
	ld.global.f32 	%f89, [%rd33+4];
	add.f32 	%f90, %f88, %f89;
	ld.global.f32 	%f91, [%rd33+8];
	add.f32 	%f92, %f90, %f91;
	ld.global.f32 	%f93, [%rd33+12];
	add.f32 	%f257, %f92, %f93;
	add.s32 	%r57, %r57, 4;
$L__BB9_11:
	setp.eq.s32 	%p11, %r13, 0;
	@%p11 bra 	$L__BB9_14;
	shl.b64 	%rd34, %rd3, 2;
	mul.wide.u32 	%rd35, %r57, 4;
	add.s64 	%rd36, %rd34, %rd35;
	add.s64 	%rd73, %rd2, %rd36;
	neg.s32 	%r59, %r13;
$L__BB9_13:
	.pragma "nounroll";
	ld.global.f32 	%f94, [%rd73];
	add.f32 	%f257, %f257, %f94;
	add.s64 	%rd73, %rd73, 4;
	add.s32 	%r59, %r59, 1;
	setp.ne.s32 	%p12, %r59, 0;
	@%p12 bra 	$L__BB9_13;
$L__BB9_14:
	setp.lt.s32 	%p13, %r3, 1;
	cvt.rn.f32.s32 	%f14, %r3;
	div.rn.f32 	%f15, %f257, %f14;
	mov.f32 	%f266, 0f00000000;
	@%p13 bra 	$L__BB9_27;
	and.b32  	%r19, %r3, 15;
	setp.lt.u32 	%p14, %r3, 16;
	mov.f32 	%f266, 0f00000000;
	mov.b32 	%r62, 0;
	@%p14 bra 	$L__BB9_18;
	and.b32  	%r62, %r3, 2147483632;
	neg.s32 	%r60, %r62;
	shl.b64 	%rd37, %rd3, 2;
	add.s64 	%rd38, %rd37, %rd2;
	add.s64 	%rd74, %rd38, 32;
	mov.f32 	%f266, 0f00000000;
$L__BB9_17:
	.pragma "nounroll";
	ld.global.f32 	%f99, [%rd74+-32];
	sub.f32 	%f100, %f99, %f15;
	fma.rn.f32 	%f101, %f100, %f100, %f266;
	ld.global.f32 	%f102, [%rd74+-28];
	sub.f32 	%f103, %f102, %f15;
	fma.rn.f32 	%f104, %f103, %f103, %f101;
	ld.global.f32 	%f105, [%rd74+-24];
	sub.f32 	%f106, %f105, %f15;
	fma.rn.f32 	%f107, %f106, %f106, %f104;
	ld.global.f32 	%f108, [%rd74+-20];
	sub.f32 	%f109, %f108, %f15;
	fma.rn.f32 	%f110, %f109, %f109, %f107;
	ld.global.f32 	%f111, [%rd74+-16];
	sub.f32 	%f112, %f111, %f15;
	fma.rn.f32 	%f113, %f112, %f112, %f110;
	ld.global.f32 	%f114, [%rd74+-12];
	sub.f32 	%f115, %f114, %f15;
	fma.rn.f32 	%f116, %f115, %f115, %f113;
	ld.global.f32 	%f117, [%rd74+-8];
	sub.f32 	%f118, %f117, %f15;
	fma.rn.f32 	%f119, %f118, %f118, %f116;
	ld.global.f32 	%f120, [%rd74+-4];
	sub.f32 	%f121, %f120, %f15;
	fma.rn.f32 	%f122, %f121, %f121, %f119;
	ld.global.f32 	%f123, [%rd74];
	sub.f32 	%f124, %f123, %f15;
	fma.rn.f32 	%f125, %f124, %f124, %f122;
	ld.global.f32 	%f126, [%rd74+4];
	sub.f32 	%f127, %f126, %f15;
	fma.rn.f32 	%f128, %f127, %f127, %f125;
	ld.global.f32 	%f129, [%rd74+8];
	sub.f32 	%f130, %f129, %f15;
	fma.rn.f32 	%f131, %f130, %f130, %f128;
	ld.global.f32 	%f132, [%rd74+12];
	sub.f32 	%f133, %f132, %f15;
	fma.rn.f32 	%f134, %f133, %f133, %f131;
	ld.global.f32 	%f135, [%rd74+16];
	sub.f32 	%f136, %f135, %f15;
	fma.rn.f32 	%f137, %f136, %f136, %f134;
	ld.global.f32 	%f138, [%rd74+20];
	sub.f32 	%f139, %f138, %f15;
	fma.rn.f32 	%f140, %f139, %f139, %f137;
	ld.global.f32 	%f141, [%rd74+24];
	sub.f32 	%f142, %f141, %f15;
	fma.rn.f32 	%f143, %f142, %f142, %f140;
	ld.global.f32 	%f144, [%rd74+28];
	sub.f32 	%f145, %f144, %f15;
	fma.rn.f32 	%f266, %f145, %f145, %f143;
	add.s32 	%r60, %r60, 16;
	add.s64 	%rd74, %rd74, 64;
	setp.ne.s32 	%p15, %r60, 0;
	@%p15 bra 	$L__BB9_17;
$L__BB9_18:
	setp.eq.s32 	%p16, %r19, 0;
	@%p16 bra 	$L__BB9_27;
	and.b32  	%r25, %r3, 7;
	setp.lt.u32 	%p17, %r19, 8;
	@%p17 bra 	$L__BB9_21;
	mul.wide.u32 	%rd39, %r62, 4;
	add.s64 	%rd40, %rd4, %rd39;
	ld.global.f32 	%f147, [%rd40];
	sub.f32 	%f148, %f147, %f15;
	fma.rn.f32 	%f149, %f148, %f148, %f266;
	ld.global.f32 	%f150, [%rd40+4];
	sub.f32 	%f151, %f150, %f15;
	fma.rn.f32 	%f152, %f151, %f151, %f149;
	ld.global.f32 	%f153, [%rd40+8];
	sub.f32 	%f154, %f153, %f15;
	fma.rn.f32 	%f155, %f154, %f154, %f152;
	ld.global.f32 	%f156, [%rd40+12];
	sub.f32 	%f157, %f156, %f15;
	fma.rn.f32 	%f158, %f157, %f157, %f155;
	ld.global.f32 	%f159, [%rd40+16];
	sub.f32 	%f160, %f159, %f15;
	fma.rn.f32 	%f161, %f160, %f160, %f158;
	ld.global.f32 	%f162, [%rd40+20];
	sub.f32 	%f163, %f162, %f15;
	fma.rn.f32 	%f164, %f163, %f163, %f161;
	ld.global.f32 	%f165, [%rd40+24];
	sub.f32 	%f166, %f165, %f15;
	fma.rn.f32 	%f167, %f166, %f166, %f164;
	ld.global.f32 	%f168, [%rd40+28];
	sub.f32 	%f169, %f168, %f15;
	fma.rn.f32 	%f266, %f169, %f169, %f167;
	add.s32 	%r62, %r62, 8;
$L__BB9_21:
	setp.eq.s32 	%p18, %r25, 0;
	@%p18 bra 	$L__BB9_27;
	and.b32  	%r28, %r3, 3;
	setp.lt.u32 	%p19, %r25, 4;
	@%p19 bra 	$L__BB9_24;
	mul.wide.u32 	%rd41, %r62, 4;
	add.s64 	%rd42, %rd4, %rd41;
	ld.global.f32 	%f171, [%rd42];
	sub.f32 	%f172, %f171, %f15;
	fma.rn.f32 	%f173, %f172, %f172, %f266;
	ld.global.f32 	%f174, [%rd42+4];
	sub.f32 	%f175, %f174, %f15;
	fma.rn.f32 	%f176, %f175, %f175, %f173;
	ld.global.f32 	%f177, [%rd42+8];
	sub.f32 	%f178, %f177, %f15;
	fma.rn.f32 	%f179, %f178, %f178, %f176;
	ld.global.f32 	%f180, [%rd42+12];
	sub.f32 	%f181, %f180, %f15;
	fma.rn.f32 	%f266, %f181, %f181, %f179;
	add.s32 	%r62, %r62, 4;
$L__BB9_24:
	setp.eq.s32 	%p20, %r28, 0;
	@%p20 bra 	$L__BB9_27;
	shl.b64 	%rd43, %rd3, 2;
	mul.wide.u32 	%rd44, %r62, 4;
	add.s64 	%rd45, %rd43, %rd44;
	add.s64 	%rd75, %rd2, %rd45;
	neg.s32 	%r64, %r28;
$L__BB9_26:
	.pragma "nounroll";
	ld.global.f32 	%f182, [%rd75];
	sub.f32 	%f183, %f182, %f15;
	fma.rn.f32 	%f266, %f183, %f183, %f266;
	add.s64 	%rd75, %rd75, 4;
	add.s32 	%r64, %r64, 1;
	setp.ne.s32 	%p21, %r64, 0;
	@%p21 bra 	$L__BB9_26;
$L__BB9_27:
	div.rn.f32 	%f185, %f266, %f14;
	add.f32 	%f186, %f34, %f185;
	sqrt.rn.f32 	%f187, %f186;
	rcp.rn.f32 	%f29, %f187;
	setp.eq.s64 	%p22, %rd24, 0;
	mov.f32 	%f267, 0f3F800000;
	@%p22 bra 	$L__BB9_29;
	cvta.to.global.u64 	%rd46, %rd24;
	mul.wide.u32 	%rd47, %r2, 4;
	add.s64 	%rd48, %rd46, %rd47;
	ld.global.f32 	%f267, [%rd48];
$L__BB9_29:
	setp.eq.s64 	%p23, %rd25, 0;
	mov.f32 	%f268, 0f00000000;
	@%p23 bra 	$L__BB9_31;
	cvta.to.global.u64 	%rd49, %rd25;
	mul.wide.u32 	%rd50, %r2, 4;
	add.s64 	%rd51, %rd49, %rd50;
	ld.global.f32 	%f268, [%rd51];
$L__BB9_31:
	setp.lt.s32 	%p24, %r3, 1;
	@%p24 bra 	$L__BB9_43;
	and.b32  	%r34, %r3, 7;
	setp.lt.u32 	%p25, %r3, 8;
	mov.b32 	%r67, 0;
	@%p25 bra 	$L__BB9_35;
	and.b32  	%r67, %r3, 2147483640;
	neg.s32 	%r65, %r67;
	shl.b64 	%rd52, %rd3, 2;
	add.s64 	%rd53, %rd52, 16;
	add.s64 	%rd77, %rd2, %rd53;
	add.s64 	%rd76, %rd1, %rd53;
$L__BB9_34:
	.pragma "nounroll";
	ld.global.f32 	%f189, [%rd77+-16];
	sub.f32 	%f190, %f189, %f15;
	mul.f32 	%f191, %f267, %f190;
	fma.rn.f32 	%f192, %f29, %f191, %f268;
	st.global.f32 	[%rd76+-16], %f192;
	ld.global.f32 	%f193, [%rd77+-12];
	sub.f32 	%f194, %f193, %f15;
	mul.f32 	%f195, %f267, %f194;
	fma.rn.f32 	%f196, %f29, %f195, %f268;
	st.global.f32 	[%rd76+-12], %f196;
	ld.global.f32 	%f197, [%rd77+-8];
	sub.f32 	%f198, %f197, %f15;
	mul.f32 	%f199, %f267, %f198;
	fma.rn.f32 	%f200, %f29, %f199, %f268;
	st.global.f32 	[%rd76+-8], %f200;
	ld.global.f32 	%f201, [%rd77+-4];
	sub.f32 	%f202, %f201, %f15;
	mul.f32 	%f203, %f267, %f202;
	fma.rn.f32 	%f204, %f29, %f203, %f268;
	st.global.f32 	[%rd76+-4], %f204;
	ld.global.f32 	%f205, [%rd77];
	sub.f32 	%f206, %f205, %f15;
	mul.f32 	%f207, %f267, %f206;
	fma.rn.f32 	%f208, %f29, %f207, %f268;
	st.global.f32 	[%rd76], %f208;
	ld.global.f32 	%f209, [%rd77+4];
	sub.f32 	%f210, %f209, %f15;
	mul.f32 	%f211, %f267, %f210;
	fma.rn.f32 	%f212, %f29, %f211, %f268;
	st.global.f32 	[%rd76+4], %f212;
	ld.global.f32 	%f213, [%rd77+8];
	sub.f32 	%f214, %f213, %f15;
	mul.f32 	%f215, %f267, %f214;
	fma.rn.f32 	%f216, %f29, %f215, %f268;
	st.global.f32 	[%rd76+8], %f216;
	ld.global.f32 	%f217, [%rd77+12];
	sub.f32 	%f218, %f217, %f15;
	mul.f32 	%f219, %f267, %f218;
	fma.rn.f32 	%f220, %f29, %f219, %f268;
	st.global.f32 	[%rd76+12], %f220;
	add.s32 	%r65, %r65, 8;
	add.s64 	%rd77, %rd77, 32;
	add.s64 	%rd76, %rd76, 32;
	setp.ne.s32 	%p26, %r65, 0;
	@%p26 bra 	$L__BB9_34;
$L__BB9_35:
	setp.eq.s32 	%p27, %r34, 0;
	@%p27 bra 	$L__BB9_43;
	and.b32  	%r40, %r3, 3;
	setp.lt.u32 	%p28, %r34, 4;
	@%p28 bra 	$L__BB9_38;
	cvt.u64.u32 	%rd54, %r67;
	mul.wide.u32 	%rd55, %r67, 4;
	add.s64 	%rd56, %rd4, %rd55;
	ld.global.f32 	%f221, [%rd56];
	sub.f32 	%f222, %f221, %f15;
	mul.f32 	%f223, %f267, %f222;
	fma.rn.f32 	%f224, %f29, %f223, %f268;
	add.s64 	%rd57, %rd54, %rd3;
	shl.b64 	%rd58, %rd57, 2;
	add.s64 	%rd59, %rd1, %rd58;
	st.global.f32 	[%rd59], %f224;
	ld.global.f32 	%f225, [%rd56+4];
	sub.f32 	%f226, %f225, %f15;
	mul.f32 	%f227, %f267, %f226;
	fma.rn.f32 	%f228, %f29, %f227, %f268;
	st.global.f32 	[%rd59+4], %f228;
	ld.global.f32 	%f229, [%rd56+8];
	sub.f32 	%f230, %f229, %f15;
	mul.f32 	%f231, %f267, %f230;
	fma.rn.f32 	%f232, %f29, %f231, %f268;
	st.global.f32 	[%rd59+8], %f232;
	ld.global.f32 	%f233, [%rd56+12];
	sub.f32 	%f234, %f233, %f15;
	mul.f32 	%f235, %f267, %f234;
	fma.rn.f32 	%f236, %f29, %f235, %f268;
	st.global.f32 	[%rd59+12], %f236;
	add.s32 	%r67, %r67, 4;
$L__BB9_38:
	setp.eq.s32 	%p29, %r40, 0;
	@%p29 bra 	$L__BB9_43;
	setp.eq.s32 	%p30, %r40, 1;
	@%p30 bra 	$L__BB9_41;
	cvt.u64.u32 	%rd60, %r67;
	mul.wide.u32 	%rd61, %r67, 4;
	add.s64 	%rd62, %rd4, %rd61;
	ld.global.f32 	%f237, [%rd62];
	sub.f32 	%f238, %f237, %f15;
	mul.f32 	%f239, %f267, %f238;
	fma.rn.f32 	%f240, %f29, %f239, %f268;
	add.s64 	%rd63, %rd60, %rd3;
	shl.b64 	%rd64, %rd63, 2;
	add.s64 	%rd65, %rd1, %rd64;
	st.global.f32 	[%rd65], %f240;
	ld.global.f32 	%f241, [%rd62+4];
	sub.f32 	%f242, %f241, %f15;
	mul.f32 	%f243, %f267, %f242;
	fma.rn.f32 	%f244, %f29, %f243, %f268;
	st.global.f32 	[%rd65+4], %f244;
	add.s32 	%r67, %r67, 2;
$L__BB9_41:
	and.b32  	%r54, %r3, 1;
	setp.eq.b32 	%p31, %r54, 1;
	not.pred 	%p32, %p31;
	@%p32 bra 	$L__BB9_43;
	cvt.u64.u32 	%rd66, %r67;
	mul.wide.u32 	%rd67, %r67, 4;
	add.s64 	%rd68, %rd4, %rd67;
	ld.global.f32 	%f245, [%rd68];
	sub.f32 	%f246, %f245, %f15;
	mul.f32 	%f247, %f267, %f246;
	fma.rn.f32 	%f248, %f29, %f247, %f268;
	add.s64 	%rd69, %rd66, %rd3;
	shl.b64 	%rd70, %rd69, 2;
	add.s64 	%rd71, %rd1, %rd70;
	st.global.f32 	[%rd71], %f248;
$L__BB9_43:
	ret;

}
	// .globl	_ZN7neurova4cuda3dnn17max_pool2d_kernelEPKfPfPiiiiiiiiiiiii
.visible .entry _ZN7neurova4cuda3dnn17max_pool2d_kernelEPKfPfPiiiiiiiiiiiii(
	.param .u64 .ptr .align 1 _ZN7neurova4cuda3dnn17max_pool2d_kernelEPKfPfPiiiiiiiiiiiii_param_0,
	.param .u64 .ptr .align 1 _ZN7neurova4cuda3dnn17max_pool2d_kernelEPKfPfPiiiiiiiiiiiii_param_1,
	.param .u64 .ptr .align 1 _ZN7neurova4cuda3dnn17max_pool2d_kernelEPKfPfPiiiiiiiiiiiii_param_2,
	.param .u32 _ZN7neurova4cuda3dnn17max_pool2d_kernelEPKfPfPiiiiiiiiiiiii_param_3,
	.param .u32 _ZN7neurova4cuda3dnn17max_pool2d_kernelEPKfPfPiiiiiiiiiiiii_param_4,
	.param .u32 _ZN7neurova4cuda3dnn17max_pool2d_kernelEPKfPfPiiiiiiiiiiiii_param_5,
	.param .u32 _ZN7neurova4cuda3dnn17max_pool2d_kernelEPKfPfPiiiiiiiiiiiii_param_6,
	.param .u32 _ZN7neurova4cuda3dnn17max_pool2d_kernelEPKfPfPiiiiiiiiiiiii_param_7,
	.param .u32 _ZN7neurova4cuda3dnn17max_pool2d_kernelEPKfPfPiiiiiiiiiiiii_param_8,
	.param .u32 _ZN7neurova4cuda3dnn17max_pool2d_kernelEPKfPfPiiiiiiiiiiiii_param_9,
	.param .u32 _ZN7neurova4cuda3dnn17max_pool2d_kernelEPKfPfPiiiiiiiiiiiii_param_10,
	.param .u32 _ZN7neurova4cuda3dnn17max_pool2d_kernelEPKfPfPiiiiiiiiiiiii_param_11,
	.param .u32 _ZN7neurova4cuda3dnn17max_pool2d_kernelEPKfPfPiiiiiiiiiiiii_param_12,
	.param .u32 _ZN7neurova4cuda3dnn17max_pool2d_kernelEPKfPfPiiiiiiiiiiiii_param_13,
	.param .u32 _ZN7neurova4cuda3dnn17max_pool2d_kernelEPKfPfPiiiiiiiiiiiii_param_14
)
{
	.reg .pred 	%p<115>;
	.reg .b32 	%r<159>;
	.reg .b32 	%f<86>;
	.reg .b64 	%rd<28>;

	ld.param.u64 	%rd5, [_ZN7neurova4cuda3dnn17max_pool2d_kernelEPKfPfPiiiiiiiiiiiii_param_0];
	ld.param.u64 	%rd4, [_ZN7neurova4cuda3dnn17max_pool2d_kernelEPKfPfPiiiiiiiiiiiii_param_2];
	ld.param.u32 	%r87, [_ZN7neurova4cuda3dnn17max_pool2d_kernelEPKfPfPiiiiiiiiiiiii_param_3];
	ld.param.u32 	%r76, [_ZN7neurova4cuda3dnn17max_pool2d_kernelEPKfPfPiiiiiiiiiiiii_param_4];
	ld.param.u32 	%r77, [_ZN7neurova4cuda3dnn17max_pool2d_kernelEPKfPfPiiiiiiiiiiiii_param_5];
	ld.param.u32 	%r78, [_ZN7neurova4cuda3dnn17max_pool2d_kernelEPKfPfPiiiiiiiiiiiii_param_6];
	ld.param.u32 	%r88, [_ZN7neurova4cuda3dnn17max_pool2d_kernelEPKfPfPiiiiiiiiiiiii_param_7];
	ld.param.u32 	%r80, [_ZN7neurova4cuda3dnn17max_pool2d_kernelEPKfPfPiiiiiiiiiiiii_param_8];
	ld.param.u32 	%r81, [_ZN7neurova4cuda3dnn17max_pool2d_kernelEPKfPfPiiiiiiiiiiiii_param_9];
	ld.param.u32 	%r82, [_ZN7neurova4cuda3dnn17max_pool2d_kernelEPKfPfPiiiiiiiiiiiii_param_10];
	ld.param.u32 	%r83, [_ZN7neurova4cuda3dnn17max_pool2d_kernelEPKfPfPiiiiiiiiiiiii_param_11];
	ld.param.u32 	%r84, [_ZN7neurova4cuda3dnn17max_pool2d_kernelEPKfPfPiiiiiiiiiiiii_param_12];
	ld.param.u32 	%r85, [_ZN7neurova4cuda3dnn17max_pool2d_kernelEPKfPfPiiiiiiiiiiiii_param_13];
	ld.param.u32 	%r86, [_ZN7neurova4cuda3dnn17max_pool2d_kernelEPKfPfPiiiiiiiiiiiii_param_14];
	cvta.to.global.u64 	%rd1, %rd5;
	mov.u32 	%r89, %ctaid.x;
	mov.u32 	%r90, %ntid.x;
	mov.u32 	%r91, %tid.x;
	mad.lo.s32 	%r1, %r89, %r90, %r91;
	mov.u32 	%r92, %ctaid.y;
	mov.u32 	%r93, %ntid.y;
	mov.u32 	%r94, %tid.y;
	mad.lo.s32 	%r95, %r92, %r93, %r94;
	mov.u32 	%r96, %ctaid.z;
	div.u32 	%r4, %r96, %r76;
	mul.lo.s32 	%r97, %r4, %r76;
	sub.s32 	%r3, %r96, %r97;
	setp.ge.s32 	%p2, %r1, %r80;
	setp.ge.s32 	%p3, %r95, %r88;
	or.pred  	%p4, %p2, %p3;
	setp.ge.s32 	%p5, %r4, %r87;
	or.pred  	%p6, %p4, %p5;
	mov.f32 	%f64, 0fFF800000;
	@%p6 bra 	$L__BB10_47;
	mul.lo.s32 	%r99, %r83, %r95;
	sub.s32 	%r5, %r99, %r85;
	mul.lo.s32 	%r100, %r84, %r1;
	sub.s32 	%r6, %r100, %r86;
	setp.lt.s32 	%p7, %r81, 1;
	mov.b32 	%r134, 0;
	@%p7 bra 	$L__BB10_45;
	setp.lt.s32 	%p8, %r82, 1;
	@%p8 bra 	$L__BB10_45;
	and.b32  	%r7, %r82, 7;
	and.b32  	%r8, %r82, 2147483640;
	mad.lo.s32 	%r103, %r4, %r76, %r3;
	mul.lo.s32 	%r9, %r103, %r77;
	mov.f32 	%f64, 0fFF800000;
	mov.b32 	%r130, 0;
	mov.u32 	%r134, %r130;
$L__BB10_4:
	setp.lt.u32 	%p9, %r82, 8;
	add.s32 	%r106, %r130, %r5;
	setp.gt.s32 	%p10, %r106, -1;
	setp.lt.s32 	%p11, %r106, %r77;
	and.pred  	%p1, %p10, %p11;
	add.s32 	%r107, %r106, %r9;
	mul.lo.s32 	%r12, %r107, %r78;
	mov.b32 	%r150, 0;
	@%p9 bra 	$L__BB10_23;
	mov.b32 	%r132, 0;
$L__BB10_6:
	.pragma "nounroll";
	add.s32 	%r15, %r132, %r6;
	setp.gt.s32 	%p12, %r15, -1;
	setp.lt.s32 	%p13, %r15, %r78;
	and.pred  	%p14, %p12, %p13;
	and.pred  	%p16, %p1, %p14;
	add.s32 	%r16, %r15, %r12;
	mul.wide.s32 	%rd6, %r16, 4;
	add.s64 	%rd2, %rd1, %rd6;
	not.pred 	%p17, %p16;
	@%p17 bra 	$L__BB10_8;
	ld.global.f32 	%f44, [%rd2];
	setp.gt.f32 	%p18, %f44, %f64;
	selp.f32 	%f64, %f44, %f64, %p18;
	selp.b32 	%r134, %r16, %r134, %p18;
$L__BB10_8:
	add.s32 	%r19, %r15, 1;
	setp.gt.s32 	%p19, %r19, -1;
	setp.lt.s32 	%p20, %r19, %r78;
	and.pred  	%p21, %p19, %p20;
	and.pred  	%p22, %p1, %p21;
	not.pred 	%p23, %p22;
	@%p23 bra 	$L__BB10_10;
	add.s32 	%r109, %r19, %r12;
	ld.global.f32 	%f45, [%rd2+4];
	setp.gt.f32 	%p24, %f45, %f64;
	selp.f32 	%f64, %f45, %f64, %p24;
	selp.b32 	%r134, %r109, %r134, %p24;
$L__BB10_10:
	add.s32 	%r22, %r15, 2;
	setp.gt.s32 	%p25, %r22, -1;
	setp.lt.s32 	%p26, %r22, %r78;
	and.pred  	%p27, %p25, %p26;
	and.pred  	%p28, %p1, %p27;
	not.pred 	%p29, %p28;
	@%p29 bra 	$L__BB10_12;
	add.s32 	%r110, %r22, %r12;
	ld.global.f32 	%f46, [%rd2+8];
	setp.gt.f32 	%p30, %f46, %f64;
	selp.f32 	%f64, %f46, %f64, %p30;
	selp.b32 	%r134, %r110, %r134, %p30;
$L__BB10_12:
	add.s32 	%r25, %r15, 3;
	setp.gt.s32 	%p31, %r25, -1;
	setp.lt.s32 	%p32, %r25, %r78;
	and.pred  	%p33, %p31, %p32;
	and.pred  	%p34, %p1, %p33;
	not.pred 	%p35, %p34;
	@%p35 bra 	$L__BB10_14;
	add.s32 	%r111, %r25, %r12;
	ld.global.f32 	%f47, [%rd2+12];
	setp.gt.f32 	%p36, %f47, %f64;
	selp.f32 	%f64, %f47, %f64, %p36;
	selp.b32 	%r134, %r111, %r134, %p36;
$L__BB10_14:
	add.s32 	%r28, %r15, 4;
	setp.gt.s32 	%p37, %r28, -1;
	setp.lt.s32 	%p38, %r28, %r78;
	and.pred  	%p39, %p37, %p38;
	and.pred  	%p40, %p1, %p39;
	not.pred 	%p41, %p40;
	@%p41 bra 	$L__BB10_16;
	add.s32 	%r112, %r28, %r12;
	ld.global.f32 	%f48, [%rd2+16];
	setp.gt.f32 	%p42, %f48, %f64;
	selp.f32 	%f64, %f48, %f64, %p42;
	selp.b32 	%r134, %r112, %r134, %p42;
$L__BB10_16:
	add.s32 	%r31, %r15, 5;
	setp.gt.s32 	%p43, %r31, -1;
	setp.lt.s32 	%p44, %r31, %r78;
	and.pred  	%p45, %p43, %p44;
	and.pred  	%p46, %p1, %p45;
	not.pred 	%p47, %p46;
	@%p47 bra 	$L__BB10_18;
	add.s32 	%r113, %r31, %r12;
	ld.global.f32 	%f49, [%rd2+20];
	setp.gt.f32 	%p48, %f49, %f64;
	selp.f32 	%f64, %f49, %f64, %p48;
	selp.b32 	%r134, %r113, %r134, %p48;
$L__BB10_18:
	add.s32 	%r34, %r15, 6;
	setp.gt.s32 	%p49, %r34, -1;
	setp.lt.s32 	%p50, %r34, %r78;
	and.pred  	%p51, %p49, %p50;
	and.pred  	%p52, %p1, %p51;
	not.pred 	%p53, %p52;
	@%p53 bra 	$L__BB10_20;
	add.s32 	%r114, %r34, %r12;
	ld.global.f32 	%f50, [%rd2+24];
	setp.gt.f32 	%p54, %f50, %f64;
	selp.f32 	%f64, %f50, %f64, %p54;
	selp.b32 	%r134, %r114, %r134, %p54;
$L__BB10_20:
	add.s32 	%r37, %r15, 7;
	setp.gt.s32 	%p55, %r37, -1;
	setp.lt.s32 	%p56, %r37, %r78;
	and.pred  	%p57, %p55, %p56;
	and.pred  	%p58, %p1, %p57;
	not.pred 	%p59, %p58;
	@%p59 bra 	$L__BB10_22;
	add.s32 	%r115, %r37, %r12;
	ld.global.f32 	%f51, [%rd2+28];
	setp.gt.f32 	%p60, %f51, %f64;
	selp.f32 	%f64, %f51, %f64, %p60;
	selp.b32 	%r134, %r115, %r134, %p60;
$L__BB10_22:
	add.s32 	%r132, %r132, 8;
	setp.ne.s32 	%p61, %r132, %r8;
	mov.u32 	%r150, %r8;
	@%p61 bra 	$L__BB10_6;
$L__BB10_23:
	setp.eq.s32 	%p62, %r7, 0;
	@%p62 bra 	$L__BB10_44;
	add.s32 	%r117, %r7, -1;
	setp.lt.u32 	%p63, %r117, 3;
	@%p63 bra 	$L__BB10_34;
	add.s32 	%r44, %r150, %r6;
	setp.gt.s32 	%p64, %r44, -1;
	setp.lt.s32 	%p65, %r44, %r78;
	and.pred  	%p66, %p64, %p65;
	and.pred  	%p68, %p1, %p66;
	not.pred 	%p69, %p68;
	@%p69 bra 	$L__BB10_27;
	add.s32 	%r118, %r44, %r12;
	mul.wide.s32 	%rd7, %r118, 4;
	add.s64 	%rd8, %rd1, %rd7;
	ld.global.f32 	%f53, [%rd8];
	setp.gt.f32 	%p70, %f53, %f64;
	selp.f32 	%f64, %f53, %f64, %p70;
	selp.b32 	%r134, %r118, %r134, %p70;
$L__BB10_27:
	add.s32 	%r47, %r44, 1;
	setp.gt.s32 	%p71, %r47, -1;
	setp.lt.s32 	%p72, %r47, %r78;
	and.pred  	%p73, %p71, %p72;
	and.pred  	%p74, %p1, %p73;
	not.pred 	%p75, %p74;
	@%p75 bra 	$L__BB10_29;
	add.s32 	%r119, %r47, %r12;
	mul.wide.s32 	%rd9, %r119, 4;
	add.s64 	%rd10, %rd1, %rd9;
	ld.global.f32 	%f54, [%rd10];
	setp.gt.f32 	%p76, %f54, %f64;
	selp.f32 	%f64, %f54, %f64, %p76;
	selp.b32 	%r134, %r119, %r134, %p76;
$L__BB10_29:
	add.s32 	%r50, %r44, 2;
	setp.gt.s32 	%p77, %r50, -1;
	setp.lt.s32 	%p78, %r50, %r78;
	and.pred  	%p79, %p77, %p78;
	and.pred  	%p80, %p1, %p79;
	not.pred 	%p81, %p80;
	@%p81 bra 	$L__BB10_31;
	add.s32 	%r120, %r50, %r12;
	mul.wide.s32 	%rd11, %r120, 4;
	add.s64 	%rd12, %rd1, %rd11;
	ld.global.f32 	%f55, [%rd12];
	setp.gt.f32 	%p82, %f55, %f64;
	selp.f32 	%f64, %f55, %f64, %p82;
	selp.b32 	%r134, %r120, %r134, %p82;
$L__BB10_31:
	add.s32 	%r53, %r44, 3;
	setp.gt.s32 	%p83, %r53, -1;
	setp.lt.s32 	%p84, %r53, %r78;
	and.pred  	%p85, %p83, %p84;
	and.pred  	%p86, %p1, %p85;
	not.pred 	%p87, %p86;
	@%p87 bra 	$L__BB10_33;
	add.s32 	%r121, %r53, %r12;
	mul.wide.s32 	%rd13, %r121, 4;
	add.s64 	%rd14, %rd1, %rd13;
	ld.global.f32 	%f56, [%rd14];
	setp.gt.f32 	%p88, %f56, %f64;
	selp.f32 	%f64, %f56, %f64, %p88;
	selp.b32 	%r134, %r121, %r134, %p88;
$L__BB10_33:
	add.s32 	%r150, %r150, 4;
$L__BB10_34:
	and.b32  	%r123, %r82, 3;
	setp.eq.s32 	%p89, %r123, 0;
	@%p89 bra 	$L__BB10_44;
	setp.eq.s32 	%p90, %r123, 1;
	@%p90 bra 	$L__BB10_41;
	add.s32 	%r60, %r150, %r6;
	setp.gt.s32 	%p91, %r60, -1;
	setp.lt.s32 	%p92, %r60, %r78;
	and.pred  	%p93, %p91, %p92;
	and.pred  	%p95, %p1, %p93;
	not.pred 	%p96, %p95;
	@%p96 bra 	$L__BB10_38;
	add.s32 	%r124, %r60, %r12;
	mul.wide.s32 	%rd15, %r124, 4;
	add.s64 	%rd16, %rd1, %rd15;
	ld.global.f32 	%f58, [%rd16];
	setp.gt.f32 	%p97, %f58, %f64;
	selp.f32 	%f64, %f58, %f64, %p97;
	selp.b32 	%r134, %r124, %r134, %p97;
$L__BB10_38:
	add.s32 	%r63, %r60, 1;
	setp.gt.s32 	%p98, %r63, -1;
	setp.lt.s32 	%p99, %r63, %r78;
	and.pred  	%p100, %p98, %p99;
	and.pred  	%p101, %p1, %p100;
	not.pred 	%p102, %p101;
	@%p102 bra 	$L__BB10_40;
	add.s32 	%r125, %r63, %r12;
	mul.wide.s32 	%rd17, %r125, 4;
	add.s64 	%rd18, %rd1, %rd17;
	ld.global.f32 	%f59, [%rd18];
	setp.gt.f32 	%p103, %f59, %f64;
	selp.f32 	%f64, %f59, %f64, %p103;
	selp.b32 	%r134, %r125, %r134, %p103;
$L__BB10_40:
	add.s32 	%r150, %r150, 2;
$L__BB10_41:
	and.b32  	%r126, %r82, 1;
	setp.eq.b32 	%p104, %r126, 1;
	not.pred 	%p105, %p104;
	@%p105 bra 	$L__BB10_44;
	add.s32 	%r70, %r150, %r6;
	setp.gt.s32 	%p106, %r70, -1;
	setp.lt.s32 	%p107, %r70, %r78;
	and.pred  	%p108, %p106, %p107;
	and.pred  	%p110, %p1, %p108;
	not.pred 	%p111, %p110;
	@%p111 bra 	$L__BB10_44;
	add.s32 	%r127, %r70, %r12;
	mul.wide.s32 	%rd19, %r127, 4;
	add.s64 	%rd20, %rd1, %rd19;
	ld.global.f32 	%f60, [%rd20];
	setp.gt.f32 	%p112, %f60, %f64;
	selp.f32 	%f64, %f60, %f64, %p112;
	selp.b32 	%r134, %r127, %r134, %p112;
$L__BB10_44:
	add.s32 	%r130, %r130, 1;
	setp.ne.s32 	%p113, %r130, %r81;
	@%p113 bra 	$L__BB10_4;
$L__BB10_45:
	ld.param.u64 	%rd27, [_ZN7neurova4cuda3dnn17max_pool2d_kernelEPKfPfPiiiiiiiiiiiii_param_1];
	mad.lo.s32 	%r128, %r4, %r76, %r3;
	mad.lo.s32 	%r129, %r128, %r88, %r95;
	mad.lo.s32 	%r75, %r129, %r80, %r1;
	cvta.to.global.u64 	%rd21, %rd27;
	mul.wide.s32 	%rd22, %r75, 4;
	add.s64 	%rd23, %rd21, %rd22;
	st.global.f32 	[%rd23], %f64;
	setp.eq.s64 	%p114, %rd4, 0;
	@%p114 bra 	$L__BB10_47;
	cvta.to.global.u64 	%rd24, %rd4;
	add.s64 	%rd26, %rd24, %rd22;
	st.global.u32 	[%rd26], %r134;
$L__BB10_47:
	ret;

}
	// .globl	_ZN7neurova4cuda3dnn17avg_pool2d_kernelEPKfPfiiiiiiiiiiii
.visible .entry _ZN7neurova4cuda3dnn17avg_pool2d_kernelEPKfPfiiiiiiiiiiii(
	.param .u64 .ptr .align 1 _ZN7neurova4cuda3dnn17avg_pool2d_kernelEPKfPfiiiiiiiiiiii_param_0,
	.param .u64 .ptr .align 1 _ZN7neurova4cuda3dnn17avg_pool2d_kernelEPKfPfiiiiiiiiiiii_param_1,
	.param .u32 _ZN7neurova4cuda3dnn17avg_pool2d_kernelEPKfPfiiiiiiiiiiii_param_2,
	.param .u32 _ZN7neurova4cuda3dnn17avg_pool2d_kernelEPKfPfiiiiiiiiiiii_param_3,
	.param .u32 _ZN7neurova4cuda3dnn17avg_pool2d_kernelEPKfPfiiiiiiiiiiii_param_4,
	.param .u32 _ZN7neurova4cuda3dnn17avg_pool2d_kernelEPKfPfiiiiiiiiiiii_param_5,
	.param .u32 _ZN7neurova4cuda3dnn17avg_pool2d_kernelEPKfPfiiiiiiiiiiii_param_6,
	.param .u32 _ZN7neurova4cuda3dnn17avg_pool2d_kernelEPKfPfiiiiiiiiiiii_param_7,
	.param .u32 _ZN7neurova4cuda3dnn17avg_pool2d_kernelEPKfPfiiiiiiiiiiii_param_8,
	.param .u32 _ZN7neurova4cuda3dnn17avg_pool2d_kernelEPKfPfiiiiiiiiiiii_param_9,
	.param .u32 _ZN7neurova4cuda3dnn17avg_pool2d_kernelEPKfPfiiiiiiiiiiii_param_10,
	.param .u32 _ZN7neurova4cuda3dnn17avg_pool2d_kernelEPKfPfiiiiiiiiiiii_param_11,
	.param .u32 _ZN7neurova4cuda3dnn17avg_pool2d_kernelEPKfPfiiiiiiiiiiii_param_12,
	.param .u32 _ZN7neurova4cuda3dnn17avg_pool2d_kernelEPKfPfiiiiiiiiiiii_param_13
)
{
	.reg .pred 	%p<98>;
	.reg .b32 	%r<144>;
	.reg .b32 	%f<91>;
	.reg .b64 	%rd<16>;

	ld.param.u64 	%rd6, [_ZN7neurova4cuda3dnn17avg_pool2d_kernelEPKfPfiiiiiiiiiiii_param_0];
	ld.param.u32 	%r75, [_ZN7neurova4cuda3dnn17avg_pool2d_kernelEPKfPfiiiiiiiiiiii_param_2];
	ld.param.u32 	%r64, [_ZN7neurova4cuda3dnn17avg_pool2d_kernelEPKfPfiiiiiiiiiiii_param_3];
	ld.param.u32 	%r65, [_ZN7neurova4cuda3dnn17avg_pool2d_kernelEPKfPfiiiiiiiiiiii_param_4];
	ld.param.u32 	%r66, [_ZN7neurova4cuda3dnn17avg_pool2d_kernelEPKfPfiiiiiiiiiiii_param_5];
	ld.param.u32 	%r76, [_ZN7neurova4cuda3dnn17avg_pool2d_kernelEPKfPfiiiiiiiiiiii_param_6];
	ld.param.u32 	%r68, [_ZN7neurova4cuda3dnn17avg_pool2d_kernelEPKfPfiiiiiiiiiiii_param_7];
	ld.param.u32 	%r69, [_ZN7neurova4cuda3dnn17avg_pool2d_kernelEPKfPfiiiiiiiiiiii_param_8];
	ld.param.u32 	%r70, [_ZN7neurova4cuda3dnn17avg_pool2d_kernelEPKfPfiiiiiiiiiiii_param_9];
	ld.param.u32 	%r71, [_ZN7neurova4cuda3dnn17avg_pool2d_kernelEPKfPfiiiiiiiiiiii_param_10];
	ld.param.u32 	%r72, [_ZN7neurova4cuda3dnn17avg_pool2d_kernelEPKfPfiiiiiiiiiiii_param_11];
	ld.param.u32 	%r73, [_ZN7neurova4cuda3dnn17avg_pool2d_kernelEPKfPfiiiiiiiiiiii_param_12];
	ld.param.u32 	%r74, [_ZN7neurova4cuda3dnn17avg_pool2d_kernelEPKfPfiiiiiiiiiiii_param_13];
	cvta.to.global.u64 	%rd1, %rd6;
	mov.u32 	%r77, %ctaid.x;
	mov.u32 	%r78, %ntid.x;
	mov.u32 	%r79, %tid.x;
	mad.lo.s32 	%r1, %r77, %r78, %r79;
	mov.u32 	%r80, %ctaid.y;
	mov.u32 	%r81, %ntid.y;
	mov.u32 	%r82, %tid.y;
	mad.lo.s32 	%r83, %r80, %r81, %r82;
	mov.u32 	%r84, %ctaid.z;
	div.u32 	%r4, %r84, %r64;
	mul.lo.s32 	%r85, %r4, %r64;
	sub.s32 	%r3, %r84, %r85;
	setp.ge.s32 	%p2, %r1, %r68;
	setp.ge.s32 	%p3, %r83, %r76;
	or.pred  	%p4, %p2, %p3;
	setp.ge.s32 	%p5, %r4, %r75;
	or.pred  	%p6, %p4, %p5;
	mov.f32 	%f68, 0f00000000;
	mov.f32 	%f90, 0f00000000;
	@%p6 bra 	$L__BB11_47;
	mul.lo.s32 	%r86, %r71, %r83;
	sub.s32 	%r5, %r86, %r73;
	mul.lo.s32 	%r87, %r72, %r1;
	sub.s32 	%r6, %r87, %r74;
	setp.lt.s32 	%p7, %r69, 1;
	@%p7 bra 	$L__BB11_46;
	setp.lt.s32 	%p8, %r70, 1;
	@%p8 bra 	$L__BB11_46;
	and.b32  	%r7, %r70, 7;
	and.b32  	%r8, %r70, 3;
	and.b32  	%r9, %r70, 2147483640;
	and.b32  	%r10, %r70, 1;
	mad.lo.s32 	%r89, %r4, %r64, %r3;
	mul.lo.s32 	%r11, %r89, %r65;
	mov.f32 	%f68, 0f00000000;
	mov.b32 	%r116, 0;
	mov.u32 	%r120, %r116;
$L__BB11_4:
	setp.lt.u32 	%p9, %r70, 8;
	add.s32 	%r92, %r116, %r5;
	setp.gt.s32 	%p10, %r92, -1;
	setp.lt.s32 	%p11, %r92, %r65;
	and.pred  	%p1, %p10, %p11;
	add.s32 	%r93, %r92, %r11;
	mul.lo.s32 	%r14, %r93, %r66;
	mov.b32 	%r136, 0;
	@%p9 bra 	$L__BB11_23;
	mov.b32 	%r118, 0;
$L__BB11_6:
	.pragma "nounroll";
	add.s32 	%r17, %r118, %r6;
	setp.gt.s32 	%p12, %r17, -1;
	setp.lt.s32 	%p13, %r17, %r66;
	and.pred  	%p14, %p12, %p13;
	and.pred  	%p16, %p1, %p14;
	add.s32 	%r95, %r17, %r14;
	mul.wide.s32 	%rd7, %r95, 4;
	add.s64 	%rd2, %rd1, %rd7;
	not.pred 	%p17, %p16;
	@%p17 bra 	$L__BB11_8;
	ld.global.f32 	%f46, [%rd2];
	add.f32 	%f68, %f68, %f46;
	add.s32 	%r120, %r120, 1;
$L__BB11_8:
	add.s32 	%r96, %r17, 1;
	setp.gt.s32 	%p18, %r96, -1;
	setp.lt.s32 	%p19, %r96, %r66;
	and.pred  	%p20, %p18, %p19;
	and.pred  	%p21, %p1, %p20;
	not.pred 	%p22, %p21;
	@%p22 bra 	$L__BB11_10;
	ld.global.f32 	%f47, [%rd2+4];
	add.f32 	%f68, %f68, %f47;
	add.s32 	%r120, %r120, 1;
$L__BB11_10:
	add.s32 	%r97, %r17, 2;
	setp.gt.s32 	%p23, %r97, -1;
	setp.lt.s32 	%p24, %r97, %r66;
	and.pred  	%p25, %p23, %p24;
	and.pred  	%p26, %p1, %p25;
	not.pred 	%p27, %p26;
	@%p27 bra 	$L__BB11_12;
	ld.global.f32 	%f48, [%rd2+8];
	add.f32 	%f68, %f68, %f48;
	add.s32 	%r120, %r120, 1;
$L__BB11_12:
	add.s32 	%r98, %r17, 3;
	setp.gt.s32 	%p28, %r98, -1;
	setp.lt.s32 	%p29, %r98, %r66;
	and.pred  	%p30, %p28, %p29;
	and.pred  	%p31, %p1, %p30;
	not.pred 	%p32, %p31;
	@%p32 bra 	$L__BB11_14;
	ld.global.f32 	%f49, [%rd2+12];
	add.f32 	%f68, %f68, %f49;
	add.s32 	%r120, %r120, 1;
$L__BB11_14:
	add.s32 	%r99, %r17, 4;
	setp.gt.s32 	%p33, %r99, -1;
	setp.lt.s32 	%p34, %r99, %r66;
	and.pred  	%p35, %p33, %p34;
	and.pred  	%p36, %p1, %p35;
	not.pred 	%p37, %p36;
	@%p37 bra 	$L__BB11_16;
	ld.global.f32 	%f50, [%rd2+16];
	add.f32 	%f68, %f68, %f50;
	add.s32 	%r120, %r120, 1;
$L__BB11_16:
	add.s32 	%r100, %r17, 5;
	setp.gt.s32 	%p38, %r100, -1;
	setp.lt.s32 	%p39, %r100, %r66;
	and.pred  	%p40, %p38, %p39;
	and.pred  	%p41, %p1, %p40;
	not.pred 	%p42, %p41;
	@%p42 bra 	$L__BB11_18;
	ld.global.f32 	%f51, [%rd2+20];
	add.f32 	%f68, %f68, %f51;
	add.s32 	%r120, %r120, 1;
$L__BB11_18:
	add.s32 	%r101, %r17, 6;
	setp.gt.s32 	%p43, %r101, -1;
	setp.lt.s32 	%p44, %r101, %r66;
	and.pred  	%p45, %p43, %p44;
	and.pred  	%p46, %p1, %p45;
	not.pred 	%p47, %p46;
	@%p47 bra 	$L__BB11_20;
	ld.global.f32 	%f52, [%rd2+24];
	add.f32 	%f68, %f68, %f52;
	add.s32 	%r120, %r120, 1;
$L__BB11_20:
	add.s32 	%r102, %r17, 7;
	setp.gt.s32 	%p48, %r102, -1;
	setp.lt.s32 	%p49, %r102, %r66;
	and.pred  	%p50, %p48, %p49;
	and.pred  	%p51, %p1, %p50;
	not.pred 	%p52, %p51;
	@%p52 bra 	$L__BB11_22;
	ld.global.f32 	%f53, [%rd2+28];
	add.f32 	%f68, %f68, %f53;
	add.s32 	%r120, %r120, 1;
$L__BB11_22:
	add.s32 	%r118, %r118, 8;
	setp.ne.s32 	%p53, %r118, %r9;
	mov.u32 	%r136, %r9;
	@%p53 bra 	$L__BB11_6;
$L__BB11_23:
	setp.eq.s32 	%p54, %r7, 0;
	@%p54 bra 	$L__BB11_44;
	add.s32 	%r104, %r7, -1;
	setp.lt.u32 	%p55, %r104, 3;
	@%p55 bra 	$L__BB11_34;
	add.s32 	%r38, %r136, %r6;
	setp.gt.s32 	%p56, %r38, -1;
	setp.lt.s32 	%p57, %r38, %r66;
	and.pred  	%p58, %p56, %p57;
	and.pred  	%p60, %p1, %p58;
	add.s32 	%r105, %r38, %r14;
	mul.wide.s32 	%rd8, %r105, 4;
	add.s64 	%rd3, %rd1, %rd8;
	not.pred 	%p61, %p60;
	@%p61 bra 	$L__BB11_27;
	ld.global.f32 	%f55, [%rd3];
	add.f32 	%f68, %f68, %f55;
	add.s32 	%r120, %r120, 1;
$L__BB11_27:
	add.s32 	%r106, %r38, 1;
	setp.gt.s32 	%p62, %r106, -1;
	setp.lt.s32 	%p63, %r106, %r66;
	and.pred  	%p64, %p62, %p63;
	and.pred  	%p65, %p1, %p64;
	not.pred 	%p66, %p65;
	@%p66 bra 	$L__BB11_29;
	ld.global.f32 	%f56, [%rd3+4];
	add.f32 	%f68, %f68, %f56;
	add.s32 	%r120, %r120, 1;
$L__BB11_29:
	add.s32 	%r107, %r38, 2;
	setp.gt.s32 	%p67, %r107, -1;
	setp.lt.s32 	%p68, %r107, %r66;
	and.pred  	%p69, %p67, %p68;
	and.pred  	%p70, %p1, %p69;
	not.pred 	%p71, %p70;
	@%p71 bra 	$L__BB11_31;
	ld.global.f32 	%f57, [%rd3+8];
	add.f32 	%f68, %f68, %f57;
	add.s32 	%r120, %r120, 1;
$L__BB11_31:
	add.s32 	%r108, %r38, 3;
	setp.gt.s32 	%p72, %r108, -1;
	setp.lt.s32 	%p73, %r108, %r66;
	and.pred  	%p74, %p72, %p73;
	and.pred  	%p75, %p1, %p74;
	not.pred 	%p76, %p75;
	@%p76 bra 	$L__BB11_33;
	ld.global.f32 	%f58, [%rd3+12];
	add.f32 	%f68, %f68, %f58;
	add.s32 	%r120, %r120, 1;
$L__BB11_33:
	add.s32 	%r136, %r136, 4;
$L__BB11_34:
	setp.eq.s32 	%p77, %r8, 0;
	@%p77 bra 	$L__BB11_44;
	setp.eq.s32 	%p78, %r8, 1;
	@%p78 bra 	$L__BB11_41;
	add.s32 	%r51, %r136, %r6;
	setp.gt.s32 	%p79, %r51, -1;
	setp.lt.s32 	%p80, %r51, %r66;
	and.pred  	%p81, %p79, %p80;
	and.pred  	%p83, %p1, %p81;
	add.s32 	%r110, %r51, %r14;
	mul.wide.s32 	%rd9, %r110, 4;
	add.s64 	%rd4, %rd1, %rd9;
	not.pred 	%p84, %p83;
	@%p84 bra 	$L__BB11_38;
	ld.global.f32 	%f60, [%rd4];
	add.f32 	%f68, %f68, %f60;
	add.s32 	%r120, %r120, 1;
$L__BB11_38:
	add.s32 	%r111, %r51, 1;
	setp.gt.s32 	%p85, %r111, -1;
	setp.lt.s32 	%p86, %r111, %r66;
	and.pred  	%p87, %p85, %p86;
	and.pred  	%p88, %p1, %p87;
	not.pred 	%p89, %p88;
	@%p89 bra 	$L__BB11_40;
	ld.global.f32 	%f61, [%rd4+4];
	add.f32 	%f68, %f68, %f61;
	add.s32 	%r120, %r120, 1;
$L__BB11_40:
	add.s32 	%r136, %r136, 2;
$L__BB11_41:
	setp.eq.s32 	%p90, %r10, 0;
	@%p90 bra 	$L__BB11_44;
	add.s32 	%r60, %r136, %r6;
	setp.gt.s32 	%p91, %r60, -1;
	setp.lt.s32 	%p92, %r60, %r66;
	and.pred  	%p93, %p91, %p92;
	and.pred  	%p95, %p1, %p93;
	not.pred 	%p96, %p95;
	@%p96 bra 	$L__BB11_44;
	add.s32 	%r112, %r60, %r14;
	mul.wide.s32 	%rd10, %r112, 4;
	add.s64 	%rd11, %rd1, %rd10;
	ld.global.f32 	%f62, [%rd11];
	add.f32 	%f68, %f68, %f62;
	add.s32 	%r120, %r120, 1;
$L__BB11_44:
	add.s32 	%r116, %r116, 1;
	setp.ne.s32 	%p97, %r116, %r69;
	@%p97 bra 	$L__BB11_4;
	cvt.rn.f32.s32 	%f90, %r120;
$L__BB11_46:
	ld.param.u64 	%rd15, [_ZN7neurova4cuda3dnn17avg_pool2d_kernelEPKfPfiiiiiiiiiiii_param_1];
	mad.lo.s32 	%r113, %r4, %r64, %r3;
	mad.lo.s32 	%r114, %r113, %r76, %r83;
	mad.lo.s32 	%r115, %r114, %r68, %r1;
	div.rn.f32 	%f63, %f68, %f90;
	cvta.to.global.u64 	%rd12, %rd15;
	mul.wide.s32 	%rd13, %r115, 4;
	add.s64 	%rd14, %rd12, %rd13;
	st.global.f32 	[%rd14], %f63;
$L__BB11_47:
	ret;

}
	// .globl	_ZN7neurova4cuda3dnn22global_avg_pool_kernelEPKfPfiii
.visible .entry _ZN7neurova4cuda3dnn22global_avg_pool_kernelEPKfPfiii(
	.param .u64 .ptr .align 1 _ZN7neurova4cuda3dnn22global_avg_pool_kernelEPKfPfiii_param_0,
	.param .u64 .ptr .align 1 _ZN7neurova4cuda3dnn22global_avg_pool_kernelEPKfPfiii_param_1,
	.param .u32 _ZN7neurova4cuda3dnn22global_avg_pool_kernelEPKfPfiii_param_2,
	.param .u32 _ZN7neurova4cuda3dnn22global_avg_pool_kernelEPKfPfiii_param_3,
	.param .u32 _ZN7neurova4cuda3dnn22global_avg_pool_kernelEPKfPfiii_param_4
)
{
	.reg .pred 	%p<13>;
	.reg .b32 	%r<29>;
	.reg .b32 	%f<85>;
	.reg .b64 	%rd<29>;

	ld.param.u64 	%rd10, [_ZN7neurova4cuda3dnn22global_avg_pool_kernelEPKfPfiii_param_0];
	ld.param.u64 	%rd9, [_ZN7neurova4cuda3dnn22global_avg_pool_kernelEPKfPfiii_param_1];
	ld.param.u32 	%r21, [_ZN7neurova4cuda3dnn22global_avg_pool_kernelEPKfPfiii_param_2];
	ld.param.u32 	%r19, [_ZN7neurova4cuda3dnn22global_avg_pool_kernelEPKfPfiii_param_3];
	ld.param.u32 	%r20, [_ZN7neurova4cuda3dnn22global_avg_pool_kernelEPKfPfiii_param_4];
	cvta.to.global.u64 	%rd1, %rd10;
	mov.u32 	%r1, %ctaid.x;
	mov.u32 	%r2, %ctaid.y;
	setp.ge.s32 	%p1, %r1, %r21;
	setp.ge.s32 	%p2, %r2, %r19;
	or.pred  	%p3, %p1, %p2;
	@%p3 bra 	$L__BB12_15;
	mad.lo.s32 	%r3, %r19, %r1, %r2;
	mul.lo.s32 	%r22, %r3, %r20;
	cvt.s64.s32 	%rd2, %r22;
	setp.lt.s32 	%p4, %r20, 1;
	mov.f32 	%f84, 0f00000000;
	@%p4 bra 	$L__BB12_14;
	and.b32  	%r4, %r20, 15;
	setp.lt.u32 	%p5, %r20, 16;
	mov.f32 	%f84, 0f00000000;
	mov.b32 	%r26, 0;
	@%p5 bra 	$L__BB12_5;
	and.b32  	%r26, %r20, 2147483632;
	neg.s32 	%r24, %r26;
	shl.b64 	%rd11, %rd2, 2;
	add.s64 	%rd12, %rd11, %rd1;
	add.s64 	%rd27, %rd12, 32;
	mov.f32 	%f84, 0f00000000;
$L__BB12_4:
	.pragma "nounroll";
	ld.global.f32 	%f18, [%rd27+-32];
	add.f32 	%f19, %f84, %f18;
	ld.global.f32 	%f20, [%rd27+-28];
	add.f32 	%f21, %f19, %f20;
	ld.global.f32 	%f22, [%rd27+-24];
	add.f32 	%f23, %f21, %f22;
	ld.global.f32 	%f24, [%rd27+-20];
	add.f32 	%f25, %f23, %f24;
	ld.global.f32 	%f26, [%rd27+-16];
	add.f32 	%f27, %f25, %f26;
	ld.global.f32 	%f28, [%rd27+-12];
	add.f32 	%f29, %f27, %f28;
	ld.global.f32 	%f30, [%rd27+-8];
	add.f32 	%f31, %f29, %f30;
	ld.global.f32 	%f32, [%rd27+-4];
	add.f32 	%f33, %f31, %f32;
	ld.global.f32 	%f34, [%rd27];
	add.f32 	%f35, %f33, %f34;
	ld.global.f32 	%f36, [%rd27+4];
	add.f32 	%f37, %f35, %f36;
	ld.global.f32 	%f38, [%rd27+8];
	add.f32 	%f39, %f37, %f38;
	ld.global.f32 	%f40, [%rd27+12];
	add.f32 	%f41, %f39, %f40;
	ld.global.f32 	%f42, [%rd27+16];
	add.f32 	%f43, %f41, %f42;
	ld.global.f32 	%f44, [%rd27+20];
	add.f32 	%f45, %f43, %f44;
	ld.global.f32 	%f46, [%rd27+24];
	add.f32 	%f47, %f45, %f46;
	ld.global.f32 	%f48, [%rd27+28];
	add.f32 	%f84, %f47, %f48;
	add.s32 	%r24, %r24, 16;
	add.s64 	%rd27, %rd27, 64;
	setp.ne.s32 	%p6, %r24, 0;
	@%p6 bra 	$L__BB12_4;
$L__BB12_5:
	setp.eq.s32 	%p7, %r4, 0;
	@%p7 bra 	$L__BB12_14;
	and.b32  	%r10, %r20, 7;
	setp.lt.u32 	%p8, %r4, 8;
	@%p8 bra 	$L__BB12_8;
	cvt.u64.u32 	%rd13, %r26;
	add.s64 	%rd14, %rd13, %rd2;
	shl.b64 	%rd15, %rd14, 2;
	add.s64 	%rd16, %rd1, %rd15;
	ld.global.f32 	%f50, [%rd16];
	add.f32 	%f51, %f84, %f50;
	ld.global.f32 	%f52, [%rd16+4];
	add.f32 	%f53, %f51, %f52;
	ld.global.f32 	%f54, [%rd16+8];
	add.f32 	%f55, %f53, %f54;
	ld.global.f32 	%f56, [%rd16+12];
	add.f32 	%f57, %f55, %f56;
	ld.global.f32 	%f58, [%rd16+16];
	add.f32 	%f59, %f57, %f58;
	ld.global.f32 	%f60, [%rd16+20];
	add.f32 	%f61, %f59, %f60;
	ld.global.f32 	%f62, [%rd16+24];
	add.f32 	%f63, %f61, %f62;
	ld.global.f32 	%f64, [%rd16+28];
	add.f32 	%f84, %f63, %f64;
	add.s32 	%r26, %r26, 8;
$L__BB12_8:
	setp.eq.s32 	%p9, %r10, 0;
	@%p9 bra 	$L__BB12_14;
	and.b32  	%r13, %r20, 3;
	setp.lt.u32 	%p10, %r10, 4;
	@%p10 bra 	$L__BB12_11;
	cvt.u64.u32 	%rd17, %r26;
	add.s64 	%rd18, %rd17, %rd2;
	shl.b64 	%rd19, %rd18, 2;
	add.s64 	%rd20, %rd1, %rd19;
	ld.global.f32 	%f66, [%rd20];
	add.f32 	%f67, %f84, %f66;
	ld.global.f32 	%f68, [%rd20+4];
	add.f32 	%f69, %f67, %f68;
	ld.global.f32 	%f70, [%rd20+8];
	add.f32 	%f71, %f69, %f70;
	ld.global.f32 	%f72, [%rd20+12];
	add.f32 	%f84, %f71, %f72;
	add.s32 	%r26, %r26, 4;
$L__BB12_11:
	setp.eq.s32 	%p11, %r13, 0;
	@%p11 bra 	$L__BB12_14;
	cvt.u64.u32 	%rd21, %r26;
	add.s64 	%rd22, %rd2, %rd21;
	shl.b64 	%rd23, %rd22, 2;
	add.s64 	%rd28, %rd1, %rd23;
	neg.s32 	%r28, %r13;
$L__BB12_13:
	.pragma "nounroll";
	ld.global.f32 	%f73, [%rd28];
	add.f32 	%f84, %f84, %f73;
	add.s64 	%rd28, %rd28, 4;
	add.s32 	%r28, %r28, 1;
	setp.ne.s32 	%p12, %r28, 0;
	@%p12 bra 	$L__BB12_13;
$L__BB12_14:
	cvt.rn.f32.s32 	%f74, %r20;
	div.rn.f32 	%f75, %f84, %f74;
	cvta.to.global.u64 	%rd24, %rd9;
	mul.wide.u32 	%rd25, %r3, 4;
	add.s64 	%rd26, %rd24, %rd25;
	st.global.f32 	[%rd26], %f75;
$L__BB12_15:
	ret;

}
	// .globl	_ZN7neurova4cuda3dnn23upsample_nearest_kernelEPKfPfiiiiii
.visible .entry _ZN7neurova4cuda3dnn23upsample_nearest_kernelEPKfPfiiiiii(
	.param .u64 .ptr .align 1 _ZN7neurova4cuda3dnn23upsample_nearest_kernelEPKfPfiiiiii_param_0,
	.param .u64 .ptr .align 1 _ZN7neurova4cuda3dnn23upsample_nearest_kernelEPKfPfiiiiii_param_1,
	.param .u32 _ZN7neurova4cuda3dnn23upsample_nearest_kernelEPKfPfiiiiii_param_2,
	.param .u32 _ZN7neurova4cuda3dnn23upsample_nearest_kernelEPKfPfiiiiii_param_3,
	.param .u32 _ZN7neurova4cuda3dnn23upsample_nearest_kernelEPKfPfiiiiii_param_4,
	.param .u32 _ZN7neurova4cuda3dnn23upsample_nearest_kernelEPKfPfiiiiii_param_5,
	.param .u32 _ZN7neurova4cuda3dnn23upsample_nearest_kernelEPKfPfiiiiii_param_6,
	.param .u32 _ZN7neurova4cuda3dnn23upsample_nearest_kernelEPKfPfiiiiii_param_7
)
{
	.reg .pred 	%p<6>;
	.reg .b32 	%r<27>;
	.reg .b32 	%f<12>;
	.reg .b64 	%rd<9>;

	ld.param.u64 	%rd1, [_ZN7neurova4cuda3dnn23upsample_nearest_kernelEPKfPfiiiiii_param_0];
	ld.param.u64 	%rd2, [_ZN7neurova4cuda3dnn23upsample_nearest_kernelEPKfPfiiiiii_param_1];
	ld.param.u32 	%r10, [_ZN7neurova4cuda3dnn23upsample_nearest_kernelEPKfPfiiiiii_param_2];
	ld.param.u32 	%r5, [_ZN7neurova4cuda3dnn23upsample_nearest_kernelEPKfPfiiiiii_param_3];
	ld.param.u32 	%r6, [_ZN7neurova4cuda3dnn23upsample_nearest_kernelEPKfPfiiiiii_param_4];
	ld.param.u32 	%r7, [_ZN7neurova4cuda3dnn23upsample_nearest_kernelEPKfPfiiiiii_param_5];
	ld.param.u32 	%r11, [_ZN7neurova4cuda3dnn23upsample_nearest_kernelEPKfPfiiiiii_param_6];
	ld.param.u32 	%r9, [_ZN7neurova4cuda3dnn23upsample_nearest_kernelEPKfPfiiiiii_param_7];
	mov.u32 	%r12, %ctaid.x;
	mov.u32 	%r13, %ntid.x;
	mov.u32 	%r14, %tid.x;
	mad.lo.s32 	%r1, %r12, %r13, %r14;
	mov.u32 	%r15, %ctaid.y;
	mov.u32 	%r16, %ntid.y;
	mov.u32 	%r17, %tid.y;
	mad.lo.s32 	%r18, %r15, %r16, %r17;
	mov.u32 	%r3, %ctaid.z;
	div.u32 	%r4, %r3, %r5;
	setp.ge.s32 	%p1, %r1, %r9;
	setp.ge.s32 	%p2, %r18, %r11;
	or.pred  	%p3, %p1, %p2;
	setp.ge.s32 	%p4, %r4, %r10;
	or.pred  	%p5, %p3, %p4;
	@%p5 bra 	$L__BB13_2;
	cvta.to.global.u64 	%rd3, %rd1;
	cvta.to.global.u64 	%rd4, %rd2;
	cvt.rn.f32.s32 	%f1, %r6;
	cvt.rn.f32.u32 	%f2, %r11;
	div.rn.f32 	%f3, %f1, %f2;
	cvt.rn.f32.s32 	%f4, %r7;
	cvt.rn.f32.s32 	%f5, %r9;
	div.rn.f32 	%f6, %f4, %f5;
	cvt.rn.f32.u32 	%f7, %r18;
	mul.f32 	%f8, %f3, %f7;
	cvt.rzi.s32.f32 	%r19, %f8;
	cvt.rn.f32.s32 	%f9, %r1;
	mul.f32 	%f10, %f6, %f9;
	cvt.rzi.s32.f32 	%r20, %f10;
	rem.u32 	%r21, %r3, %r5;
	mad.lo.s32 	%r22, %r4, %r5, %r21;
	mad.lo.s32 	%r23, %r22, %r6, %r19;
	mad.lo.s32 	%r24, %r23, %r7, %r20;
	mad.lo.s32 	%r25, %r22, %r11, %r18;
	mad.lo.s32 	%r26, %r25, %r9, %r1;
	mul.wide.s32 	%rd5, %r24, 4;
	add.s64 	%rd6, %rd3, %rd5;
	ld.global.f32 	%f11, [%rd6];
	mul.wide.s32 	%rd7, %r26, 4;
	add.s64 	%rd8, %rd4, %rd7;
	st.global.f32 	[%rd8], %f11;
$L__BB13_2:
	ret;

}
	// .globl	_ZN7neurova4cuda3dnn24upsample_bilinear_kernelEPKfPfiiiiii
.visible .entry _ZN7neurova4cuda3dnn24upsample_bilinear_kernelEPKfPfiiiiii(
	.param .u64 .ptr .align 1 _ZN7neurova4cuda3dnn24upsample_bilinear_kernelEPKfPfiiiiii_param_0,
	.param .u64 .ptr .align 1 _ZN7neurova4cuda3dnn24upsample_bilinear_kernelEPKfPfiiiiii_param_1,
	.param .u32 _ZN7neurova4cuda3dnn24upsample_bilinear_kernelEPKfPfiiiiii_param_2,
	.param .u32 _ZN7neurova4cuda3dnn24upsample_bilinear_kernelEPKfPfiiiiii_param_3,
	.param .u32 _ZN7neurova4cuda3dnn24upsample_bilinear_kernelEPKfPfiiiiii_param_4,
	.param .u32 _ZN7neurova4cuda3dnn24upsample_bilinear_kernelEPKfPfiiiiii_param_5,
	.param .u32 _ZN7neurova4cuda3dnn24upsample_bilinear_kernelEPKfPfiiiiii_param_6,
	.param .u32 _ZN7neurova4cuda3dnn24upsample_bilinear_kernelEPKfPfiiiiii_param_7
)
{
	.reg .pred 	%p<6>;
	.reg .b32 	%r<41>;
	.reg .b32 	%f<30>;
	.reg .b64 	%rd<17>;

	ld.param.u64 	%rd1, [_ZN7neurova4cuda3dnn24upsample_bilinear_kernelEPKfPfiiiiii_param_0];
	ld.param.u64 	%rd2, [_ZN7neurova4cuda3dnn24upsample_bilinear_kernelEPKfPfiiiiii_param_1];
	ld.param.u32 	%r10, [_ZN7neurova4cuda3dnn24upsample_bilinear_kernelEPKfPfiiiiii_param_2];
	ld.param.u32 	%r5, [_ZN7neurova4cuda3dnn24upsample_bilinear_kernelEPKfPfiiiiii_param_3];
	ld.param.u32 	%r6, [_ZN7neurova4cuda3dnn24upsample_bilinear_kernelEPKfPfiiiiii_param_4];
	ld.param.u32 	%r7, [_ZN7neurova4cuda3dnn24upsample_bilinear_kernelEPKfPfiiiiii_param_5];
	ld.param.u32 	%r11, [_ZN7neurova4cuda3dnn24upsample_bilinear_kernelEPKfPfiiiiii_param_6];
	ld.param.u32 	%r9, [_ZN7neurova4cuda3dnn24upsample_bilinear_kernelEPKfPfiiiiii_param_7];
	mov.u32 	%r12, %ctaid.x;
	mov.u32 	%r13, %ntid.x;
	mov.u32 	%r14, %tid.x;
	mad.lo.s32 	%r1, %r12, %r13, %r14;
	mov.u32 	%r15, %ctaid.y;
	mov.u32 	%r16, %ntid.y;
	mov.u32 	%r17, %tid.y;
	mad.lo.s32 	%r18, %r15, %r16, %r17;
	mov.u32 	%r3, %ctaid.z;
	div.u32 	%r4, %r3, %r5;
	setp.ge.s32 	%p1, %r1, %r9;
	setp.ge.s32 	%p2, %r18, %r11;
	or.pred  	%p3, %p1, %p2;
	setp.ge.s32 	%p4, %r4, %r10;
	or.pred  	%p5, %p3, %p4;
	@%p5 bra 	$L__BB14_2;
	cvta.to.global.u64 	%rd3, %rd1;
	cvta.to.global.u64 	%rd4, %rd2;
	add.s32 	%r19, %r6, -1;
	cvt.rn.f32.s32 	%f1, %r19;
	add.s32 	%r20, %r11, -1;
	cvt.rn.f32.u32 	%f2, %r20;
	div.rn.f32 	%f3, %f1, %f2;
	add.s32 	%r21, %r7, -1;
	cvt.rn.f32.s32 	%f4, %r21;
	add.s32 	%r22, %r9, -1;
	cvt.rn.f32.s32 	%f5, %r22;
	div.rn.f32 	%f6, %f4, %f5;
	cvt.rn.f32.u32 	%f7, %r18;
	mul.f32 	%f8, %f3, %f7;
	cvt.rn.f32.s32 	%f9, %r1;
	mul.f32 	%f10, %f6, %f9;
	cvt.rzi.s32.f32 	%r23, %f8;
	cvt.rzi.s32.f32 	%r24, %f10;
	add.s32 	%r25, %r23, 1;
	min.s32 	%r26, %r25, %r19;
	add.s32 	%r27, %r24, 1;
	min.s32 	%r28, %r27, %r21;
	cvt.rn.f32.s32 	%f11, %r23;
	sub.f32 	%f12, %f8, %f11;
	cvt.rn.f32.s32 	%f13, %r24;
	sub.f32 	%f14, %f10, %f13;
	rem.u32 	%r29, %r3, %r5;
	mad.lo.s32 	%r30, %r4, %r5, %r29;
	mul.lo.s32 	%r31, %r7, %r6;
	mul.lo.s32 	%r32, %r31, %r30;
	mul.wide.s32 	%rd5, %r32, 4;
	add.s64 	%rd6, %rd3, %rd5;
	mov.f32 	%f15, 0f3F800000;
	sub.f32 	%f16, %f15, %f12;
	sub.f32 	%f17, %f15, %f14;
	mul.f32 	%f18, %f16, %f17;
	mul.lo.s32 	%r33, %r23, %r7;
	add.s32 	%r34, %r33, %r24;
	mul.wide.s32 	%rd7, %r34, 4;
	add.s64 	%rd8, %rd6, %rd7;
	ld.global.f32 	%f19, [%rd8];
	mul.f32 	%f20, %f16, %f14;
	add.s32 	%r35, %r28, %r33;
	mul.wide.s32 	%rd9, %r35, 4;
	add.s64 	%rd10, %rd6, %rd9;
	ld.global.f32 	%f21, [%rd10];
	mul.f32 	%f22, %f20, %f21;
	fma.rn.f32 	%f23, %f18, %f19, %f22;
	mul.f32 	%f24, %f12, %f17;
	mul.lo.s32 	%r36, %r26, %r7;
	add.s32 	%r37, %r36, %r24;
	mul.wide.s32 	%rd11, %r37, 4;
	add.s64 	%rd12, %rd6, %rd11;
	ld.global.f32 	%f25, [%rd12];
	fma.rn.f32 	%f26, %f24, %f25, %f23;
	mul.f32 	%f27, %f12, %f14;
	add.s32 	%r38, %r36, %r28;
	mul.wide.s32 	%rd13, %r38, 4;
	add.s64 	%rd14, %rd6, %rd13;
	ld.global.f32 	%f28, [%rd14];
	fma.rn.f32 	%f29, %f27, %f28, %f26;
	mad.lo.s32 	%r39, %r30, %r11, %r18;
	mad.lo.s32 	%r40, %r39, %r9, %r1;
	mul.wide.s32 	%rd15, %r40, 4;
	add.s64 	%rd16, %rd4, %rd15;
	st.global.f32 	[%rd16], %f29;
$L__BB14_2:
	ret;

}
	// .globl	_ZN7neurova4cuda3dnn14dropout_kernelEPKfPfS3_mff
.visible .entry _ZN7neurova4cuda3dnn14dropout_kernelEPKfPfS3_mff(
	.param .u64 .ptr .align 1 _ZN7neurova4cuda3dnn14dropout_kernelEPKfPfS3_mff_param_0,
	.param .u64 .ptr .align 1 _ZN7neurova4cuda3dnn14dropout_kernelEPKfPfS3_mff_param_1,
	.param .u64 .ptr .align 1 _ZN7neurova4cuda3dnn14dropout_kernelEPKfPfS3_mff_param_2,
	.param .u64 _ZN7neurova4cuda3dnn14dropout_kernelEPKfPfS3_mff_param_3,
	.param .f32 _ZN7neurova4cuda3dnn14dropout_kernelEPKfPfS3_mff_param_4,
	.param .f32 _ZN7neurova4cuda3dnn14dropout_kernelEPKfPfS3_mff_param_5
)
{
	.reg .pred 	%p<3>;
	.reg .b32 	%r<5>;
	.reg .b32 	%f<9>;
	.reg .b64 	%rd<15>;

	ld.param.u64 	%rd2, [_ZN7neurova4cuda3dnn14dropout_kernelEPKfPfS3_mff_param_0];
	ld.param.u64 	%rd3, [_ZN7neurova4cuda3dnn14dropout_kernelEPKfPfS3_mff_param_1];
	ld.param.u64 	%rd4, [_ZN7neurova4cuda3dnn14dropout_kernelEPKfPfS3_mff_param_2];
	ld.param.u64 	%rd5, [_ZN7neurova4cuda3dnn14dropout_kernelEPKfPfS3_mff_param_3];
	ld.param.f32 	%f3, [_ZN7neurova4cuda3dnn14dropout_kernelEPKfPfS3_mff_param_4];
	ld.param.f32 	%f4, [_ZN7neurova4cuda3dnn14dropout_kernelEPKfPfS3_mff_param_5];
	mov.u32 	%r1, %ctaid.x;
	mov.u32 	%r2, %ntid.x;
	mov.u32 	%r3, %tid.x;
	mad.lo.s32 	%r4, %r1, %r2, %r3;
	cvt.u64.u32 	%rd1, %r4;
	setp.le.u64 	%p1, %rd5, %rd1;
	@%p1 bra 	$L__BB15_4;
	cvta.to.global.u64 	%rd6, %rd4;
	shl.b64 	%rd7, %rd1, 2;
	add.s64 	%rd8, %rd6, %rd7;
	ld.global.f32 	%f6, [%rd8];
	setp.leu.f32 	%p2, %f6, %f3;
	mov.f32 	%f8, 0f00000000;
	@%p2 bra 	$L__BB15_3;
	cvta.to.global.u64 	%rd9, %rd2;
	add.s64 	%rd11, %rd9, %rd7;
	ld.global.f32 	%f7, [%rd11];
	mul.f32 	%f8, %f4, %f7;
$L__BB15_3:
	cvta.to.global.u64 	%rd12, %rd3;
	add.s64 	%rd14, %rd12, %rd7;
	st.global.f32 	[%rd14], %f8;
$L__BB15_4:
	ret;

}
	// .globl	_ZN7neurova4cuda3dnn25cross_entropy_loss_kernelEPKfPKiPfii
.visible .entry _ZN7neurova4cuda3dnn25cross_entropy_loss_kernelEPKfPKiPfii(
	.param .u64 .ptr .align 1 _ZN7neurova4cuda3dnn25cross_entropy_loss_kernelEPKfPKiPfii_param_0,
	.param .u64 .ptr .align 1 _ZN7neurova4cuda3dnn25cross_entropy_loss_kernelEPKfPKiPfii_param_1,
	.param .u64 .ptr .align 1 _ZN7neurova4cuda3dnn25cross_entropy_loss_kernelEPKfPKiPfii_param_2,
	.param .u32 _ZN7neurova4cuda3dnn25cross_entropy_loss_kernelEPKfPKiPfii_param_3,
	.param .u32 _ZN7neurova4cuda3dnn25cross_entropy_loss_kernelEPKfPKiPfii_param_4
)
{
	.reg .pred 	%p<23>;
	.reg .b32 	%r<88>;
	.reg .b32 	%f<315>;
	.reg .b64 	%rd<44>;

	ld.param.u64 	%rd12, [_ZN7neurova4cuda3dnn25cross_entropy_loss_kernelEPKfPKiPfii_param_0];
	ld.param.u64 	%rd13, [_ZN7neurova4cuda3dnn25cross_entropy_loss_kernelEPKfPKiPfii_param_1];
	ld.param.u64 	%rd14, [_ZN7neurova4cuda3dnn25cross_entropy_loss_kernelEPKfPKiPfii_param_2];
	ld.param.u32 	%r34, [_ZN7neurova4cuda3dnn25cross_entropy_loss_kernelEPKfPKiPfii_param_3];
	ld.param.u32 	%r33, [_ZN7neurova4cuda3dnn25cross_entropy_loss_kernelEPKfPKiPfii_param_4];
	mov.u32 	%r35, %ctaid.x;
	mov.u32 	%r36, %ntid.x;
	mov.u32 	%r37, %tid.x;
	mad.lo.s32 	%r1, %r35, %r36, %r37;
	setp.ge.s32 	%p1, %r1, %r34;
	@%p1 bra 	$L__BB16_28;
	cvta.to.global.u64 	%rd15, %rd13;
	cvta.to.global.u64 	%rd1, %rd12;
	mul.lo.s32 	%r2, %r33, %r1;
	mul.wide.s32 	%rd16, %r2, 4;
	add.s64 	%rd2, %rd1, %rd16;
	mul.wide.s32 	%rd17, %r1, 4;
	add.s64 	%rd18, %rd15, %rd17;
	ld.global.u32 	%r3, [%rd18];
	ld.global.f32 	%f305, [%rd2];
	setp.lt.s32 	%p2, %r33, 2;
	@%p2 bra 	$L__BB16_15;
	add.s32 	%r4, %r33, -1;
	add.s32 	%r39, %r33, -2;
	and.b32  	%r5, %r4, 15;
	setp.lt.u32 	%p3, %r39, 15;
	mov.b32 	%r79, 1;
	@%p3 bra 	$L__BB16_6;
	and.b32  	%r41, %r4, -16;
	neg.s32 	%r83, %r41;
	add.s64 	%rd20, %rd16, %rd1;
	add.s64 	%rd42, %rd20, 32;
	mov.b32 	%r82, 0;
$L__BB16_4:
	.pragma "nounroll";
	ld.global.f32 	%f28, [%rd42+-28];
	max.f32 	%f29, %f305, %f28;
	ld.global.f32 	%f30, [%rd42+-24];
	max.f32 	%f31, %f29, %f30;
	ld.global.f32 	%f32, [%rd42+-20];
	max.f32 	%f33, %f31, %f32;
	ld.global.f32 	%f34, [%rd42+-16];
	max.f32 	%f35, %f33, %f34;
	ld.global.f32 	%f36, [%rd42+-12];
	max.f32 	%f37, %f35, %f36;
	ld.global.f32 	%f38, [%rd42+-8];
	max.f32 	%f39, %f37, %f38;
	ld.global.f32 	%f40, [%rd42+-4];
	max.f32 	%f41, %f39, %f40;
	ld.global.f32 	%f42, [%rd42];
	max.f32 	%f43, %f41, %f42;
	ld.global.f32 	%f44, [%rd42+4];
	max.f32 	%f45, %f43, %f44;
	ld.global.f32 	%f46, [%rd42+8];
	max.f32 	%f47, %f45, %f46;
	ld.global.f32 	%f48, [%rd42+12];
	max.f32 	%f49, %f47, %f48;
	ld.global.f32 	%f50, [%rd42+16];
	max.f32 	%f51, %f49, %f50;
	ld.global.f32 	%f52, [%rd42+20];
	max.f32 	%f53, %f51, %f52;
	ld.global.f32 	%f54, [%rd42+24];
	max.f32 	%f55, %f53, %f54;
	ld.global.f32 	%f56, [%rd42+28];
	max.f32 	%f57, %f55, %f56;
	ld.global.f32 	%f58, [%rd42+32];
	max.f32 	%f305, %f57, %f58;
	add.s32 	%r83, %r83, 16;
	add.s32 	%r82, %r82, 16;
	add.s64 	%rd42, %rd42, 64;
	setp.eq.s32 	%p4, %r83, 0;
	@%p4 bra 	$L__BB16_5;
	bra.uni 	$L__BB16_4;
$L__BB16_5:
	add.s32 	%r79, %r82, 1;
$L__BB16_6:
	setp.eq.s32 	%p5, %r5, 0;
	@%p5 bra 	$L__BB16_15;
	and.b32  	%r9, %r4, 7;
	setp.lt.u32 	%p6, %r5, 8;
	@%p6 bra 	$L__BB16_9;
	mul.wide.u32 	%rd21, %r79, 4;
	add.s64 	%rd22, %rd2, %rd21;
	ld.global.f32 	%f60, [%rd22];
	max.f32 	%f61, %f305, %f60;
	ld.global.f32 	%f62, [%rd22+4];
	max.f32 	%f63, %f61, %f62;
	ld.global.f32 	%f64, [%rd22+8];
	max.f32 	%f65, %f63, %f64;
	ld.global.f32 	%f66, [%rd22+12];
	max.f32 	%f67, %f65, %f66;
	ld.global.f32 	%f68, [%rd22+16];
	max.f32 	%f69, %f67, %f68;
	ld.global.f32 	%f70, [%rd22+20];
	max.f32 	%f71, %f69, %f70;
	ld.global.f32 	%f72, [%rd22+24];
	max.f32 	%f73, %f71, %f72;
	ld.global.f32 	%f74, [%rd22+28];
	max.f32 	%f305, %f73, %f74;
	add.s32 	%r79, %r79, 8;
$L__BB16_9:
	setp.eq.s32 	%p7, %r9, 0;
	@%p7 bra 	$L__BB16_15;
	and.b32  	%r12, %r4, 3;
	setp.lt.u32 	%p8, %r9, 4;
	@%p8 bra 	$L__BB16_12;
	mul.wide.u32 	%rd23, %r79, 4;
	add.s64 	%rd24, %rd2, %rd23;
	ld.global.f32 	%f76, [%rd24];
	max.f32 	%f77, %f305, %f76;
	ld.global.f32 	%f78, [%rd24+4];
	max.f32 	%f79, %f77, %f78;
	ld.global.f32 	%f80, [%rd24+8];
	max.f32 	%f81, %f79, %f80;
	ld.global.f32 	%f82, [%rd24+12];
	max.f32 	%f305, %f81, %f82;
	add.s32 	%r79, %r79, 4;
$L__BB16_12:
	setp.eq.s32 	%p9, %r12, 0;
	@%p9 bra 	$L__BB16_15;
	mul.wide.u32 	%rd26, %r79, 4;
	add.s64 	%rd27, %rd16, %rd26;
	add.s64 	%rd41, %rd1, %rd27;
	neg.s32 	%r81, %r12;
$L__BB16_14:
	.pragma "nounroll";
	ld.global.f32 	%f83, [%rd41];
	max.f32 	%f305, %f305, %f83;
	add.s64 	%rd41, %rd41, 4;
	add.s32 	%r81, %r81, 1;
	setp.ne.s32 	%p10, %r81, 0;
	@%p10 bra 	$L__BB16_14;
$L__BB16_15:
	setp.lt.s32 	%p11, %r33, 1;
	mov.f32 	%f314, 0f00000000;
	@%p11 bra 	$L__BB16_27;
	and.b32  	%r18, %r33, 7;
	setp.lt.u32 	%p12, %r33, 8;
	mov.f32 	%f314, 0f00000000;
	mov.b32 	%r85, 0;
	@%p12 bra 	$L__BB16_19;
	and.b32  	%r85, %r33, 2147483640;
	neg.s32 	%r84, %r85;
	add.s64 	%rd29, %rd16, %rd1;
	add.s64 	%rd43, %rd29, 16;
	mov.f32 	%f314, 0f00000000;
$L__BB16_18:
	.pragma "nounroll";
	ld.global.f32 	%f88, [%rd43+-16];
	sub.f32 	%f89, %f88, %f305;
	fma.rn.f32 	%f90, %f89, 0f3BBB989D, 0f3F000000;
	cvt.sat.f32.f32 	%f91, %f90;
	mov.f32 	%f92, 0f4B400001;
	mov.f32 	%f93, 0f437C0000;
	fma.rm.f32 	%f94, %f91, %f93, %f92;
	add.f32 	%f95, %f94, 0fCB40007F;
	neg.f32 	%f96, %f95;
	fma.rn.f32 	%f97, %f89, 0f3FB8AA3B, %f96;
	fma.rn.f32 	%f98, %f89, 0f32A57060, %f97;
	mov.b32 	%r43, %f94;
	shl.b32 	%r44, %r43, 23;
	mov.b32 	%f99, %r44;
	ex2.approx.ftz.f32 	%f100, %f98;
	fma.rn.f32 	%f101, %f100, %f99, %f314;
	ld.global.f32 	%f102, [%rd43+-12];
	sub.f32 	%f103, %f102, %f305;
	fma.rn.f32 	%f104, %f103, 0f3BBB989D, 0f3F000000;
	cvt.sat.f32.f32 	%f105, %f104;
	fma.rm.f32 	%f106, %f105, %f93, %f92;
	add.f32 	%f107, %f106, 0fCB40007F;
	neg.f32 	%f108, %f107;
	fma.rn.f32 	%f109, %f103, 0f3FB8AA3B, %f108;
	fma.rn.f32 	%f110, %f103, 0f32A57060, %f109;
	mov.b32 	%r45, %f106;
	shl.b32 	%r46, %r45, 23;
	mov.b32 	%f111, %r46;
	ex2.approx.ftz.f32 	%f112, %f110;
	fma.rn.f32 	%f113, %f112, %f111, %f101;
	ld.global.f32 	%f114, [%rd43+-8];
	sub.f32 	%f115, %f114, %f305;
	fma.rn.f32 	%f116, %f115, 0f3BBB989D, 0f3F000000;
	cvt.sat.f32.f32 	%f117, %f116;
	fma.rm.f32 	%f118, %f117, %f93, %f92;
	add.f32 	%f119, %f118, 0fCB40007F;
	neg.f32 	%f120, %f119;
	fma.rn.f32 	%f121, %f115, 0f3FB8AA3B, %f120;
	fma.rn.f32 	%f122, %f115, 0f32A57060, %f121;
	mov.b32 	%r47, %f118;
	shl.b32 	%r48, %r47, 23;
	mov.b32 	%f123, %r48;
	ex2.approx.ftz.f32 	%f124, %f122;
	fma.rn.f32 	%f125, %f124, %f123, %f113;
	ld.global.f32 	%f126, [%rd43+-4];
	sub.f32 	%f127, %f126, %f305;
	fma.rn.f32 	%f128, %f127, 0f3BBB989D, 0f3F000000;
	cvt.sat.f32.f32 	%f129, %f128;
	fma.rm.f32 	%f130, %f129, %f93, %f92;
	add.f32 	%f131, %f130, 0fCB40007F;
	neg.f32 	%f132, %f131;
	fma.rn.f32 	%f133, %f127, 0f3FB8AA3B, %f132;
	fma.rn.f32 	%f134, %f127, 0f32A57060, %f133;
	mov.b32 	%r49, %f130;
	shl.b32 	%r50, %r49, 23;
	mov.b32 	%f135, %r50;
	ex2.approx.ftz.f32 	%f136, %f134;
	fma.rn.f32 	%f137, %f136, %f135, %f125;
	ld.global.f32 	%f138, [%rd43];
	sub.f32 	%f139, %f138, %f305;
	fma.rn.f32 	%f140, %f139, 0f3BBB989D, 0f3F000000;
	cvt.sat.f32.f32 	%f141, %f140;
	fma.rm.f32 	%f142, %f141, %f93, %f92;
	add.f32 	%f143, %f142, 0fCB40007F;
	neg.f32 	%f144, %f143;
	fma.rn.f32 	%f145, %f139, 0f3FB8AA3B, %f144;
	fma.rn.f32 	%f146, %f139, 0f32A57060, %f145;
	mov.b32 	%r51, %f142;
	shl.b32 	%r52, %r51, 23;
	mov.b32 	%f147, %r52;
	ex2.approx.ftz.f32 	%f148, %f146;
	fma.rn.f32 	%f149, %f148, %f147, %f137;
	ld.global.f32 	%f150, [%rd43+4];
	sub.f32 	%f151, %f150, %f305;
	fma.rn.f32 	%f152, %f151, 0f3BBB989D, 0f3F000000;
	cvt.sat.f32.f32 	%f153, %f152;
	fma.rm.f32 	%f154, %f153, %f93, %f92;
	add.f32 	%f155, %f154, 0fCB40007F;
	neg.f32 	%f156, %f155;
	fma.rn.f32 	%f157, %f151, 0f3FB8AA3B, %f156;
	fma.rn.f32 	%f158, %f151, 0f32A57060, %f157;
	mov.b32 	%r53, %f154;
	shl.b32 	%r54, %r53, 23;
	mov.b32 	%f159, %r54;
	ex2.approx.ftz.f32 	%f160, %f158;
	fma.rn.f32 	%f161, %f160, %f159, %f149;
	ld.global.f32 	%f162, [%rd43+8];
	sub.f32 	%f163, %f162, %f305;
	fma.rn.f32 	%f164, %f163, 0f3BBB989D, 0f3F000000;
	cvt.sat.f32.f32 	%f165, %f164;
	fma.rm.f32 	%f166, %f165, %f93, %f92;
	add.f32 	%f167, %f166, 0fCB40007F;
	neg.f32 	%f168, %f167;
	fma.rn.f32 	%f169, %f163, 0f3FB8AA3B, %f168;
	fma.rn.f32 	%f170, %f163, 0f32A57060, %f169;
	mov.b32 	%r55, %f166;
	shl.b32 	%r56, %r55, 23;
	mov.b32 	%f171, %r56;
	ex2.approx.ftz.f32 	%f172, %f170;
	fma.rn.f32 	%f173, %f172, %f171, %f161;
	ld.global.f32 	%f174, [%rd43+12];
	sub.f32 	%f175, %f174, %f305;
	fma.rn.f32 	%f176, %f175, 0f3BBB989D, 0f3F000000;
	cvt.sat.f32.f32 	%f177, %f176;
	fma.rm.f32 	%f178, %f177, %f93, %f92;
	add.f32 	%f179, %f178, 0fCB40007F;
	neg.f32 	%f180, %f179;
	fma.rn.f32 	%f181, %f175, 0f3FB8AA3B, %f180;
	fma.rn.f32 	%f182, %f175, 0f32A57060, %f181;
	mov.b32 	%r57, %f178;
	shl.b32 	%r58, %r57, 23;
	mov.b32 	%f183, %r58;
	ex2.approx.ftz.f32 	%f184, %f182;
	fma.rn.f32 	%f314, %f184, %f183, %f173;
	add.s32 	%r84, %r84, 8;
	add.s64 	%rd43, %rd43, 32;
	setp.ne.s32 	%p13, %r84, 0;
	@%p13 bra 	$L__BB16_18;
$L__BB16_19:
	setp.eq.s32 	%p14, %r18, 0;
	@%p14 bra 	$L__BB16_27;
	and.b32  	%r28, %r33, 3;
	setp.lt.u32 	%p15, %r18, 4;
	@%p15 bra 	$L__BB16_22;
	mul.wide.u32 	%rd30, %r85, 4;
	add.s64 	%rd31, %rd2, %rd30;
	ld.global.f32 	%f186, [%rd31];
	sub.f32 	%f187, %f186, %f305;
	fma.rn.f32 	%f188, %f187, 0f3BBB989D, 0f3F000000;
	cvt.sat.f32.f32 	%f189, %f188;
	mov.f32 	%f190, 0f4B400001;
	mov.f32 	%f191, 0f437C0000;
	fma.rm.f32 	%f192, %f189, %f191, %f190;
	add.f32 	%f193, %f192, 0fCB40007F;
	neg.f32 	%f194, %f193;
	fma.rn.f32 	%f195, %f187, 0f3FB8AA3B, %f194;
	fma.rn.f32 	%f196, %f187, 0f32A57060, %f195;
	mov.b32 	%r59, %f192;
	shl.b32 	%r60, %r59, 23;
	mov.b32 	%f197, %r60;
	ex2.approx.ftz.f32 	%f198, %f196;
	fma.rn.f32 	%f199, %f198, %f197, %f314;
	ld.global.f32 	%f200, [%rd31+4];
	sub.f32 	%f201, %f200, %f305;
	fma.rn.f32 	%f202, %f201, 0f3BBB989D, 0f3F000000;
	cvt.sat.f32.f32 	%f203, %f202;
	fma.rm.f32 	%f204, %f203, %f191, %f190;
	add.f32 	%f205, %f204, 0fCB40007F;
	neg.f32 	%f206, %f205;
	fma.rn.f32 	%f207, %f201, 0f3FB8AA3B, %f206;
	fma.rn.f32 	%f208, %f201, 0f32A57060, %f207;
	mov.b32 	%r61, %f204;
	shl.b32 	%r62, %r61, 23;
	mov.b32 	%f209, %r62;
	ex2.approx.ftz.f32 	%f210, %f208;
	fma.rn.f32 	%f211, %f210, %f209, %f199;
	ld.global.f32 	%f212, [%rd31+8];
	sub.f32 	%f213, %f212, %f305;
	fma.rn.f32 	%f214, %f213, 0f3BBB989D, 0f3F000000;
	cvt.sat.f32.f32 	%f215, %f214;
	fma.rm.f32 	%f216, %f215, %f191, %f190;
	add.f32 	%f217, %f216, 0fCB40007F;
	neg.f32 	%f218, %f217;
	fma.rn.f32 	%f219, %f213, 0f3FB8AA3B, %f218;
	fma.rn.f32 	%f220, %f213, 0f32A57060, %f219;
	mov.b32 	%r63, %f216;
	shl.b32 	%r64, %r63, 23;
	mov.b32 	%f221, %r64;
	ex2.approx.ftz.f32 	%f222, %f220;
	fma.rn.f32 	%f223, %f222, %f221, %f211;
	ld.global.f32 	%f224, [%rd31+12];
	sub.f32 	%f225, %f224, %f305;
	fma.rn.f32 	%f226, %f225, 0f3BBB989D, 0f3F000000;
	cvt.sat.f32.f32 	%f227, %f226;
	fma.rm.f32 	%f228, %f227, %f191, %f190;
	add.f32 	%f229, %f228, 0fCB40007F;
	neg.f32 	%f230, %f229;
	fma.rn.f32 	%f231, %f225, 0f3FB8AA3B, %f230;
	fma.rn.f32 	%f232, %f225, 0f32A57060, %f231;
	mov.b32 	%r65, %f228;
	shl.b32 	%r66, %r65, 23;
	mov.b32 	%f233, %r66;
	ex2.approx.ftz.f32 	%f234, %f232;
	fma.rn.f32 	%f314, %f234, %f233, %f223;
	add.s32 	%r85, %r85, 4;
$L__BB16_22:
	setp.eq.s32 	%p16, %r28, 0;
	@%p16 bra 	$L__BB16_27;
	setp.eq.s32 	%p17, %r28, 1;
	@%p17 bra 	$L__BB16_25;
	mul.wide.u32 	%rd32, %r85, 4;
	add.s64 	%rd33, %rd2, %rd32;
	ld.global.f32 	%f236, [%rd33];
	sub.f32 	%f237, %f236, %f305;
	fma.rn.f32 	%f238, %f237, 0f3BBB989D, 0f3F000000;
	cvt.sat.f32.f32 	%f239, %f238;
	mov.f32 	%f240, 0f4B400001;
	mov.f32 	%f241, 0f437C0000;
	fma.rm.f32 	%f242, %f239, %f241, %f240;
	add.f32 	%f243, %f242, 0fCB40007F;
	neg.f32 	%f244, %f243;
	fma.rn.f32 	%f245, %f237, 0f3FB8AA3B, %f244;
	fma.rn.f32 	%f246, %f237, 0f32A57060, %f245;
	mov.b32 	%r67, %f242;
	shl.b32 	%r68, %r67, 23;
	mov.b32 	%f247, %r68;
	ex2.approx.ftz.f32 	%f248, %f246;
	fma.rn.f32 	%f249, %f248, %f247, %f314;
	ld.global.f32 	%f250, [%rd33+4];
	sub.f32 	%f251, %f250, %f305;
	fma.rn.f32 	%f252, %f251, 0f3BBB989D, 0f3F000000;
	cvt.sat.f32.f32 	%f253, %f252;
	fma.rm.f32 	%f254, %f253, %f241, %f240;
	add.f32 	%f255, %f254, 0fCB40007F;
	neg.f32 	%f256, %f255;
	fma.rn.f32 	%f257, %f251, 0f3FB8AA3B, %f256;
	fma.rn.f32 	%f258, %f251, 0f32A57060, %f257;
	mov.b32 	%r69, %f254;
	shl.b32 	%r70, %r69, 23;
	mov.b32 	%f259, %r70;
	ex2.approx.ftz.f32 	%f260, %f258;
	fma.rn.f32 	%f314, %f260, %f259, %f249;
	add.s32 	%r85, %r85, 2;
$L__BB16_25:
	and.b32  	%r71, %r33, 1;
	setp.eq.b32 	%p18, %r71, 1;
	not.pred 	%p19, %p18;
	@%p19 bra 	$L__BB16_27;
	mul.wide.u32 	%rd34, %r85, 4;
	add.s64 	%rd35, %rd2, %rd34;
	ld.global.f32 	%f261, [%rd35];
	sub.f32 	%f262, %f261, %f305;
	fma.rn.f32 	%f263, %f262, 0f3BBB989D, 0f3F000000;
	cvt.sat.f32.f32 	%f264, %f263;
	mov.f32 	%f265, 0f4B400001;
	mov.f32 	%f266, 0f437C0000;
	fma.rm.f32 	%f267, %f264, %f266, %f265;
	add.f32 	%f268, %f267, 0fCB40007F;
	neg.f32 	%f269, %f268;
	fma.rn.f32 	%f270, %f262, 0f3FB8AA3B, %f269;
	fma.rn.f32 	%f271, %f262, 0f32A57060, %f270;
	mov.b32 	%r72, %f267;
	shl.b32 	%r73, %r72, 23;
	mov.b32 	%f272, %r73;
	ex2.approx.ftz.f32 	%f273, %f271;
	fma.rn.f32 	%f314, %f273, %f272, %f314;
$L__BB16_27:
	setp.lt.f32 	%p20, %f314, 0f00800000;
	mul.f32 	%f274, %f314, 0f4B000000;
	selp.f32 	%f275, %f274, %f314, %p20;
	selp.f32 	%f276, 0fC1B80000, 0f00000000, %p20;
	mov.b32 	%r74, %f275;
	add.s32 	%r75, %r74, -1059760811;
	and.b32  	%r76, %r75, -8388608;
	sub.s32 	%r77, %r74, %r76;
	mov.b32 	%f277, %r77;
	cvt.rn.f32.s32 	%f278, %r76;
	fma.rn.f32 	%f279, %f278, 0f34000000, %f276;
	add.f32 	%f280, %f277, 0fBF800000;
	fma.rn.f32 	%f281, %f280, 0fBE055027, 0f3E1039F6;
	fma.rn.f32 	%f282, %f281, %f280, 0fBDF8CDCC;
	fma.rn.f32 	%f283, %f282, %f280, 0f3E0F2955;
	fma.rn.f32 	%f284, %f283, %f280, 0fBE2AD8B9;
	fma.rn.f32 	%f285, %f284, %f280, 0f3E4CED0B;
	fma.rn.f32 	%f286, %f285, %f280, 0fBE7FFF22;
	fma.rn.f32 	%f287, %f286, %f280, 0f3EAAAA78;
	fma.rn.f32 	%f288, %f287, %f280, 0fBF000000;
	mul.f32 	%f289, %f280, %f288;
	fma.rn.f32 	%f290, %f289, %f280, %f280;
	fma.rn.f32 	%f291, %f279, 0f3F317218, %f290;
	setp.gt.u32 	%p21, %r74, 2139095039;
	fma.rn.f32 	%f292, %f275, 0f7F800000, 0f7F800000;
	selp.f32 	%f293, %f292, %f291, %p21;
	setp.eq.f32 	%p22, %f275, 0f00000000;
	selp.f32 	%f294, 0fFF800000, %f293, %p22;
	add.f32 	%f295, %f305, %f294;
	mul.wide.s32 	%rd36, %r3, 4;
	add.s64 	%rd37, %rd2, %rd36;
	ld.global.f32 	%f296, [%rd37];
	sub.f32 	%f297, %f295, %f296;
	cvta.to.global.u64 	%rd38, %rd14;
	add.s64 	%rd40, %rd38, %rd17;
	st.global.f32 	[%rd40], %f297;
$L__BB16_28:
	ret;

}
	// .globl	_ZN7neurova4cuda3dnn15mse_loss_kernelEPKfS3_Pfm
.visible .entry _ZN7neurova4cuda3dnn15mse_loss_kernelEPKfS3_Pfm(
	.param .u64 .ptr .align 1 _ZN7neurova4cuda3dnn15mse_loss_kernelEPKfS3_Pfm_param_0,
	.param .u64 .ptr .align 1 _ZN7neurova4cuda3dnn15mse_loss_kernelEPKfS3_Pfm_param_1,
	.param .u64 .ptr .align 1 _ZN7neurova4cuda3dnn15mse_loss_kernelEPKfS3_Pfm_param_2,
	.param .u64 _ZN7neurova4cuda3dnn15mse_loss_kernelEPKfS3_Pfm_param_3
)
{
	.reg .pred 	%p<2>;
	.reg .b32 	%r<5>;
	.reg .b32 	%f<5>;
	.reg .b64 	%rd<13>;

	ld.param.u64 	%rd2, [_ZN7neurova4cuda3dnn15mse_loss_kernelEPKfS3_Pfm_param_0];
	ld.param.u64 	%rd3, [_ZN7neurova4cuda3dnn15mse_loss_kernelEPKfS3_Pfm_param_1];
	ld.param.u64 	%rd4, [_ZN7neurova4cuda3dnn15mse_loss_kernelEPKfS3_Pfm_param_2];
	ld.param.u64 	%rd5, [_ZN7neurova4cuda3dnn15mse_loss_kernelEPKfS3_Pfm_param_3];
	mov.u32 	%r1, %ctaid.x;
	mov.u32 	%r2, %ntid.x;
	mov.u32 	%r3, %tid.x;
	mad.lo.s32 	%r4, %r1, %r2, %r3;
	cvt.u64.u32 	%rd1, %r4;
	setp.le.u64 	%p1, %rd5, %rd1;
	@%p1 bra 	$L__BB17_2;
	cvta.to.global.u64 	%rd6, %rd2;
	cvta.to.global.u64 	%rd7, %rd3;
	cvta.to.global.u64 	%rd8, %rd4;
	shl.b64 	%rd9, %rd1, 2;
	add.s64 	%rd10, %rd6, %rd9;
	ld.global.f32 	%f1, [%rd10];
	add.s64 	%rd11, %rd7, %rd9;
	ld.global.f32 	%f2, [%rd11];
	sub.f32 	%f3, %f1, %f2;
	mul.f32 	%f4, %f3, %f3;
	add.s64 	%rd12, %rd8, %rd9;
	st.global.f32 	[%rd12], %f4;
$L__BB17_2:
	ret;

}


// ===== COMPILED SASS (sm_100) =====

	.target	sm_100

	.elftype	@"ET_EXEC"


//--------------------- .note.nv.tkinfo           --------------------------
	.section	.note.nv.tkinfo,"",@"SHT_NOTE"
	.sectionflags	@"SHF_NOTE_NV_TKINFO"
	.tkinfo
        /*0018*/ 	.word	0x00000002
        /*0030*/ 	.string	""
        /*0030*/ 	.string	"ptxas"
        /*0030*/ 	.string	"Cuda compilation tools, release 13.0, V13.0.88"
        /*0030*/ 	.string	"Build cuda_13.0.r13.0/compiler.36424714_0"
        /*0030*/ 	.string	"-arch sm_100 -m 64 "



//--------------------- .note.nv.cuinfo           --------------------------
	.section	.note.nv.cuinfo,"",@"SHT_NOTE"
	.sectionflags	@"SHF_NOTE_NV_CUINFO"
        /*0018*/ 	.short	0x0002
        /*001a*/ 	.short	0x0064
        /*001c*/ 	.short	0x0082
	.zero		2


//--------------------- .nv.info                  --------------------------
	.section	.nv.info,"",@"SHT_CUDA_INFO"
	.align	4


	//----- nvinfo : EIATTR_REGCOUNT
	.align		4
        /*0000*/ 	.byte	0x04, 0x2f
        /*0002*/ 	.short	(.L_1 - .L_0)
	.align		4
.L_0:
        /*0004*/ 	.word	index@(_ZN7neurova4cuda3dnn11relu_kernelEPKfPfm)
        /*0008*/ 	.word	0x0000000a


	//----- nvinfo : EIATTR_FRAME_SIZE
	.align		4
.L_1:
        /*000c*/ 	.byte	0x04, 0x11
        /*000e*/ 	.short	(.L_3 - .L_2)
	.align		4
.L_2:
        /*0010*/ 	.word	index@(_ZN7neurova4cuda3dnn11relu_kernelEPKfPfm)
        /*0014*/ 	.word	0x00000000


	//----- nvinfo : EIATTR_REGCOUNT
	.align		4
.L_3:
        /*0018*/ 	.byte	0x04, 0x2f
        /*001a*/ 	.short	(.L_5 - .L_4)
	.align		4
.L_4:
        /*001c*/ 	.word	index@(_ZN7neurova4cuda3dnn20relu_backward_kernelEPKfS3_Pfm)
        /*0020*/ 	.word	0x0000000c


	//----- nvinfo : EIATTR_FRAME_SIZE
	.align		4
.L_5:
        /*0024*/ 	.byte	0x04, 0x11
        /*0026*/ 	.short	(.L_7 - .L_6)
	.align		4
.L_6:
        /*0028*/ 	.word	index@(_ZN7neurova4cuda3dnn20relu_backward_kernelEPKfS3_Pfm)
        /*002c*/ 	.word	0x00000000


	//----- nvinfo : EIATTR_REGCOUNT
	.align		4
.L_7:
        /*0030*/ 	.byte	0x04, 0x2f
        /*0032*/ 	.short	(.L_9 - .L_8)
	.align		4
.L_8:
        /*0034*/ 	.word	index@(_ZN7neurova4cuda3dnn17leaky_relu_kernelEPKfPfmf)
        /*0038*/ 	.word	0x0000000a


	//----- nvinfo : EIATTR_FRAME_SIZE
	.align		4
.L_9:
        /*003c*/ 	.byte	0x04, 0x11
        /*003e*/ 	.short	(.L_11 - .L_10)
	.align		4
.L_10:
        /*0040*/ 	.word	index@(_ZN7neurova4cuda3dnn17leaky_relu_kernelEPKfPfmf)
        /*0044*/ 	.word	0x00000000


	//----- nvinfo : EIATTR_REGCOUNT
	.align		4
.L_11:
        /*0048*/ 	.byte	0x04, 0x2f
        /*004a*/ 	.short	(.L_13 - .L_12)
	.align		4
.L_12:
        /*004c*/ 	.word	index@(_ZN7neurova4cuda3dnn14sigmoid_kernelEPKfPfm)
        /*0050*/ 	.word	0x0000000f


	//----- nvinfo : EIATTR_FRAME_SIZE
	.align		4
.L_13:
        /*0054*/ 	.byte	0x04, 0x11
        /*0056*/ 	.short	(.L_15 - .L_14)
	.align		4
.L_14:
        /*0058*/ 	.word	index@($__internal_11_$__cuda_sm20_rcp_rn_f32_slowpath)
        /*005c*/ 	.word	0x00000000


	//----- nvinfo : EIATTR_FRAME_SIZE
	.align		4
.L_15:
        /*0060*/ 	.byte	0x04, 0x11
        /*0062*/ 	.short	(.L_17 - .L_16)
	.align		4
.L_16:
        /*0064*/ 	.word	index@(_ZN7neurova4cuda3dnn14sigmoid_kernelEPKfPfm)
        /*0068*/ 	.word	0x00000000


	//----- nvinfo : EIATTR_REGCOUNT
	.align		4
.L_17:
        /*006c*/ 	.byte	0x04, 0x2f
        /*006e*/ 	.short	(.L_19 - .L_18)
	.align		4
.L_18:
        /*0070*/ 	.word	index@(_ZN7neurova4cuda3dnn11tanh_kernelEPKfPfm)
        /*0074*/ 	.word	0x0000000d


	//----- nvinfo : EIATTR_FRAME_SIZE
	.align		4
.L_19:
        /*0078*/ 	.byte	0x04, 0x11
        /*007a*/ 	.short	(.L_21 - .L_20)
	.align		4
.L_20:
        /*007c*/ 	.word	index@(_ZN7neurova4cuda3dnn11tanh_kernelEPKfPfm)
        /*0080*/ 	.word	0x00000000


	//----- nvinfo : EIATTR_REGCOUNT
	.align		4
.L_21:
        /*0084*/ 	.byte	0x04, 0x2f
        /*0086*/ 	.short	(.L_23 - .L_22)
	.align		4
.L_22:
        /*0088*/ 	.word	index@(_ZN7neurova4cuda3dnn14softmax_kernelEPKfPfii)
        /*008c*/ 	.word	0x00000020


	//----- nvinfo : EIATTR_FRAME_SIZE
	.align		4
.L_23:
        /*0090*/ 	.byte	0x04, 0x11
        /*0092*/ 	.short	(.L_25 - .L_24)
	.align		4
.L_24:
        /*0094*/ 	.word	index@($__internal_10_$__cuda_sm3x_div_rn_noftz_f32_slowpath)
        /*0098*/ 	.word	0x00000000


	//----- nvinfo : EIATTR_FRAME_SIZE
	.align		4
.L_25:
        /*009c*/ 	.byte	0x04, 0x11
        /*009e*/ 	.short	(.L_27 - .L_26)
	.align		4
.L_26:
        /*00a0*/ 	.word	index@(_ZN7neurova4cuda3dnn14softmax_kernelEPKfPfii)
        /*00a4*/ 	.word	0x00000000


	//----- nvinfo : EIATTR_REGCOUNT
	.align		4
.L_27:
        /*00a8*/ 	.byte	0x04, 0x2f
        /*00aa*/ 	.short	(.L_29 - .L_28)
	.align		4
.L_28:
        /*00ac*/ 	.word	index@(_ZN7neurova4cuda3dnn11gelu_kernelEPKfPfm)
        /*00b0*/ 	.word	0x0000000d


	//----- nvinfo : EIATTR_FRAME_SIZE
	.align		4
.L_29:
        /*00b4*/ 	.byte	0x04, 0x11
        /*00b6*/ 	.short	(.L_31 - .L_30)
	.align		4
.L_30:
        /*00b8*/ 	.word	index@(_ZN7neurova4cuda3dnn11gelu_kernelEPKfPfm)
        /*00bc*/ 	.word	0x00000000


	//----- nvinfo : EIATTR_REGCOUNT
	.align		4
.L_31:
        /*00c0*/ 	.byte	0x04, 0x2f
        /*00c2*/ 	.short	(.L_33 - .L_32)
	.align		4
.L_32:
        /*00c4*/ 	.word	index@(_ZN7neurova4cuda3dnn11silu_kernelEPKfPfm)
        /*00c8*/ 	.word	0x00000010


	//----- nvinfo : EIATTR_FRAME_SIZE
	.align		4
.L_33:
        /*00cc*/ 	.byte	0x04, 0x11
        /*00ce*/ 	.short	(.L_35 - .L_34)
	.align		4
.L_34:
        /*00d0*/ 	.word	index@($__internal_9_$__cuda_sm3x_div_rn_noftz_f32_slowpath)
        /*00d4*/ 	.word	0x00000000


	//----- nvinfo : EIATTR_FRAME_SIZE
	.align		4
.L_35:
        /*00d8*/ 	.byte	0x04, 0x11
        /*00da*/ 	.short	(.L_37 - .L_36)
	.align		4
.L_36:
        /*00dc*/ 	.word	index@(_ZN7neurova4cuda3dnn11silu_kernelEPKfPfm)
        /*00e0*/ 	.word	0x00000000


	//----- nvinfo : EIATTR_REGCOUNT
	.align		4
.L_37:
        /*00e4*/ 	.byte	0x04, 0x2f
        /*00e6*/ 	.short	(.L_39 - .L_38)
	.align		4
.L_38:
        /*00e8*/ 	.word	index@(_ZN7neurova4cuda3dnn25batch_norm_forward_kernelEPKfPfS3_S3_S3_S3_iiif)
        /*00ec*/ 	.word	0x00000012


	//----- nvinfo : EIATTR_FRAME_SIZE
	.align		4
.L_39:
        /*00f0*/ 	.byte	0x04, 0x11
        /*00f2*/ 	.short	(.L_41 - .L_40)
	.align		4
.L_40:
        /*00f4*/ 	.word	index@($__internal_8_$__cuda_sm3x_div_rn_noftz_f32_slowpath)
        /*00f8*/ 	.word	0x00000000


	//----- nvinfo : EIATTR_FRAME_SIZE
	.align		4
.L_41:
        /*00fc*/ 	.byte	0x04, 0x11
        /*00fe*/ 	.short	(.L_43 - .L_42)
	.align		4
.L_42:
        /*0100*/ 	.word	index@($__internal_7_$__cuda_sm20_sqrt_rn_f32_slowpath)
        /*0104*/ 	.word	0x00000000


	//----- nvinfo : EIATTR_FRAME_SIZE
	.align		4
.L_43:
        /*0108*/ 	.byte	0x04, 0x11
        /*010a*/ 	.short	(.L_45 - .L_44)
	.align		4
.L_44:
        /*010c*/ 	.word	index@(_ZN7neurova4cuda3dnn25batch_norm_forward_kernelEPKfPfS3_S3_S3_S3_iiif)
        /*0110*/ 	.word	0x00000000


	//----- nvinfo : EIATTR_REGCOUNT
	.align		4
.L_45:
        /*0114*/ 	.byte	0x04, 0x2f
        /*0116*/ 	.short	(.L_47 - .L_46)
	.align		4
.L_46:
        /*0118*/ 	.word	index@(_ZN7neurova4cuda3dnn20instance_norm_kernelEPKfPfS3_S3_iiiif)
        /*011c*/ 	.word	0x0000001f


	//----- nvinfo : EIATTR_FRAME_SIZE
	.align		4
.L_47:
        /*0120*/ 	.byte	0x04, 0x11
        /*0122*/ 	.short	(.L_49 - .L_48)
	.align		4
.L_48:
        /*0124*/ 	.word	index@($__internal_6_$__cuda_sm3x_div_rn_noftz_f32_slowpath)
        /*0128*/ 	.word	0x00000000


	//----- nvinfo : EIATTR_FRAME_SIZE
	.align		4
.L_49:
        /*012c*/ 	.byte	0x04, 0x11
        /*012e*/ 	.short	(.L_51 - .L_50)
	.align		4
.L_50:
        /*0130*/ 	.word	index@($__internal_5_$__cuda_sm20_sqrt_rn_f32_slowpath)
        /*0134*/ 	.word	0x00000000


	//----- nvinfo : EIATTR_FRAME_SIZE
	.align		4
.L_51:
        /*0138*/ 	.byte	0x04, 0x11
        /*013a*/ 	.short	(.L_53 - .L_52)
	.align		4
.L_52:
        /*013c*/ 	.word	index@($__internal_4_$__cuda_sm20_rcp_rn_f32_slowpath)
        /*0140*/ 	.word	0x00000000


	//----- nvinfo : EIATTR_FRAME_SIZE
	.align		4
.L_53:
        /*0144*/ 	.byte	0x04, 0x11
        /*0146*/ 	.short	(.L_55 - .L_54)
	.align		4
.L_54:
        /*0148*/ 	.word	index@(_ZN7neurova4cuda3dnn20instance_norm_kernelEPKfPfS3_S3_iiiif)
        /*014c*/ 	.word	0x00000000


	//----- nvinfo : EIATTR_REGCOUNT
	.align		4
.L_55:
        /*0150*/ 	.byte	0x04, 0x2f
        /*0152*/ 	.short	(.L_57 - .L_56)
	.align		4
.L_56:
        /*0154*/ 	.word	index@(_ZN7neurova4cuda3dnn17max_pool2d_kernelEPKfPfPiiiiiiiiiiiii)
        /*0158*/ 	.word	0x00000020


	//----- nvinfo : EIATTR_FRAME_SIZE
	.align		4
.L_57:
        /*015c*/ 	.byte	0x04, 0x11
        /*015e*/ 	.short	(.L_59 - .L_58)
	.align		4
.L_58:
        /*0160*/ 	.word	index@(_ZN7neurova4cuda3dnn17max_pool2d_kernelEPKfPfPiiiiiiiiiiiii)
        /*0164*/ 	.word	0x00000000


	//----- nvinfo : EIATTR_REGCOUNT
	.align		4
.L_59:
        /*0168*/ 	.byte	0x04, 0x2f
        /*016a*/ 	.short	(.L_61 - .L_60)
	.align		4
.L_60:
        /*016c*/ 	.word	index@(_ZN7neurova4cuda3dnn17avg_pool2d_kernelEPKfPfiiiiiiiiiiii)
        /*0170*/ 	.word	0x0000001d


	//----- nvinfo : EIATTR_FRAME_SIZE
	.align		4
.L_61:
        /*0174*/ 	.byte	0x04, 0x11
        /*0176*/ 	.short	(.L_63 - .L_62)
	.align		4
.L_62:
        /*0178*/ 	.word	index@($__internal_3_$__cuda_sm3x_div_rn_noftz_f32_slowpath)
        /*017c*/ 	.word	0x00000000


	//----- nvinfo : EIATTR_FRAME_SIZE
	.align		4
.L_63:
        /*0180*/ 	.byte	0x04, 0x11
        /*0182*/ 	.short	(.L_65 - .L_64)
	.align		4
.L_64:
        /*0184*/ 	.word	index@(_ZN7neurova4cuda3dnn17avg_pool2d_kernelEPKfPfiiiiiiiiiiii)
        /*0188*/ 	.word	0x00000000


	//----- nvinfo : EIATTR_REGCOUNT
	.align		4
.L_65:
        /*018c*/ 	.byte	0x04, 0x2f
        /*018e*/ 	.short	(.L_67 - .L_66)
	.align		4
.L_66:
        /*0190*/ 	.word	index@(_ZN7neurova4cuda3dnn22global_avg_pool_kernelEPKfPfiii)
        /*0194*/ 	.word	0x00000020


	//----- nvinfo : EIATTR_FRAME_SIZE
	.align		4
.L_67:
        /*0198*/ 	.byte	0x04, 0x11
        /*019a*/ 	.short	(.L_69 - .L_68)
	.align		4
.L_68:
        /*019c*/ 	.word	index@($__internal_2_$__cuda_sm3x_div_rn_noftz_f32_slowpath)
        /*01a0*/ 	.word	0x00000000


	//----- nvinfo : EIATTR_FRAME_SIZE
	.align		4
.L_69:
        /*01a4*/ 	.byte	0x04, 0x11
        /*01a6*/ 	.short	(.L_71 - .L_70)
	.align		4
.L_70:
        /*01a8*/ 	.word	index@(_ZN7neurova4cuda3dnn22global_avg_pool_kernelEPKfPfiii)
        /*01ac*/ 	.word	0x00000000


	//----- nvinfo : EIATTR_REGCOUNT
	.align		4
.L_71:
        /*01b0*/ 	.byte	0x04, 0x2f
        /*01b2*/ 	.short	(.L_73 - .L_72)
	.align		4
.L_72:
        /*01b4*/ 	.word	index@(_ZN7neurova4cuda3dnn23upsample_nearest_kernelEPKfPfiiiiii)
        /*01b8*/ 	.word	0x00000013


	//----- nvinfo : EIATTR_FRAME_SIZE
	.align		4
.L_73:
        /*01bc*/ 	.byte	0x04, 0x11
        /*01be*/ 	.short	(.L_75 - .L_74)
	.align		4
.L_74:
        /*01c0*/ 	.word	index@($__internal_1_$__cuda_sm3x_div_rn_noftz_f32_slowpath)
        /*01c4*/ 	.word	0x00000000


	//----- nvinfo : EIATTR_FRAME_SIZE
	.align		4
.L_75:
        /*01c8*/ 	.byte	0x04, 0x11
        /*01ca*/ 	.short	(.L_77 - .L_76)
	.align		4
.L_76:
        /*01cc*/ 	.word	index@(_ZN7neurova4cuda3dnn23upsample_nearest_kernelEPKfPfiiiiii)
        /*01d0*/ 	.word	0x00000000


	//----- nvinfo : EIATTR_REGCOUNT
	.align		4
.L_77:
        /*01d4*/ 	.byte	0x04, 0x2f
        /*01d6*/ 	.short	(.L_79 - .L_78)
	.align		4
.L_78:
        /*01d8*/ 	.word	index@(_ZN7neurova4cuda3dnn24upsample_bilinear_kernelEPKfPfiiiiii)
        /*01dc*/ 	.word	0x00000016


	//----- nvinfo : EIATTR_FRAME_SIZE
	.align		4
.L_79:
        /*01e0*/ 	.byte	0x04, 0x11
        /*01e2*/ 	.short	(.L_81 - .L_80)
	.align		4
.L_80:
        /*01e4*/ 	.word	index@($__internal_0_$__cuda_sm3x_div_rn_noftz_f32_slowpath)
        /*01e8*/ 	.word	0x00000000


	//----- nvinfo : EIATTR_FRAME_SIZE
	.align		4
.L_81:
        /*01ec*/ 	.byte	0x04, 0x11
        /*01ee*/ 	.short	(.L_83 - .L_82)
	.align		4
.L_82:
        /*01f0*/ 	.word	index@(_ZN7neurova4cuda3dnn24upsample_bilinear_kernelEPKfPfiiiiii)
        /*01f4*/ 	.word	0x00000000


	//----- nvinfo : EIATTR_REGCOUNT
	.align		4
.L_83:
        /*01f8*/ 	.byte	0x04, 0x2f
        /*01fa*/ 	.short	(.L_85 - .L_84)
	.align		4
.L_84:
        /*01fc*/ 	.word	index@(_ZN7neurova4cuda3dnn14dropout_kernelEPKfPfS3_mff)
        /*0200*/ 	.word	0x0000000e


	//----- nvinfo : EIATTR_FRAME_SIZE
	.align		4
.L_85:
        /*0204*/ 	.byte	0x04, 0x11
        /*0206*/ 	.short	(.L_87 - .L_86)
	.align		4
.L_86:
        /*0208*/ 	.word	index@(_ZN7neurova4cuda3dnn14dropout_kernelEPKfPfS3_mff)
        /*020c*/ 	.word	0x00000000


	//----- nvinfo : EIATTR_REGCOUNT
	.align		4
.L_87:
        /*0210*/ 	.byte	0x04, 0x2f
        /*0212*/ 	.short	(.L_89 - .L_88)
	.align		4
.L_88:
        /*0214*/ 	.word	index@(_ZN7neurova4cuda3dnn25cross_entropy_loss_kernelEPKfPKiPfii)
        /*0218*/ 	.word	0x00000020


	//----- nvinfo : EIATTR_FRAME_SIZE
	.align		4
.L_89:
        /*021c*/ 	.byte	0x04, 0x11
        /*021e*/ 	.short	(.L_91 - .L_90)
	.align		4
.L_90:
        /*0220*/ 	.word	index@(_ZN7neurova4cuda3dnn25cross_entropy_loss_kernelEPKfPKiPfii)
        /*0224*/ 	.word	0x00000000


	//----- nvinfo : EIATTR_REGCOUNT
	.align		4
.L_91:
        /*0228*/ 	.byte	0x04, 0x2f
        /*022a*/ 	.short	(.L_93 - .L_92)
	.align		4
.L_92:
        /*022c*/ 	.word	index@(_ZN7neurova4cuda3dnn15mse_loss_kernelEPKfS3_Pfm)
        /*0230*/ 	.word	0x0000000c


	//----- nvinfo : EIATTR_FRAME_SIZE
	.align		4
.L_93:
        /*0234*/ 	.byte	0x04, 0x11
        /*0236*/ 	.short	(.L_95 - .L_94)
	.align		4
.L_94:
        /*0238*/ 	.word	index@(_ZN7neurova4cuda3dnn15mse_loss_kernelEPKfS3_Pfm)
        /*023c*/ 	.word	0x00000000


	//----- nvinfo : EIATTR_MIN_STACK_SIZE
	.align		4
.L_95:
        /*0240*/ 	.byte	0x04, 0x12
        /*0242*/ 	.short	(.L_97 - .L_96)
	.align		4
.L_96:
        /*0244*/ 	.word	index@(_ZN7neurova4cuda3dnn15mse_loss_kernelEPKfS3_Pfm)
        /*0248*/ 	.word	0x00000000


	//----- nvinfo : EIATTR_MIN_STACK_SIZE
	.align		4
.L_97:
        /*024c*/ 	.byte	0x04, 0x12
        /*024e*/ 	.short	(.L_99 - .L_98)
	.align		4
.L_98:
        /*0250*/ 	.word	index@(_ZN7neurova4cuda3dnn25cross_entropy_loss_kernelEPKfPKiPfii)
        /*0254*/ 	.word	0x00000000


	//----- nvinfo : EIATTR_MIN_STACK_SIZE
	.align		4
.L_99:
        /*0258*/ 	.byte	0x04, 0x12
        /*025a*/ 	.short	(.L_101 - .L_100)
	.align		4
.L_100:
        /*025c*/ 	.word	index@(_ZN7neurova4cuda3dnn14dropout_kernelEPKfPfS3_mff)
        /*0260*/ 	.word	0x00000000


	//----- nvinfo : EIATTR_MIN_STACK_SIZE
	.align		4
.L_101:
        /*0264*/ 	.byte	0x04, 0x12
        /*0266*/ 	.short	(.L_103 - .L_102)
	.align		4
.L_102:
        /*0268*/ 	.word	index@(_ZN7neurova4cuda3dnn24upsample_bilinear_kernelEPKfPfiiiiii)
        /*026c*/ 	.word	0x00000000


	//----- nvinfo : EIATTR_MIN_STACK_SIZE
	.align		4
.L_103:
        /*0270*/ 	.byte	0x04, 0x12
        /*0272*/ 	.short	(.L_105 - .L_104)
	.align		4
.L_104:
        /*0274*/ 	.word	index@(_ZN7neurova4cuda3dnn23upsample_nearest_kernelEPKfPfiiiiii)
        /*0278*/ 	.word	0x00000000


	//----- nvinfo : EIATTR_MIN_STACK_SIZE
	.align		4
.L_105:
        /*027c*/ 	.byte	0x04, 0x12
        /*027e*/ 	.short	(.L_107 - .L_106)
	.align		4
.L_106:
        /*0280*/ 	.word	index@(_ZN7neurova4cuda3dnn22global_avg_pool_kernelEPKfPfiii)
        /*0284*/ 	.word	0x00000000


	//----- nvinfo : EIATTR_MIN_STACK_SIZE
	.align		4
.L_107:
        /*0288*/ 	.byte	0x04, 0x12
        /*028a*/ 	.short	(.L_109 - .L_108)
	.align		4
.L_108:
        /*028c*/ 	.word	index@(_ZN7neurova4cuda3dnn17avg_pool2d_kernelEPKfPfiiiiiiiiiiii)
        /*0290*/ 	.word	0x00000000


	//----- nvinfo : EIATTR_MIN_STACK_SIZE
	.align		4
.L_109:
        /*0294*/ 	.byte	0x04, 0x12
        /*0296*/ 	.short	(.L_111 - .L_110)
	.align		4
.L_110:
        /*0298*/ 	.word	index@(_ZN7neurova4cuda3dnn17max_pool2d_kernelEPKfPfPiiiiiiiiiiiii)
        /*029c*/ 	.word	0x00000000


	//----- nvinfo : EIATTR_MIN_STACK_SIZE
	.align		4
.L_111:
        /*02a0*/ 	.byte	0x04, 0x12
        /*02a2*/ 	.short	(.L_113 - .L_112)
	.align		4
.L_112:
        /*02a4*/ 	.word	index@(_ZN7neurova4cuda3dnn20instance_norm_kernelEPKfPfS3_S3_iiiif)
        /*02a8*/ 	.word	0x00000000


	//----- nvinfo : EIATTR_MIN_STACK_SIZE
	.align		4
.L_113:
        /*02ac*/ 	.byte	0x04, 0x12
        /*02ae*/ 	.short	(.L_115 - .L_114)
	.align		4
.L_114:
        /*02b0*/ 	.word	index@(_ZN7neurova4cuda3dnn25batch_norm_forward_kernelEPKfPfS3_S3_S3_S3_iiif)
        /*02b4*/ 	.word	0x00000000


	//----- nvinfo : EIATTR_MIN_STACK_SIZE
	.align		4
.L_115:
        /*02b8*/ 	.byte	0x04, 0x12
        /*02ba*/ 	.short	(.L_117 - .L_116)
	.align		4
.L_116:
        /*02bc*/ 	.word	index@(_ZN7neurova4cuda3dnn11silu_kernelEPKfPfm)
        /*02c0*/ 	.word	0x00000000


	//----- nvinfo : EIATTR_MIN_STACK_SIZE
	.align		4
.L_117:
        /*02c4*/ 	.byte	0x04, 0x12
        /*02c6*/ 	.short	(.L_119 - .L_118)
	.align		4
.L_118:
        /*02c8*/ 	.word	index@(_ZN7neurova4cuda3dnn11gelu_kernelEPKfPfm)
        /*02cc*/ 	.word	0x00000000


	//----- nvinfo : EIATTR_MIN_STACK_SIZE
	.align		4
.L_119:
        /*02d0*/ 	.byte	0x04, 0x12
        /*02d2*/ 	.short	(.L_121 - .L_120)
	.align		4
.L_120:
        /*02d4*/ 	.word	index@(_ZN7neurova4cuda3dnn14softmax_kernelEPKfPfii)
        /*02d8*/ 	.word	0x00000000


	//----- nvinfo : EIATTR_MIN_STACK_SIZE
	.align		4
.L_121:
        /*02dc*/ 	.byte	0x04, 0x12
        /*02de*/ 	.short	(.L_123 - .L_122)
	.align		4
.L_122:
        /*02e0*/ 	.word	index@(_ZN7neurova4cuda3dnn11tanh_kernelEPKfPfm)
        /*02e4*/ 	.word	0x00000000


	//----- nvinfo : EIATTR_MIN_STACK_SIZE
	.align		4
.L_123:
        /*02e8*/ 	.byte	0x04, 0x12
        /*02ea*/ 	.short	(.L_125 - .L_124)
	.align		4
.L_124:
        /*02ec*/ 	.word	index@(_ZN7neurova4cuda3dnn14sigmoid_kernelEPKfPfm)
        /*02f0*/ 	.word	0x00000000


	//----- nvinfo : EIATTR_MIN_STACK_SIZE
	.align		4
.L_125:
        /*02f4*/ 	.byte	0x04, 0x12
        /*02f6*/ 	.short	(.L_127 - .L_126)
	.align		4
.L_126:
        /*02f8*/ 	.word	index@(_ZN7neurova4cuda3dnn17leaky_relu_kernelEPKfPfmf)
        /*02fc*/ 	.word	0x00000000


	//----- nvinfo : EIATTR_MIN_STACK_SIZE
	.align		4
.L_127:
        /*0300*/ 	.byte	0x04, 0x12
        /*0302*/ 	.short	(.L_129 - .L_128)
	.align		4
.L_128:
        /*0304*/ 	.word	index@(_ZN7neurova4cuda3dnn20relu_backward_kernelEPKfS3_Pfm)
        /*0308*/ 	.word	0x00000000


	//----- nvinfo : EIATTR_MIN_STACK_SIZE
	.align		4
.L_129:
        /*030c*/ 	.byte	0x04, 0x12
        /*030e*/ 	.short	(.L_131 - .L_130)
	.align		4
.L_130:
        /*0310*/ 	.word	index@(_ZN7neurova4cuda3dnn11relu_kernelEPKfPfm)
        /*0314*/ 	.word	0x00000000
.L_131:


//--------------------- .nv.compat                --------------------------
	.section	.nv.compat,"",@"SHT_CUDA_COMPAT_INFO"
	.align	4
        /*0000*/ 	.byte	0x02, 0x09, 0x00, 0x00, 0x02, 0x02, 0x01, 0x00, 0x02, 0x05, 0x05, 0x00, 0x03, 0x07, 0x01, 0x01
        /*0010*/ 	.byte	0x02, 0x03, 0x00, 0x00, 0x02, 0x06, 0x01, 0x00, 0x04, 0x0b, 0x08, 0x00, 0x01, 0x00, 0x00, 0x00
        /*0020*/ 	.byte	0x00, 0x00, 0x00, 0x00


//--------------------- .nv.info._ZN7neurova4cuda3dnn15mse_loss_kernelEPKfS3_Pfm --------------------------
	.section	.nv.info._ZN7neurova4cuda3dnn15mse_loss_kernelEPKfS3_Pfm,"",@"SHT_CUDA_INFO"
	.sectionflags	@""
	.align	4


	//----- nvinfo : EIATTR_CUDA_API_VERSION
	.align		4
        /*0000*/ 	.byte	0x04, 0x37
        /*0002*/ 	.short	(.L_133 - .L_132)
.L_132:
        /*0004*/ 	.word	0x00000082


	//----- nvinfo : EIATTR_KPARAM_INFO
	.align		4
.L_133:
        /*0008*/ 	.byte	0x04, 0x17
        /*000a*/ 	.short	(.L_135 - .L_134)
.L_134:
        /*000c*/ 	.word	0x00000000
        /*0010*/ 	.short	0x0003
        /*0012*/ 	.short	0x0018
        /*0014*/ 	.byte	0x00, 0xf0, 0x21, 0x00


	//----- nvinfo : EIATTR_KPARAM_INFO
	.align		4
.L_135:
        /*0018*/ 	.byte	0x04, 0x17
        /*001a*/ 	.short	(.L_137 - .L_136)
.L_136:
        /*001c*/ 	.word	0x00000000
        /*0020*/ 	.short	0x0002
        /*0022*/ 	.short	0x0010
        /*0024*/ 	.byte	0x00, 0xf5, 0x21, 0x00


	//----- nvinfo : EIATTR_KPARAM_INFO
	.align		4
.L_137:
        /*0028*/ 	.byte	0x04, 0x17
        /*002a*/ 	.short	(.L_139 - .L_138)
.L_138:
        /*002c*/ 	.word	0x00000000
        /*0030*/ 	.short	0x0001
        /*0032*/ 	.short	0x0008
        /*0034*/ 	.byte	0x00, 0xf5, 0x21, 0x00


	//----- nvinfo : EIATTR_KPARAM_INFO
	.align		4
.L_139:
        /*0038*/ 	.byte	0x04, 0x17
        /*003a*/ 	.short	(.L_141 - .L_140)
.L_140:
        /*003c*/ 	.word	0x00000000
        /*0040*/ 	.short	0x0000
        /*0042*/ 	.short	0x0000
        /*0044*/ 	.byte	0x00, 0xf5, 0x21, 0x00


	//----- nvinfo : EIATTR_SPARSE_MMA_MASK
	.align		4
.L_141:
        /*0048*/ 	.byte	0x03, 0x50
        /*004a*/ 	.short	0x0000


	//----- nvinfo : EIATTR_MAXREG_COUNT
	.align		4
        /*004c*/ 	.byte	0x03, 0x1b
        /*004e*/ 	.short	0x00ff


	//----- nvinfo : EIATTR_MERCURY_ISA_VERSION
	.align		4
        /*0050*/ 	.byte	0x03, 0x5f
        /*0052*/ 	.short	0x0101


	//----- nvinfo : EIATTR_VRC_CTA_INIT_COUNT
	.align		4
        /*0054*/ 	.byte	0x02, 0x4a
	.zero		1
	.zero		1


	//----- nvinfo : EIATTR_EXIT_INSTR_OFFSETS
	.align		4
        /*0058*/ 	.byte	0x04, 0x1c
        /*005a*/ 	.short	(.L_143 - .L_142)


	//   ....[0]....
.L_142:
        /*005c*/ 	.word	0x00000080


	//   ....[1]....
        /*0060*/ 	.word	0x00000190


	//----- nvinfo : EIATTR_CBANK_PARAM_SIZE
	.align		4
.L_143:
        /*0064*/ 	.byte	0x03, 0x19
        /*0066*/ 	.short	0x0020


	//----- nvinfo : EIATTR_PARAM_CBANK
	.align		4
        /*0068*/ 	.byte	0x04, 0x0a
        /*006a*/ 	.short	(.L_145 - .L_144)
	.align		4
.L_144:
        /*006c*/ 	.word	index@(.nv.constant0._ZN7neurova4cuda3dnn15mse_loss_kernelEPKfS3_Pfm)
        /*0070*/ 	.short	0x0380
        /*0072*/ 	.short	0x0020


	//----- nvinfo : EIATTR_SW_WAR
	.align		4
.L_145:
        /*0074*/ 	.byte	0x04, 0x36
        /*0076*/ 	.short	(.L_147 - .L_146)
.L_146:
        /*0078*/ 	.word	0x00000008
.L_147:


//--------------------- .nv.info._ZN7neurova4cuda3dnn25cross_entropy_loss_kernelEPKfPKiPfii --------------------------
	.section	.nv.info._ZN7neurova4cuda3dnn25cross_entropy_loss_kernelEPKfPKiPfii,"",@"SHT_CUDA_INFO"
	.sectionflags	@""
	.align	4


	//----- nvinfo : EIATTR_CUDA_API_VERSION
	.align		4
        /*0000*/ 	.byte	0x04, 0x37
        /*0002*/ 	.short	(.L_149 - .L_148)
.L_148:
        /*0004*/ 	.word	0x00000082


	//----- nvinfo : EIATTR_KPARAM_INFO
	.align		4
.L_149:
        /*0008*/ 	.byte	0x04, 0x17
        /*000a*/ 	.short	(.L_151 - .L_150)
.L_150:
        /*000c*/ 	.word	0x00000000
        /*0010*/ 	.short	0x0004
        /*0012*/ 	.short	0x001c
        /*0014*/ 	.byte	0x00, 0xf0, 0x11, 0x00


	//----- nvinfo : EIATTR_KPARAM_INFO
	.align		4
.L_151:
        /*0018*/ 	.byte	0x04, 0x17
        /*001a*/ 	.short	(.L_153 - .L_152)
.L_152:
        /*001c*/ 	.word	0x00000000
        /*0020*/ 	.short	0x0003
        /*0022*/ 	.short	0x0018
        /*0024*/ 	.byte	0x00, 0xf0, 0x11, 0x00


	//----- nvinfo : EIATTR_KPARAM_INFO
	.align		4
.L_153:
        /*0028*/ 	.byte	0x04, 0x17
        /*002a*/ 	.short	(.L_155 - .L_154)
.L_154:
        /*002c*/ 	.word	0x00000000
        /*0030*/ 	.short	0x0002
        /*0032*/ 	.short	0x0010
        /*0034*/ 	.byte	0x00, 0xf5, 0x21, 0x00


	//----- nvinfo : EIATTR_KPARAM_INFO
	.align		4
.L_155:
        /*0038*/ 	.byte	0x04, 0x17
        /*003a*/ 	.short	(.L_157 - .L_156)
.L_156:
        /*003c*/ 	.word	0x00000000
        /*0040*/ 	.short	0x0001
        /*0042*/ 	.short	0x0008
        /*0044*/ 	.byte	0x00, 0xf5, 0x21, 0x00


	//----- nvinfo : EIATTR_KPARAM_INFO
	.align		4
.L_157:
        /*0048*/ 	.byte	0x04, 0x17
        /*004a*/ 	.short	(.L_159 - .L_158)
.L_158:
        /*004c*/ 	.word	0x00000000
        /*0050*/ 	.short	0x0000
        /*0052*/ 	.short	0x0000
        /*0054*/ 	.byte	0x00, 0xf5, 0x21, 0x00


	//----- nvinfo : EIATTR_SPARSE_MMA_MASK
	.align		4
.L_159:
        /*0058*/ 	.byte	0x03, 0x50
        /*005a*/ 	.short	0x0000


	//----- nvinfo : EIATTR_MAXREG_COUNT
	.align		4
        /*005c*/ 	.byte	0x03, 0x1b
        /*005e*/ 	.short	0x00ff


	//----- nvinfo : EIATTR_MERCURY_ISA_VERSION
	.align		4
        /*0060*/ 	.byte	0x03, 0x5f
        /*0062*/ 	.short	0x0101


	//----- nvinfo : EIATTR_VRC_CTA_INIT_COUNT
	.align		4
        /*0064*/ 	.byte	0x02, 0x4a
	.zero		1
	.zero		1


	//----- nvinfo : EIATTR_EXIT_INSTR_OFFSETS
	.align		4
        /*0068*/ 	.byte	0x04, 0x1c
        /*006a*/ 	.short	(.L_161 - .L_160)


	//   ....[0]....
.L_160:
        /*006c*/ 	.word	0x00000070


	//   ....[1]....
        /*0070*/ 	.word	0x00001540


	//----- nvinfo : EIATTR_CBANK_PARAM_SIZE
	.align		4
.L_161:
        /*0074*/ 	.byte	0x03, 0x19
        /*0076*/ 	.short	0x0020


	//----- nvinfo : EIATTR_PARAM_CBANK
	.align		4
        /*0078*/ 	.byte	0x04, 0x0a
        /*007a*/ 	.short	(.L_163 - .L_162)
	.align		4
.L_162:
        /*007c*/ 	.word	index@(.nv.constant0._ZN7neurova4cuda3dnn25cross_entropy_loss_kernelEPKfPKiPfii)
        /*0080*/ 	.short	0x0380
        /*0082*/ 	.short	0x0020


	//----- nvinfo : EIATTR_SW_WAR
	.align		4
.L_163:
        /*0084*/ 	.byte	0x04, 0x36
        /*0086*/ 	.short	(.L_165 - .L_164)
.L_164:
        /*0088*/ 	.word	0x00000008
.L_165:


//--------------------- .nv.info._ZN7neurova4cuda3dnn14dropout_kernelEPKfPfS3_mff --------------------------
	.section	.nv.info._ZN7neurova4cuda3dnn14dropout_kernelEPKfPfS3_mff,"",@"SHT_CUDA_INFO"
	.sectionflags	@""
	.align	4


	//----- nvinfo : EIATTR_CUDA_API_VERSION
	.align		4
        /*0000*/ 	.byte	0x04, 0x37
        /*0002*/ 	.short	(.L_167 - .L_166)
.L_166:
        /*0004*/ 	.word	0x00000082


	//----- nvinfo : EIATTR_KPARAM_INFO
	.align		4
.L_167:
        /*0008*/ 	.byte	0x04, 0x17
        /*000a*/ 	.short	(.L_169 - .L_168)
.L_168:
        /*000c*/ 	.word	0x00000000
        /*0010*/ 	.short	0x0005
        /*0012*/ 	.short	0x0024
        /*0014*/ 	.byte	0x00, 0xf0, 0x11, 0x00


	//----- nvinfo : EIATTR_KPARAM_INFO
	.align		4
.L_169:
        /*0018*/ 	.byte	0x04, 0x17
        /*001a*/ 	.short	(.L_171 - .L_170)
.L_170:
        /*001c*/ 	.word	0x00000000
        /*0020*/ 	.short	0x0004
        /*0022*/ 	.short	0x0020
        /*0024*/ 	.byte	0x00, 0xf0, 0x11, 0x00


	//----- nvinfo : EIATTR_KPARAM_INFO
	.align		4
.L_171:
        /*0028*/ 	.byte	0x04, 0x17
        /*002a*/ 	.short	(.L_173 - .L_172)
.L_172:
        /*002c*/ 	.word	0x00000000
        /*0030*/ 	.short	0x0003
        /*0032*/ 	.short	0x0018
        /*0034*/ 	.byte	0x00, 0xf0, 0x21, 0x00


	//----- nvinfo : EIATTR_KPARAM_INFO
	.align		4
.L_173:
        /*0038*/ 	.byte	0x04, 0x17
        /*003a*/ 	.short	(.L_175 - .L_174)
.L_174:
        /*003c*/ 	.word	0x00000000
        /*0040*/ 	.short	0x0002
        /*0042*/ 	.short	0x0010
        /*0044*/ 	.byte	0x00, 0xf5, 0x21, 0x00


	//----- nvinfo : EIATTR_KPARAM_INFO
	.align		4
.L_175:
        /*0048*/ 	.byte	0x04, 0x17
        /*004a*/ 	.short	(.L_177 - .L_176)
.L_176:
        /*004c*/ 	.word	0x00000000
        /*0050*/ 	.short	0x0001
        /*0052*/ 	.short	0x0008
        /*0054*/ 	.byte	0x00, 0xf5, 0x21, 0x00


	//----- nvinfo : EIATTR_KPARAM_INFO
	.align		4
.L_177:
        /*0058*/ 	.byte	0x04, 0x17
        /*005a*/ 	.short	(.L_179 - .L_178)
.L_178:
        /*005c*/ 	.word	0x00000000
        /*0060*/ 	.short	0x0000
        /*0062*/ 	.short	0x0000
        /*0064*/ 	.byte	0x00, 0xf5, 0x21, 0x00


	//----- nvinfo : EIATTR_SPARSE_MMA_MASK
	.align		4
.L_179:
        /*0068*/ 	.byte	0x03, 0x50
        /*006a*/ 	.short	0x0000


	//----- nvinfo : EIATTR_MAXREG_COUNT
	.align		4
        /*006c*/ 	.byte	0x03, 0x1b
        /*006e*/ 	.short	0x00ff


	//----- nvinfo : EIATTR_MERCURY_ISA_VERSION
	.align		4
        /*0070*/ 	.byte	0x03, 0x5f
        /*0072*/ 	.short	0x0101


	//----- nvinfo : EIATTR_VRC_CTA_INIT_COUNT
	.align		4
        /*0074*/ 	.byte	0x02, 0x4a
	.zero		1
	.zero		1


	//----- nvinfo : EIATTR_EXIT_INSTR_OFFSETS
	.align		4
        /*0078*/ 	.byte	0x04, 0x1c
        /*007a*/ 	.short	(.L_181 - .L_180)


	//   ....[0]....
.L_180:
        /*007c*/ 	.word	0x00000080


	//   ....[1]....
        /*0080*/ 	.word	0x000001d0


	//----- nvinfo : EIATTR_CBANK_PARAM_SIZE
	.align		4
.L_181:
        /*0084*/ 	.byte	0x03, 0x19
        /*0086*/ 	.short	0x0028


	//----- nvinfo : EIATTR_PARAM_CBANK
	.align		4
        /*0088*/ 	.byte	0x04, 0x0a
        /*008a*/ 	.short	(.L_183 - .L_182)
	.align		4
.L_182:
        /*008c*/ 	.word	index@(.nv.constant0._ZN7neurova4cuda3dnn14dropout_kernelEPKfPfS3_mff)
        /*0090*/ 	.short	0x0380
        /*0092*/ 	.short	0x0028


	//----- nvinfo : EIATTR_SW_WAR
	.align		4
.L_183:
        /*0094*/ 	.byte	0x04, 0x36
        /*0096*/ 	.short	(.L_185 - .L_184)
.L_184:
        /*0098*/ 	.word	0x00000008
.L_185:


//--------------------- .nv.info._ZN7neurova4cuda3dnn24upsample_bilinear_kernelEPKfPfiiiiii --------------------------
	.section	.nv.info._ZN7neurova4cuda3dnn24upsample_bilinear_kernelEPKfPfiiiiii,"",@"SHT_CUDA_INFO"
	.sectionflags	@""
	.align	4


	//----- nvinfo : EIATTR_CUDA_API_VERSION
	.align		4
        /*0000*/ 	.byte	0x04, 0x37
        /*0002*/ 	.short	(.L_187 - .L_186)
.L_186:
        /*0004*/ 	.word	0x00000082


	//----- nvinfo : EIATTR_KPARAM_INFO
	.align		4
.L_187:
        /*0008*/ 	.byte	0x04, 0x17
        /*000a*/ 	.short	(.L_189 - .L_188)
.L_188:
        /*000c*/ 	.word	0x00000000
        /*0010*/ 	.short	0x0007
        /*0012*/ 	.short	0x0024
        /*0014*/ 	.byte	0x00, 0xf0, 0x11, 0x00


	//----- nvinfo : EIATTR_KPARAM_INFO
	.align		4
.L_189:
        /*0018*/ 	.byte	0x04, 0x17
        /*001a*/ 	.short	(.L_191 - .L_190)
.L_190:
        /*001c*/ 	.word	0x00000000
        /*0020*/ 	.short	0x0006
        /*0022*/ 	.short	0x0020
        /*0024*/ 	.byte	0x00, 0xf0, 0x11, 0x00


	//----- nvinfo : EIATTR_KPARAM_INFO
	.align		4
.L_191:
        /*0028*/ 	.byte	0x04, 0x17
        /*002a*/ 	.short	(.L_193 - .L_192)
.L_192:
        /*002c*/ 	.word	0x00000000
        /*0030*/ 	.short	0x0005
        /*0032*/ 	.short	0x001c
        /*0034*/ 	.byte	0x00, 0xf0, 0x11, 0x00


	//----- nvinfo : EIATTR_KPARAM_INFO
	.align		4
.L_193:
        /*0038*/ 	.byte	0x04, 0x17
        /*003a*/ 	.short	(.L_195 - .L_194)
.L_194:
        /*003c*/ 	.word	0x00000000
        /*0040*/ 	.short	0x0004
        /*0042*/ 	.short	0x0018
        /*0044*/ 	.byte	0x00, 0xf0, 0x11, 0x00


	//----- nvinfo : EIATTR_KPARAM_INFO
	.align		4
.L_195:
        /*0048*/ 	.byte	0x04, 0x17
        /*004a*/ 	.short	(.L_197 - .L_196)
.L_196:
        /*004c*/ 	.word	0x00000000
        /*0050*/ 	.short	0x0003
        /*0052*/ 	.short	0x0014
        /*0054*/ 	.byte	0x00, 0xf0, 0x11, 0x00


	//----- nvinfo : EIATTR_KPARAM_INFO
	.align		4
.L_197:
        /*0058*/ 	.byte	0x04, 0x17
        /*005a*/ 	.short	(.L_199 - .L_198)
.L_198:
        /*005c*/ 	.word	0x00000000
        /*0060*/ 	.short	0x0002
        /*0062*/ 	.short	0x0010
        /*0064*/ 	.byte	0x00, 0xf0, 0x11, 0x00


	//----- nvinfo : EIATTR_KPARAM_INFO
	.align		4
.L_199:
        /*0068*/ 	.byte	0x04, 0x17
        /*006a*/ 	.short	(.L_201 - .L_200)
.L_200:
        /*006c*/ 	.word	0x00000000
        /*0070*/ 	.short	0x0001
        /*0072*/ 	.short	0x0008
        /*0074*/ 	.byte	0x00, 0xf5, 0x21, 0x00


	//----- nvinfo : EIATTR_KPARAM_INFO
	.align		4
.L_201:
        /*0078*/ 	.byte	0x04, 0x17
        /*007a*/ 	.short	(.L_203 - .L_202)
.L_202:
        /*007c*/ 	.word	0x00000000
        /*0080*/ 	.short	0x0000
        /*0082*/ 	.short	0x0000
        /*0084*/ 	.byte	0x00, 0xf5, 0x21, 0x00


	//----- nvinfo : EIATTR_SPARSE_MMA_MASK
	.align		4
.L_203:
        /*0088*/ 	.byte	0x03, 0x50
        /*008a*/ 	.short	0x0000


	//----- nvinfo : EIATTR_MAXREG_COUNT
	.align		4
        /*008c*/ 	.byte	0x03, 0x1b
        /*008e*/ 	.short	0x00ff


	//----- nvinfo : EIATTR_MERCURY_ISA_VERSION
	.align		4
        /*0090*/ 	.byte	0x03, 0x5f
        /*0092*/ 	.short	0x0101


	//----- nvinfo : EIATTR_VRC_CTA_INIT_COUNT
	.align		4
        /*0094*/ 	.byte	0x02, 0x4a
	.zero		1
	.zero		1


	//----- nvinfo : EIATTR_EXIT_INSTR_OFFSETS
	.align		4
        /*0098*/ 	.byte	0x04, 0x1c
        /*009a*/ 	.short	(.L_205 - .L_204)


	//   ....[0]....
.L_204:
        /*009c*/ 	.word	0x00000210


	//   ....[1]....
        /*00a0*/ 	.word	0x00000840


	//----- nvinfo : EIATTR_CRS_STACK_SIZE
	.align		4
.L_205:
        /*00a4*/ 	.byte	0x04, 0x1e
        /*00a6*/ 	.short	(.L_207 - .L_206)
.L_206:
        /*00a8*/ 	.word	0x00000000


	//----- nvinfo : EIATTR_CBANK_PARAM_SIZE
	.align		4
.L_207:
        /*00ac*/ 	.byte	0x03, 0x19
        /*00ae*/ 	.short	0x0028


	//----- nvinfo : EIATTR_PARAM_CBANK
	.align		4
        /*00b0*/ 	.byte	0x04, 0x0a
        /*00b2*/ 	.short	(.L_209 - .L_208)
	.align		4
.L_208:
        /*00b4*/ 	.word	index@(.nv.constant0._ZN7neurova4cuda3dnn24upsample_bilinear_kernelEPKfPfiiiiii)
        /*00b8*/ 	.short	0x0380
        /*00ba*/ 	.short	0x0028


	//----- nvinfo : EIATTR_SW_WAR
	.align		4
.L_209:
        /*00bc*/ 	.byte	0x04, 0x36
        /*00be*/ 	.short	(.L_211 - .L_210)
.L_210:
        /*00c0*/ 	.word	0x00000008
.L_211:


//--------------------- .nv.info._ZN7neurova4cuda3dnn23upsample_nearest_kernelEPKfPfiiiiii --------------------------
	.section	.nv.info._ZN7neurova4cuda3dnn23upsample_nearest_kernelEPKfPfiiiiii,"",@"SHT_CUDA_INFO"
	.sectionflags	@""
	.align	4


	//----- nvinfo : EIATTR_CUDA_API_VERSION
	.align		4
        /*0000*/ 	.byte	0x04, 0x37
        /*0002*/ 	.short	(.L_213 - .L_212)
.L_212:
        /*0004*/ 	.word	0x00000082


	//----- nvinfo : EIATTR_KPARAM_INFO
	.align		4
.L_213:
        /*0008*/ 	.byte	0x04, 0x17
        /*000a*/ 	.short	(.L_215 - .L_214)
.L_214:
        /*000c*/ 	.word	0x00000000
        /*0010*/ 	.short	0x0007
        /*0012*/ 	.short	0x0024
        /*0014*/ 	.byte	0x00, 0xf0, 0x11, 0x00


	//----- nvinfo : EIATTR_KPARAM_INFO
	.align		4
.L_215:
        /*0018*/ 	.byte	0x04, 0x17
        /*001a*/ 	.short	(.L_217 - .L_216)
.L_216:
        /*001c*/ 	.word	0x00000000
        /*0020*/ 	.short	0x0006
        /*0022*/ 	.short	0x0020
        /*0024*/ 	.byte	0x00, 0xf0, 0x11, 0x00


	//----- nvinfo : EIATTR_KPARAM_INFO
	.align		4
.L_217:
        /*0028*/ 	.byte	0x04, 0x17
        /*002a*/ 	.short	(.L_219 - .L_218)
.L_218:
        /*002c*/ 	.word	0x00000000
        /*0030*/ 	.short	0x0005
        /*0032*/ 	.short	0x001c
        /*0034*/ 	.byte	0x00, 0xf0, 0x11, 0x00


	//----- nvinfo : EIATTR_KPARAM_INFO
	.align		4
.L_219:
        /*0038*/ 	.byte	0x04, 0x17
        /*003a*/ 	.short	(.L_221 - .L_220)
.L_220:
        /*003c*/ 	.word	0x00000000
        /*0040*/ 	.short	0x0004
        /*0042*/ 	.short	0x0018
        /*0044*/ 	.byte	0x00, 0xf0, 0x11, 0x00


	//----- nvinfo : EIATTR_KPARAM_INFO
	.align		4
.L_221:
        /*0048*/ 	.byte	0x04, 0x17
        /*004a*/ 	.short	(.L_223 - .L_222)
.L_222:
        /*004c*/ 	.word	0x00000000
        /*0050*/ 	.short	0x0003
        /*0052*/ 	.short	0x0014
        /*0054*/ 	.byte	0x00, 0xf0, 0x11, 0x00


	//----- nvinfo : EIATTR_KPARAM_INFO
	.align		4
.L_223:
        /*0058*/ 	.byte	0x04, 0x17
        /*005a*/ 	.short	(.L_225 - .L_224)
.L_224:
        /*005c*/ 	.word	0x00000000
        /*0060*/ 	.short	0x0002
        /*0062*/ 	.short	0x0010
        /*0064*/ 	.byte	0x00, 0xf0, 0x11, 0x00


	//----- nvinfo : EIATTR_KPARAM_INFO
	.align		4
.L_225:
        /*0068*/ 	.byte	0x04, 0x17
        /*006a*/ 	.short	(.L_227 - .L_226)
.L_226:
        /*006c*/ 	.word	0x00000000
        /*0070*/ 	.short	0x0001
        /*0072*/ 	.short	0x0008
        /*0074*/ 	.byte	0x00, 0xf5, 0x21, 0x00


	//----- nvinfo : EIATTR_KPARAM_INFO
	.align		4
.L_227:
        /*0078*/ 	.byte	0x04, 0x17
        /*007a*/ 	.short	(.L_229 - .L_228)
.L_228:
        /*007c*/ 	.word	0x00000000
        /*0080*/ 	.short	0x0000
        /*0082*/ 	.short	0x0000
        /*0084*/ 	.byte	0x00, 0xf5, 0x21, 0x00


	//----- nvinfo : EIATTR_SPARSE_MMA_MASK
	.align		4
.L_229:
        /*0088*/ 	.byte	0x03, 0x50
        /*008a*/ 	.short	0x0000


	//----- nvinfo : EIATTR_MAXREG_COUNT
	.align		4
        /*008c*/ 	.byte	0x03, 0x1b
        /*008e*/ 	.short	0x00ff


	//----- nvinfo : EIATTR_MERCURY_ISA_VERSION
	.align		4
        /*0090*/ 	.byte	0x03, 0x5f
        /*0092*/ 	.short	0x0101


	//----- nvinfo : EIATTR_VRC_CTA_INIT_COUNT
	.align		4
        /*0094*/ 	.byte	0x02, 0x4a
	.zero		1
	.zero		1


	//----- nvinfo : EIATTR_EXIT_INSTR_OFFSETS
	.align		4
        /*0098*/ 	.byte	0x04, 0x1c
        /*009a*/ 	.short	(.L_231 - .L_230)


	//   ....[0]....
.L_230:
        /*009c*/ 	.word	0x00000210


	//   ....[1]....
        /*00a0*/ 	.word	0x00000650


	//----- nvinfo : EIATTR_CRS_STACK_SIZE
	.align		4
.L_231:
        /*00a4*/ 	.byte	0x04, 0x1e
        /*00a6*/ 	.short	(.L_233 - .L_232)
.L_232:
        /*00a8*/ 	.word	0x00000000


	//----- nvinfo : EIATTR_CBANK_PARAM_SIZE
	.align		4
.L_233:
        /*00ac*/ 	.byte	0x03, 0x19
        /*00ae*/ 	.short	0x0028


	//----- nvinfo : EIATTR_PARAM_CBANK
	.align		4
        /*00b0*/ 	.byte	0x04, 0x0a
        /*00b2*/ 	.short	(.L_235 - .L_234)
	.align		4
.L_234:
        /*00b4*/ 	.word	index@(.nv.constant0._ZN7neurova4cuda3dnn23upsample_nearest_kernelEPKfPfiiiiii)
        /*00b8*/ 	.short	0x0380
        /*00ba*/ 	.short	0x0028


	//----- nvinfo : EIATTR_SW_WAR
	.align		4
.L_235:
        /*00bc*/ 	.byte	0x04, 0x36
        /*00be*/ 	.short	(.L_237 - .L_236)
.L_236:
        /*00c0*/ 	.word	0x00000008
.L_237:


//--------------------- .nv.info._ZN7neurova4cuda3dnn22global_avg_pool_kernelEPKfPfiii --------------------------
	.section	.nv.info._ZN7neurova4cuda3dnn22global_avg_pool_kernelEPKfPfiii,"",@"SHT_CUDA_INFO"
	.sectionflags	@""
	.align	4


	//----- nvinfo : EIATTR_CUDA_API_VERSION
	.align		4
        /*0000*/ 	.byte	0x04, 0x37
        /*0002*/ 	.short	(.L_239 - .L_238)
.L_238:
        /*0004*/ 	.word	0x00000082


	//----- nvinfo : EIATTR_KPARAM_INFO
	.align		4
.L_239:
        /*0008*/ 	.byte	0x04, 0x17
        /*000a*/ 	.short	(.L_241 - .L_240)
.L_240:
        /*000c*/ 	.word	0x00000000
        /*0010*/ 	.short	0x0004
        /*0012*/ 	.short	0x0018
        /*0014*/ 	.byte	0x00, 0xf0, 0x11, 0x00


	//----- nvinfo : EIATTR_KPARAM_INFO
	.align		4
.L_241:
        /*0018*/ 	.byte	0x04, 0x17
        /*001a*/ 	.short	(.L_243 - .L_242)
.L_242:
        /*001c*/ 	.word	0x00000000
        /*0020*/ 	.short	0x0003
        /*0022*/ 	.short	0x0014
        /*0024*/ 	.byte	0x00, 0xf0, 0x11, 0x00


	//----- nvinfo : EIATTR_KPARAM_INFO
	.align		4
.L_243:
        /*0028*/ 	.byte	0x04, 0x17
        /*002a*/ 	.short	(.L_245 - .L_244)
.L_244:
        /*002c*/ 	.word	0x00000000
        /*0030*/ 	.short	0x0002
        /*0032*/ 	.short	0x0010
        /*0034*/ 	.byte	0x00, 0xf0, 0x11, 0x00


	//----- nvinfo : EIATTR_KPARAM_INFO
	.align		4
.L_245:
        /*0038*/ 	.byte	0x04, 0x17
        /*003a*/ 	.short	(.L_247 - .L_246)
.L_246:
        /*003c*/ 	.word	0x00000000
        /*0040*/ 	.short	0x0001
        /*0042*/ 	.short	0x0008
        /*0044*/ 	.byte	0x00, 0xf5, 0x21, 0x00


	//----- nvinfo : EIATTR_KPARAM_INFO
	.align		4
.L_247:
        /*0048*/ 	.byte	0x04, 0x17
        /*004a*/ 	.short	(.L_249 - .L_248)
.L_248:
        /*004c*/ 	.word	0x00000000
        /*0050*/ 	.short	0x0000
        /*0052*/ 	.short	0x0000
        /*0054*/ 	.byte	0x00, 0xf5, 0x21, 0x00


	//----- nvinfo : EIATTR_SPARSE_MMA_MASK
	.align		4
.L_249:
        /*0058*/ 	.byte	0x03, 0x50
        /*005a*/ 	.short	0x0000


	//----- nvinfo : EIATTR_MAXREG_COUNT
	.align		4
        /*005c*/ 	.byte	0x03, 0x1b
        /*005e*/ 	.short	0x00ff


	//----- nvinfo : EIATTR_MERCURY_ISA_VERSION
	.align		4
        /*0060*/ 	.byte	0x03, 0x5f
        /*0062*/ 	.short	0x0101


	//----- nvinfo : EIATTR_VRC_CTA_INIT_COUNT
	.align		4
        /*0064*/ 	.byte	0x02, 0x4a
	.zero		1
	.zero		1


	//----- nvinfo : EIATTR_EXIT_INSTR_OFFSETS
	.align		4
        /*0068*/ 	.byte	0x04, 0x1c
        /*006a*/ 	.short	(.L_251 - .L_250)


	//   ....[0]....
.L_250:
        /*006c*/ 	.word	0x00000060


	//   ....[1]....
        /*0070*/ 	.word	0x000008e0


	//----- nvinfo : EIATTR_CRS_STACK_SIZE
	.align		4
.L_251:
        /*0074*/ 	.byte	0x04, 0x1e
        /*0076*/ 	.short	(.L_253 - .L_252)
.L_252:
        /*0078*/ 	.word	0x00000000


	//----- nvinfo : EIATTR_CBANK_PARAM_SIZE
	.align		4
.L_253:
        /*007c*/ 	.byte	0x03, 0x19
        /*007e*/ 	.short	0x001c


	//----- nvinfo : EIATTR_PARAM_CBANK
	.align		4
        /*0080*/ 	.byte	0x04, 0x0a
        /*0082*/ 	.short	(.L_255 - .L_254)
	.align		4
.L_254:
        /*0084*/ 	.word	index@(.nv.constant0._ZN7neurova4cuda3dnn22global_avg_pool_kernelEPKfPfiii)
        /*0088*/ 	.short	0x0380
        /*008a*/ 	.short	0x001c


	//----- nvinfo : EIATTR_SW_WAR
	.align		4
.L_255:
        /*008c*/ 	.byte	0x04, 0x36
        /*008e*/ 	.short	(.L_257 - .L_256)
.L_256:
        /*0090*/ 	.word	0x00000008
.L_257:


//--------------------- .nv.info._ZN7neurova4cuda3dnn17avg_pool2d_kernelEPKfPfiiiiiiiiiiii --------------------------
	.section	.nv.info._ZN7neurova4cuda3dnn17avg_pool2d_kernelEPKfPfiiiiiiiiiiii,"",@"SHT_CUDA_INFO"
	.sectionflags	@""
	.align	4


	//----- nvinfo : EIATTR_CUDA_API_VERSION
	.align		4
        /*0000*/ 	.byte	0x04, 0x37
        /*0002*/ 	.short	(.L_259 - .L_258)
.L_258:
        /*0004*/ 	.word	0x00000082


	//----- nvinfo : EIATTR_KPARAM_INFO
	.align		4
.L_259:
        /*0008*/ 	.byte	0x04, 0x17
        /*000a*/ 	.short	(.L_261 - .L_260)
.L_260:
        /*000c*/ 	.word	0x00000000
        /*0010*/ 	.short	0x000d
        /*0012*/ 	.short	0x003c
        /*0014*/ 	.byte	0x00, 0xf0, 0x11, 0x00


	//----- nvinfo : EIATTR_KPARAM_INFO
	.align		4
.L_261:
        /*0018*/ 	.byte	0x04, 0x17
        /*001a*/ 	.short	(.L_263 - .L_262)
.L_262:
        /*001c*/ 	.word	0x00000000
        /*0020*/ 	.short	0x000c
        /*0022*/ 	.short	0x0038
        /*0024*/ 	.byte	0x00, 0xf0, 0x11, 0x00


	//----- nvinfo : EIATTR_KPARAM_INFO
	.align		4
.L_263:
        /*0028*/ 	.byte	0x04, 0x17
        /*002a*/ 	.short	(.L_265 - .L_264)
.L_264:
        /*002c*/ 	.word	0x00000000
        /*0030*/ 	.short	0x000b
        /*0032*/ 	.short	0x0034
        /*0034*/ 	.byte	0x00, 0xf0, 0x11, 0x00


	//----- nvinfo : EIATTR_KPARAM_INFO
	.align		4
.L_265:
        /*0038*/ 	.byte	0x04, 0x17
        /*003a*/ 	.short	(.L_267 - .L_266)
.L_266:
        /*003c*/ 	.word	0x00000000
        /*0040*/ 	.short	0x000a
        /*0042*/ 	.short	0x0030
        /*0044*/ 	.byte	0x00, 0xf0, 0x11, 0x00


	//----- nvinfo : EIATTR_KPARAM_INFO
	.align		4
.L_267:
        /*0048*/ 	.byte	0x04, 0x17
        /*004a*/ 	.short	(.L_269 - .L_268)
.L_268:
        /*004c*/ 	.word	0x00000000
        /*0050*/ 	.short	0x0009
        /*0052*/ 	.short	0x002c
        /*0054*/ 	.byte	0x00, 0xf0, 0x11, 0x00


	//----- nvinfo : EIATTR_KPARAM_INFO
	.align		4
.L_269:
        /*0058*/ 	.byte	0x04, 0x17
        /*005a*/ 	.short	(.L_271 - .L_270)
.L_270:
        /*005c*/ 	.word	0x00000000
        /*0060*/ 	.short	0x0008
        /*0062*/ 	.short	0x0028
        /*0064*/ 	.byte	0x00, 0xf0, 0x11, 0x00


	//----- nvinfo : EIATTR_KPARAM_INFO
	.align		4
.L_271:
        /*0068*/ 	.byte	0x04, 0x17
        /*006a*/ 	.short	(.L_273 - .L_272)
.L_272:
        /*006c*/ 	.word	0x00000000
        /*0070*/ 	.short	0x0007
        /*0072*/ 	.short	0x0024
        /*0074*/ 	.byte	0x00, 0xf0, 0x11, 0x00


	//----- nvinfo : EIATTR_KPARAM_INFO
	.align		4
.L_273:
        /*0078*/ 	.byte	0x04, 0x17
        /*007a*/ 	.short	(.L_275 - .L_274)
.L_274:
        /*007c*/ 	.word	0x00000000
        /*0080*/ 	.short	0x0006
        /*0082*/ 	.short	0x0020
        /*0084*/ 	.byte	0x00, 0xf0, 0x11, 0x00


	//----- nvinfo : EIATTR_KPARAM_INFO
	.align		4
.L_275:
        /*0088*/ 	.byte	0x04, 0x17
        /*008a*/ 	.short	(.L_277 - .L_276)
.L_276:
        /*008c*/ 	.word	0x00000000
        /*0090*/ 	.short	0x0005
        /*0092*/ 	.short	0x001c
        /*0094*/ 	.byte	0x00, 0xf0, 0x11, 0x00


	//----- nvinfo : EIATTR_KPARAM_INFO
	.align		4
.L_277:
        /*0098*/ 	.byte	0x04, 0x17
        /*009a*/ 	.short	(.L_279 - .L_278)
.L_278:
        /*009c*/ 	.word	0x00000000
        /*00a0*/ 	.short	0x0004
        /*00a2*/ 	.short	0x0018
        /*00a4*/ 	.byte	0x00, 0xf0, 0x11, 0x00


	//----- nvinfo : EIATTR_KPARAM_INFO
	.align		4
.L_279:
        /*00a8*/ 	.byte	0x04, 0x17
        /*00aa*/ 	.short	(.L_281 - .L_280)
.L_280:
        /*00ac*/ 	.word	0x00000000
        /*00b0*/ 	.short	0x0003
        /*00b2*/ 	.short	0x0014
        /*00b4*/ 	.byte	0x00, 0xf0, 0x11, 0x00


	//----- nvinfo : EIATTR_KPARAM_INFO
	.align		4
.L_281:
        /*00b8*/ 	.byte	0x04, 0x17
        /*00ba*/ 	.short	(.L_283 - .L_282)
.L_282:
        /*00bc*/ 	.word	0x00000000
        /*00c0*/ 	.short	0x0002
        /*00c2*/ 	.short	0x0010
        /*00c4*/ 	.byte	0x00, 0xf0, 0x11, 0x00


	//----- nvinfo : EIATTR_KPARAM_INFO
	.align		4
.L_283:
        /*00c8*/ 	.byte	0x04, 0x17
        /*00ca*/ 	.short	(.L_285 - .L_284)
.L_284:
        /*00cc*/ 	.word	0x00000000
        /*00d0*/ 	.short	0x0001
        /*00d2*/ 	.short	0x0008
        /*00d4*/ 	.byte	0x00, 0xf5, 0x21, 0x00


	//----- nvinfo : EIATTR_KPARAM_INFO
	.align		4
.L_285:
        /*00d8*/ 	.byte	0x04, 0x17
        /*00da*/ 	.short	(.L_287 - .L_286)
.L_286:
        /*00dc*/ 	.word	0x00000000
        /*00e0*/ 	.short	0x0000
        /*00e2*/ 	.short	0x0000
        /*00e4*/ 	.byte	0x00, 0xf5, 0x21, 0x00


	//----- nvinfo : EIATTR_SPARSE_MMA_MASK
	.align		4
.L_287:
        /*00e8*/ 	.byte	0x03, 0x50
        /*00ea*/ 	.short	0x0000


	//----- nvinfo : EIATTR_MAXREG_COUNT
	.align		4
        /*00ec*/ 	.byte	0x03, 0x1b
        /*00ee*/ 	.short	0x00ff


	//----- nvinfo : EIATTR_MERCURY_ISA_VERSION
	.align		4
        /*00f0*/ 	.byte	0x03, 0x5f
        /*00f2*/ 	.short	0x0101


	//----- nvinfo : EIATTR_VRC_CTA_INIT_COUNT
	.align		4
        /*00f4*/ 	.byte	0x02, 0x4a
	.zero		1
	.zero		1


	//----- nvinfo : EIATTR_EXIT_INSTR_OFFSETS
	.align		4
        /*00f8*/ 	.byte	0x04, 0x1c
        /*00fa*/ 	.short	(.L_289 - .L_288)


	//   ....[0]....
.L_288:
        /*00fc*/ 	.word	0x00000230


	//   ....[1]....
        /*0100*/ 	.word	0x00000e90


	//----- nvinfo : EIATTR_CRS_STACK_SIZE
	.align		4
.L_289:
        /*0104*/ 	.byte	0x04, 0x1e
        /*0106*/ 	.short	(.L_291 - .L_290)
.L_290:
        /*0108*/ 	.word	0x00000000


	//----- nvinfo : EIATTR_CBANK_PARAM_SIZE
	.align		4
.L_291:
        /*010c*/ 	.byte	0x03, 0x19
        /*010e*/ 	.short	0x0040


	//----- nvinfo : EIATTR_PARAM_CBANK
	.align		4
        /*0110*/ 	.byte	0x04, 0x0a
        /*0112*/ 	.short	(.L_293 - .L_292)
	.align		4
.L_292:
        /*0114*/ 	.word	index@(.nv.constant0._ZN7neurova4cuda3dnn17avg_pool2d_kernelEPKfPfiiiiiiiiiiii)
        /*0118*/ 	.short	0x0380
        /*011a*/ 	.short	0x0040


	//----- nvinfo : EIATTR_SW_WAR
	.align		4
.L_293:
        /*011c*/ 	.byte	0x04, 0x36
        /*011e*/ 	.short	(.L_295 - .L_294)
.L_294:
        /*0120*/ 	.word	0x00000008
.L_295:


//--------------------- .nv.info._ZN7neurova4cuda3dnn17max_pool2d_kernelEPKfPfPiiiiiiiiiiiii --------------------------
	.section	.nv.info._ZN7neurova4cuda3dnn17max_pool2d_kernelEPKfPfPiiiiiiiiiiiii,"",@"SHT_CUDA_INFO"
	.sectionflags	@""
	.align	4


	//----- nvinfo : EIATTR_CUDA_API_VERSION
	.align		4
        /*0000*/ 	.byte	0x04, 0x37
        /*0002*/ 	.short	(.L_297 - .L_296)
.L_296:
        /*0004*/ 	.word	0x00000082


	//----- nvinfo : EIATTR_KPARAM_INFO
	.align		4
.L_297:
        /*0008*/ 	.byte	0x04, 0x17
        /*000a*/ 	.short	(.L_299 - .L_298)
.L_298:
        /*000c*/ 	.word	0x00000000
        /*0010*/ 	.short	0x000e
        /*0012*/ 	.short	0x0044
        /*0014*/ 	.byte	0x00, 0xf0, 0x11, 0x00


	//----- nvinfo : EIATTR_KPARAM_INFO
	.align		4
.L_299:
        /*0018*/ 	.byte	0x04, 0x17
        /*001a*/ 	.short	(.L_301 - .L_300)
.L_300:
        /*001c*/ 	.word	0x00000000
        /*0020*/ 	.short	0x000d
        /*0022*/ 	.short	0x0040
        /*0024*/ 	.byte	0x00, 0xf0, 0x11, 0x00


	//----- nvinfo : EIATTR_KPARAM_INFO
	.align		4
.L_301:
        /*0028*/ 	.byte	0x04, 0x17
        /*002a*/ 	.short	(.L_303 - .L_302)
.L_302:
        /*002c*/ 	.word	0x00000000
        /*0030*/ 	.short	0x000c
        /*0032*/ 	.short	0x003c
        /*0034*/ 	.byte	0x00, 0xf0, 0x11, 0x00


	//----- nvinfo : EIATTR_KPARAM_INFO
	.align		4
.L_303:
        /*0038*/ 	.byte	0x04, 0x17
        /*003a*/ 	.short	(.L_305 - .L_304)
.L_304:
        /*003c*/ 	.word	0x00000000
        /*0040*/ 	.short	0x000b
        /*0042*/ 	.short	0x0038
        /*0044*/ 	.byte	0x00, 0xf0, 0x11, 0x00


	//----- nvinfo : EIATTR_KPARAM_INFO
	.align		4
.L_305:
        /*0048*/ 	.byte	0x04, 0x17
        /*004a*/ 	.short	(.L_307 - .L_306)
.L_306:
        /*004c*/ 	.word	0x00000000
        /*0050*/ 	.short	0x000a
        /*0052*/ 	.short	0x0034
        /*0054*/ 	.byte	0x00, 0xf0, 0x11, 0x00


	//----- nvinfo : EIATTR_KPARAM_INFO
	.align		4
.L_307:
        /*0058*/ 	.byte	0x04, 0x17
        /*005a*/ 	.short	(.L_309 - .L_308)
.L_308:
        /*005c*/ 	.word	0x00000000
        /*0060*/ 	.short	0x0009
        /*0062*/ 	.short	0x0030
        /*0064*/ 	.byte	0x00, 0xf0, 0x11, 0x00


	//----- nvinfo : EIATTR_KPARAM_INFO
	.align		4
.L_309:
        /*0068*/ 	.byte	0x04, 0x17
        /*006a*/ 	.short	(.L_311 - .L_310)
.L_310:
        /*006c*/ 	.word	0x00000000
        /*0070*/ 	.short	0x0008
        /*0072*/ 	.short	0x002c
        /*0074*/ 	.byte	0x00, 0xf0, 0x11, 0x00


	//----- nvinfo : EIATTR_KPARAM_INFO
	.align		4
.L_311:
        /*0078*/ 	.byte	0x04, 0x17
        /*007a*/ 	.short	(.L_313 - .L_312)
.L_312:
        /*007c*/ 	.word	0x00000000
        /*0080*/ 	.short	0x0007
        /*0082*/ 	.short	0x0028
        /*0084*/ 	.byte	0x00, 0xf0, 0x11, 0x00


	//----- nvinfo : EIATTR_KPARAM_INFO
	.align		4
.L_313:
        /*0088*/ 	.byte	0x04, 0x17
        /*008a*/ 	.short	(.L_315 - .L_314)
.L_314:
        /*008c*/ 	.word	0x00000000
        /*0090*/ 	.short	0x0006
        /*0092*/ 	.short	0x0024
        /*0094*/ 	.byte	0x00, 0xf0, 0x11, 0x00


	//----- nvinfo : EIATTR_KPARAM_INFO
	.align		4
.L_315:
        /*0098*/ 	.byte	0x04, 0x17
        /*009a*/ 	.short	(.L_317 - .L_316)
.L_316:
        /*009c*/ 	.word	0x00000000
        /*00a0*/ 	.short	0x0005
        /*00a2*/ 	.short	0x0020
        /*00a4*/ 	.byte	0x00, 0xf0, 0x11, 0x00


	//----- nvinfo : EIATTR_KPARAM_INFO
	.align		4
.L_317:
        /*00a8*/ 	.byte	0x04, 0x17
        /*00aa*/ 	.short	(.L_319 - .L_318)
.L_318:
        /*00ac*/ 	.word	0x00000000
        /*00b0*/ 	.short	0x0004
        /*00b2*/ 	.short	0x001c
        /*00b4*/ 	.byte	0x00, 0xf0, 0x11, 0x00


	//----- nvinfo : EIATTR_KPARAM_INFO
	.align		4
.L_319:
        /*00b8*/ 	.byte	0x04, 0x17
        /*00ba*/ 	.short	(.L_321 - .L_320)
.L_320:
        /*00bc*/ 	.word	0x00000000
        /*00c0*/ 	.short	0x0003
        /*00c2*/ 	.short	0x0018
        /*00c4*/ 	.byte	0x00, 0xf0, 0x11, 0x00


	//----- nvinfo : EIATTR_KPARAM_INFO
	.align		4
.L_321:
        /*00c8*/ 	.byte	0x04, 0x17
        /*00ca*/ 	.short	(.L_323 - .L_322)
.L_322:
        /*00cc*/ 	.word	0x00000000
        /*00d0*/ 	.short	0x0002
        /*00d2*/ 	.short	0x0010
        /*00d4*/ 	.byte	0x00, 0xf5, 0x21, 0x00


	//----- nvinfo : EIATTR_KPARAM_INFO
	.align		4
.L_323:
        /*00d8*/ 	.byte	0x04, 0x17
        /*00da*/ 	.short	(.L_325 - .L_324)
.L_324:
        /*00dc*/ 	.word	0x00000000
        /*00e0*/ 	.short	0x0001
        /*00e2*/ 	.short	0x0008
        /*00e4*/ 	.byte	0x00, 0xf5, 0x21, 0x00


	//----- nvinfo : EIATTR_KPARAM_INFO
	.align		4
.L_325:
        /*00e8*/ 	.byte	0x04, 0x17
        /*00ea*/ 	.short	(.L_327 - .L_326)
.L_326:
        /*00ec*/ 	.word	0x00000000
        /*00f0*/ 	.short	0x0000
        /*00f2*/ 	.short	0x0000
        /*00f4*/ 	.byte	0x00, 0xf5, 0x21, 0x00


	//----- nvinfo : EIATTR_SPARSE_MMA_MASK
	.align		4
.L_327:
        /*00f8*/ 	.byte	0x03, 0x50
        /*00fa*/ 	.short	0x0000


	//----- nvinfo : EIATTR_MAXREG_COUNT
	.align		4
        /*00fc*/ 	.byte	0x03, 0x1b
        /*00fe*/ 	.short	0x00ff


	//----- nvinfo : EIATTR_MERCURY_ISA_VERSION
	.align		4
        /*0100*/ 	.byte	0x03, 0x5f
        /*0102*/ 	.short	0x0101


	//----- nvinfo : EIATTR_VRC_CTA_INIT_COUNT
	.align		4
        /*0104*/ 	.byte	0x02, 0x4a
	.zero		1
	.zero		1


	//----- nvinfo : EIATTR_EXIT_INSTR_OFFSETS
	.align		4
        /*0108*/ 	.byte	0x04, 0x1c
        /*010a*/ 	.short	(.L_329 - .L_328)


	//   ....[0]....
.L_328:
        /*010c*/ 	.word	0x00000230


	//   ....[1]....
        /*0110*/ 	.word	0x00001040


	//   ....[2]....
        /*0114*/ 	.word	0x00001080


	//----- nvinfo : EIATTR_CRS_STACK_SIZE
	.align		4
.L_329:
        /*0118*/ 	.byte	0x04, 0x1e
        /*011a*/ 	.short	(.L_331 - .L_330)
.L_330:
        /*011c*/ 	.word	0x00000000


	//----- nvinfo : EIATTR_CBANK_PARAM_SIZE
	.align		4
.L_331:
        /*0120*/ 	.byte	0x03, 0x19
        /*0122*/ 	.short	0x0048


	//----- nvinfo : EIATTR_PARAM_CBANK
	.align		4
        /*0124*/ 	.byte	0x04, 0x0a
        /*0126*/ 	.short	(.L_333 - .L_332)
	.align		4
.L_332:
        /*0128*/ 	.word	index@(.nv.constant0._ZN7neurova4cuda3dnn17max_pool2d_kernelEPKfPfPiiiiiiiiiiiii)
        /*012c*/ 	.short	0x0380
        /*012e*/ 	.short	0x0048


	//----- nvinfo : EIATTR_SW_WAR
	.align		4
.L_333:
        /*0130*/ 	.byte	0x04, 0x36
        /*0132*/ 	.short	(.L_335 - .L_334)
.L_334:
        /*0134*/ 	.word	0x00000008
.L_335:


//--------------------- .nv.info._ZN7neurova4cuda3dnn20instance_norm_kernelEPKfPfS3_S3_iiiif --------------------------
	.section	.nv.info._ZN7neurova4cuda3dnn20instance_norm_kernelEPKfPfS3_S3_iiiif,"",@"SHT_CUDA_INFO"
	.sectionflags	@""
	.align	4


	//----- nvinfo : EIATTR_CUDA_API_VERSION
	.align		4
        /*0000*/ 	.byte	0x04, 0x37
        /*0002*/ 	.short	(.L_337 - .L_336)
.L_336:
        /*0004*/ 	.word	0x00000082


	//----- nvinfo : EIATTR_KPARAM_INFO
	.align		4
.L_337:
        /*0008*/ 	.byte	0x04, 0x17
        /*000a*/ 	.short	(.L_339 - .L_338)
.L_338:
        /*000c*/ 	.word	0x00000000
        /*0010*/ 	.short	0x0008
        /*0012*/ 	.short	0x0030
        /*0014*/ 	.byte	0x00, 0xf0, 0x11, 0x00


	//----- nvinfo : EIATTR_KPARAM_INFO
	.align		4
.L_339:
        /*0018*/ 	.byte	0x04, 0x17
        /*001a*/ 	.short	(.L_341 - .L_340)
.L_340:
        /*001c*/ 	.word	0x00000000
        /*0020*/ 	.short	0x0007
        /*0022*/ 	.short	0x002c
        /*0024*/ 	.byte	0x00, 0xf0, 0x11, 0x00


	//----- nvinfo : EIATTR_KPARAM_INFO
	.align		4
.L_341:
        /*0028*/ 	.byte	0x04, 0x17
        /*002a*/ 	.short	(.L_343 - .L_342)
.L_342:
        /*002c*/ 	.word	0x00000000
        /*0030*/ 	.short	0x0006
        /*0032*/ 	.short	0x0028
        /*0034*/ 	.byte	0x00, 0xf0, 0x11, 0x00


	//----- nvinfo : EIATTR_KPARAM_INFO
	.align		4
.L_343:
        /*0038*/ 	.byte	0x04, 0x17
        /*003a*/ 	.short	(.L_345 - .L_344)
.L_344:
        /*003c*/ 	.word	0x00000000
        /*0040*/ 	.short	0x0005
        /*0042*/ 	.short	0x0024
        /*0044*/ 	.byte	0x00, 0xf0, 0x11, 0x00


	//----- nvinfo : EIATTR_KPARAM_INFO
	.align		4
.L_345:
        /*0048*/ 	.byte	0x04, 0x17
        /*004a*/ 	.short	(.L_347 - .L_346)
.L_346:
        /*004c*/ 	.word	0x00000000
        /*0050*/ 	.short	0x0004
        /*0052*/ 	.short	0x0020
        /*0054*/ 	.byte	0x00, 0xf0, 0x11, 0x00


	//----- nvinfo : EIATTR_KPARAM_INFO
	.align		4
.L_347:
        /*0058*/ 	.byte	0x04, 0x17
        /*005a*/ 	.short	(.L_349 - .L_348)
.L_348:
        /*005c*/ 	.word	0x00000000
        /*0060*/ 	.short	0x0003
        /*0062*/ 	.short	0x0018
        /*0064*/ 	.byte	0x00, 0xf5, 0x21, 0x00


	//----- nvinfo : EIATTR_KPARAM_INFO
	.align		4
.L_349:
        /*0068*/ 	.byte	0x04, 0x17
        /*006a*/ 	.short	(.L_351 - .L_350)
.L_350:
        /*006c*/ 	.word	0x00000000
        /*0070*/ 	.short	0x0002
        /*0072*/ 	.short	0x0010
        /*0074*/ 	.byte	0x00, 0xf5, 0x21, 0x00


	//----- nvinfo : EIATTR_KPARAM_INFO
	.align		4
.L_351:
        /*0078*/ 	.byte	0x04, 0x17
        /*007a*/ 	.short	(.L_353 - .L_352)
.L_352:
        /*007c*/ 	.word	0x00000000
        /*0080*/ 	.short	0x0001
        /*0082*/ 	.short	0x0008
        /*0084*/ 	.byte	0x00, 0xf5, 0x21, 0x00


	//----- nvinfo : EIATTR_KPARAM_INFO
	.align		4
.L_353:
        /*0088*/ 	.byte	0x04, 0x17
        /*008a*/ 	.short	(.L_355 - .L_354)
.L_354:
        /*008c*/ 	.word	0x00000000
        /*0090*/ 	.short	0x0000
        /*0092*/ 	.short	0x0000
        /*0094*/ 	.byte	0x00, 0xf5, 0x21, 0x00


	//----- nvinfo : EIATTR_SPARSE_MMA_MASK
	.align		4
.L_355:
        /*0098*/ 	.byte	0x03, 0x50
        /*009a*/ 	.short	0x0000


	//----- nvinfo : EIATTR_MAXREG_COUNT
	.align		4
        /*009c*/ 	.byte	0x03, 0x1b
        /*009e*/ 	.short	0x00ff


	//----- nvinfo : EIATTR_MERCURY_ISA_VERSION
	.align		4
        /*00a0*/ 	.byte	0x03, 0x5f
        /*00a2*/ 	.short	0x0101


	//----- nvinfo : EIATTR_VRC_CTA_INIT_COUNT
	.align		4
        /*00a4*/ 	.byte	0x02, 0x4a
	.zero		1
	.zero		1


	//----- nvinfo : EIATTR_EXIT_INSTR_OFFSETS
	.align		4
        /*00a8*/ 	.byte	0x04, 0x1c
        /*00aa*/ 	.short	(.L_357 - .L_356)


	//   ....[0]....
.L_356:
        /*00ac*/ 	.word	0x00000060


	//   ....[1]....
        /*00b0*/ 	.word	0x000013f0


	//   ....[2]....
        /*00b4*/ 	.word	0x00001850


	//   ....[3]....
        /*00b8*/ 	.word	0x00001a50


	//   ....[4]....
        /*00bc*/ 	.word	0x00001bb0


	//   ....[5]....
        /*00c0*/ 	.word	0x00001c70


	//----- nvinfo : EIATTR_CRS_STACK_SIZE
	.align		4
.L_357:
        /*00c4*/ 	.byte	0x04, 0x1e
        /*00c6*/ 	.short	(.L_359 - .L_358)
.L_358:
        /*00c8*/ 	.word	0x00000000


	//----- nvinfo : EIATTR_CBANK_PARAM_SIZE
	.align		4
.L_359:
        /*00cc*/ 	.byte	0x03, 0x19
        /*00ce*/ 	.short	0x0034


	//----- nvinfo : EIATTR_PARAM_CBANK
	.align		4
        /*00d0*/ 	.byte	0x04, 0x0a
        /*00d2*/ 	.short	(.L_361 - .L_360)
	.align		4
.L_360:
        /*00d4*/ 	.word	index@(.nv.constant0._ZN7neurova4cuda3dnn20instance_norm_kernelEPKfPfS3_S3_iiiif)
        /*00d8*/ 	.short	0x0380
        /*00da*/ 	.short	0x0034


	//----- nvinfo : EIATTR_SW_WAR
	.align		4
.L_361:
        /*00dc*/ 	.byte	0x04, 0x36
        /*00de*/ 	.short	(.L_363 - .L_362)
.L_362:
        /*00e0*/ 	.word	0x00000008
.L_363:


//--------------------- .nv.info._ZN7neurova4cuda3dnn25batch_norm_forward_kernelEPKfPfS3_S3_S3_S3_iiif --------------------------
	.section	.nv.info._ZN7neurova4cuda3dnn25batch_norm_forward_kernelEPKfPfS3_S3_S3_S3_iiif,"",@"SHT_CUDA_INFO"
	.sectionflags	@""
	.align	4


	//----- nvinfo : EIATTR_CUDA_API_VERSION
	.align		4
        /*0000*/ 	.byte	0x04, 0x37
        /*0002*/ 	.short	(.L_365 - .L_364)
.L_364:
        /*0004*/ 	.word	0x00000082


	//----- nvinfo : EIATTR_KPARAM_INFO
	.align		4
.L_365:
        /*0008*/ 	.byte	0x04, 0x17
        /*000a*/ 	.short	(.L_367 - .L_366)
.L_366:
        /*000c*/ 	.word	0x00000000
        /*0010*/ 	.short	0x0009
        /*0012*/ 	.short	0x003c
        /*0014*/ 	.byte	0x00, 0xf0, 0x11, 0x00


	//----- nvinfo : EIATTR_KPARAM_INFO
	.align		4
.L_367:
        /*0018*/ 	.byte	0x04, 0x17
        /*001a*/ 	.short	(.L_369 - .L_368)
.L_368:
        /*001c*/ 	.word	0x00000000
        /*0020*/ 	.short	0x0008
        /*0022*/ 	.short	0x0038
        /*0024*/ 	.byte	0x00, 0xf0, 0x11, 0x00


	//----- nvinfo : EIATTR_KPARAM_INFO
	.align		4
.L_369:
        /*0028*/ 	.byte	0x04, 0x17
        /*002a*/ 	.short	(.L_371 - .L_370)
.L_370:
        /*002c*/ 	.word	0x00000000
        /*0030*/ 	.short	0x0007
        /*0032*/ 	.short	0x0034
        /*0034*/ 	.byte	0x00, 0xf0, 0x11, 0x00


	//----- nvinfo : EIATTR_KPARAM_INFO
	.align		4
.L_371:
        /*0038*/ 	.byte	0x04, 0x17
        /*003a*/ 	.short	(.L_373 - .L_372)
.L_372:
        /*003c*/ 	.word	0x00000000
        /*0040*/ 	.short	0x0006
        /*0042*/ 	.short	0x0030
        /*0044*/ 	.byte	0x00, 0xf0, 0x11, 0x00


	//----- nvinfo : EIATTR_KPARAM_INFO
	.align		4
.L_373:
        /*0048*/ 	.byte	0x04, 0x17
        /*004a*/ 	.short	(.L_375 - .L_374)
.L_374:
        /*004c*/ 	.word	0x00000000
        /*0050*/ 	.short	0x0005
        /*0052*/ 	.short	0x0028
        /*0054*/ 	.byte	0x00, 0xf5, 0x21, 0x00


	//----- nvinfo : EIATTR_KPARAM_INFO
	.align		4
.L_375:
        /*0058*/ 	.byte	0x04, 0x17
        /*005a*/ 	.short	(.L_377 - .L_376)
.L_376:
        /*005c*/ 	.word	0x00000000
        /*0060*/ 	.short	0x0004
        /*0062*/ 	.short	0x0020
        /*0064*/ 	.byte	0x00, 0xf5, 0x21, 0x00


	//----- nvinfo : EIATTR_KPARAM_INFO
	.align		4
.L_377:
        /*0068*/ 	.byte	0x04, 0x17
        /*006a*/ 	.short	(.L_379 - .L_378)
.L_378:
        /*006c*/ 	.word	0x00000000
        /*0070*/ 	.short	0x0003
        /*0072*/ 	.short	0x0018
        /*0074*/ 	.byte	0x00, 0xf5, 0x21, 0x00


	//----- nvinfo : EIATTR_KPARAM_INFO
	.align		4
.L_379:
        /*0078*/ 	.byte	0x04, 0x17
        /*007a*/ 	.short	(.L_381 - .L_380)
.L_380:
        /*007c*/ 	.word	0x00000000
        /*0080*/ 	.short	0x0002
        /*0082*/ 	.short	0x0010
        /*0084*/ 	.byte	0x00, 0xf5, 0x21, 0x00


	//----- nvinfo : EIATTR_KPARAM_INFO
	.align		4
.L_381:
        /*0088*/ 	.byte	0x04, 0x17
        /*008a*/ 	.short	(.L_383 - .L_382)
.L_382:
        /*008c*/ 	.word	0x00000000
        /*0090*/ 	.short	0x0001
        /*0092*/ 	.short	0x0008
        /*0094*/ 	.byte	0x00, 0xf5, 0x21, 0x00


	//----- nvinfo : EIATTR_KPARAM_INFO
	.align		4
.L_383:
        /*0098*/ 	.byte	0x04, 0x17
        /*009a*/ 	.short	(.L_385 - .L_384)
.L_384:
        /*009c*/ 	.word	0x00000000
        /*00a0*/ 	.short	0x0000
        /*00a2*/ 	.short	0x0000
        /*00a4*/ 	.byte	0x00, 0xf5, 0x21, 0x00


	//----- nvinfo : EIATTR_SPARSE_MMA_MASK
	.align		4
.L_385:
        /*00a8*/ 	.byte	0x03, 0x50
        /*00aa*/ 	.short	0x0000


	//----- nvinfo : EIATTR_MAXREG_COUNT
	.align		4
        /*00ac*/ 	.byte	0x03, 0x1b
        /*00ae*/ 	.short	0x00ff


	//----- nvinfo : EIATTR_MERCURY_ISA_VERSION
	.align		4
        /*00b0*/ 	.byte	0x03, 0x5f
        /*00b2*/ 	.short	0x0101


	//----- nvinfo : EIATTR_VRC_CTA_INIT_COUNT
	.align		4
        /*00b4*/ 	.byte	0x02, 0x4a
	.zero		1
	.zero		1


	//----- nvinfo : EIATTR_EXIT_INSTR_OFFSETS
	.align		4
        /*00b8*/ 	.byte	0x04, 0x1c
        /*00ba*/ 	.short	(.L_387 - .L_386)


	//   ....[0]....
.L_386:
        /*00bc*/ 	.word	0x000000a0


	//   ....[1]....
        /*00c0*/ 	.word	0x000006c0


	//----- nvinfo : EIATTR_CRS_STACK_SIZE
	.align		4
.L_387:
        /*00c4*/ 	.byte	0x04, 0x1e
        /*00c6*/ 	.short	(.L_389 - .L_388)
.L_388:
        /*00c8*/ 	.word	0x00000000


	//----- nvinfo : EIATTR_CBANK_PARAM_SIZE
	.align		4
.L_389:
        /*00cc*/ 	.byte	0x03, 0x19
        /*00ce*/ 	.short	0x0040


	//----- nvinfo : EIATTR_PARAM_CBANK
	.align		4
        /*00d0*/ 	.byte	0x04, 0x0a
        /*00d2*/ 	.short	(.L_391 - .L_390)
	.align		4
.L_390:
        /*00d4*/ 	.word	index@(.nv.constant0._ZN7neurova4cuda3dnn25batch_norm_forward_kernelEPKfPfS3_S3_S3_S3_iiif)
        /*00d8*/ 	.short	0x0380
        /*00da*/ 	.short	0x0040


	//----- nvinfo : EIATTR_SW_WAR
	.align		4
.L_391:
        /*00dc*/ 	.byte	0x04, 0x36
        /*00de*/ 	.short	(.L_393 - .L_392)
.L_392:
        /*00e0*/ 	.word	0x00000008
.L_393:


//--------------------- .nv.info._ZN7neurova4cuda3dnn11silu_kernelEPKfPfm --------------------------
	.section	.nv.info._ZN7neurova4cuda3dnn11silu_kernelEPKfPfm,"",@"SHT_CUDA_INFO"
	.sectionflags	@""
	.align	4


	//----- nvinfo : EIATTR_CUDA_API_VERSION
	.align		4
        /*0000*/ 	.byte	0x04, 0x37
        /*0002*/ 	.short	(.L_395 - .L_394)
.L_394:
        /*0004*/ 	.word	0x00000082


	//----- nvinfo : EIATTR_KPARAM_INFO
	.align		4
.L_395:
        /*0008*/ 	.byte	0x04, 0x17
        /*000a*/ 	.short	(.L_397 - .L_396)
.L_396:
        /*000c*/ 	.word	0x00000000
        /*0010*/ 	.short	0x0002
        /*0012*/ 	.short	0x0010
        /*0014*/ 	.byte	0x00, 0xf0, 0x21, 0x00


	//----- nvinfo : EIATTR_KPARAM_INFO
	.align		4
.L_397:
        /*0018*/ 	.byte	0x04, 0x17
        /*001a*/ 	.short	(.L_399 - .L_398)
.L_398:
        /*001c*/ 	.word	0x00000000
        /*0020*/ 	.short	0x0001
        /*0022*/ 	.short	0x0008
        /*0024*/ 	.byte	0x00, 0xf5, 0x21, 0x00


	//----- nvinfo : EIATTR_KPARAM_INFO
	.align		4
.L_399:
        /*0028*/ 	.byte	0x04, 0x17
        /*002a*/ 	.short	(.L_401 - .L_400)
.L_400:
        /*002c*/ 	.word	0x00000000
        /*0030*/ 	.short	0x0000
        /*0032*/ 	.short	0x0000
        /*0034*/ 	.byte	0x00, 0xf5, 0x21, 0x00


	//----- nvinfo : EIATTR_SPARSE_MMA_MASK
	.align		4
.L_401:
        /*0038*/ 	.byte	0x03, 0x50
        /*003a*/ 	.short	0x0000


	//----- nvinfo : EIATTR_MAXREG_COUNT
	.align		4
        /*003c*/ 	.byte	0x03, 0x1b
        /*003e*/ 	.short	0x00ff


	//----- nvinfo : EIATTR_MERCURY_ISA_VERSION
	.align		4
        /*0040*/ 	.byte	0x03, 0x5f
        /*0042*/ 	.short	0x0101


	//----- nvinfo : EIATTR_VRC_CTA_INIT_COUNT
	.align		4
        /*0044*/ 	.byte	0x02, 0x4a
	.zero		1
	.zero		1


	//----- nvinfo : EIATTR_EXIT_INSTR_OFFSETS
	.align		4
        /*0048*/ 	.byte	0x04, 0x1c
        /*004a*/ 	.short	(.L_403 - .L_402)


	//   ....[0]....
.L_402:
        /*004c*/ 	.word	0x00000080


	//   ....[1]....
        /*0050*/ 	.word	0x000002b0


	//----- nvinfo : EIATTR_CRS_STACK_SIZE
	.align		4
.L_403:
        /*0054*/ 	.byte	0x04, 0x1e
        /*0056*/ 	.short	(.L_405 - .L_404)
.L_404:
        /*0058*/ 	.word	0x00000000


	//----- nvinfo : EIATTR_CBANK_PARAM_SIZE
	.align		4
.L_405:
        /*005c*/ 	.byte	0x03, 0x19
        /*005e*/ 	.short	0x0018


	//----- nvinfo : EIATTR_PARAM_CBANK
	.align		4
        /*0060*/ 	.byte	0x04, 0x0a
        /*0062*/ 	.short	(.L_407 - .L_406)
	.align		4
.L_406:
        /*0064*/ 	.word	index@(.nv.constant0._ZN7neurova4cuda3dnn11silu_kernelEPKfPfm)
        /*0068*/ 	.short	0x0380
        /*006a*/ 	.short	0x0018


	//----- nvinfo : EIATTR_SW_WAR
	.align		4
.L_407:
        /*006c*/ 	.byte	0x04, 0x36
        /*006e*/ 	.short	(.L_409 - .L_408)
.L_408:
        /*0070*/ 	.word	0x00000008
.L_409:


//--------------------- .nv.info._ZN7neurova4cuda3dnn11gelu_kernelEPKfPfm --------------------------
	.section	.nv.info._ZN7neurova4cuda3dnn11gelu_kernelEPKfPfm,"",@"SHT_CUDA_INFO"
	.sectionflags	@""
	.align	4


	//----- nvinfo : EIATTR_CUDA_API_VERSION
	.align		4
        /*0000*/ 	.byte	0x04, 0x37
        /*0002*/ 	.short	(.L_411 - .L_410)
.L_410:
        /*0004*/ 	.word	0x00000082


	//----- nvinfo : EIATTR_KPARAM_INFO
	.align		4
.L_411:
        /*0008*/ 	.byte	0x04, 0x17
        /*000a*/ 	.short	(.L_413 - .L_412)
.L_412:
        /*000c*/ 	.word	0x00000000
        /*0010*/ 	.short	0x0002
        /*0012*/ 	.short	0x0010
        /*0014*/ 	.byte	0x00, 0xf0, 0x21, 0x00


	//----- nvinfo : EIATTR_KPARAM_INFO
	.align		4
.L_413:
        /*0018*/ 	.byte	0x04, 0x17
        /*001a*/ 	.short	(.L_415 - .L_414)
.L_414:
        /*001c*/ 	.word	0x00000000
        /*0020*/ 	.short	0x0001
        /*0022*/ 	.short	0x0008
        /*0024*/ 	.byte	0x00, 0xf5, 0x21, 0x00


	//----- nvinfo : EIATTR_KPARAM_INFO
	.align		4
.L_415:
        /*0028*/ 	.byte	0x04, 0x17
        /*002a*/ 	.short	(.L_417 - .L_416)
.L_416:
        /*002c*/ 	.word	0x00000000
        /*0030*/ 	.short	0x0000
        /*0032*/ 	.short	0x0000
        /*0034*/ 	.byte	0x00, 0xf5, 0x21, 0x00


	//----- nvinfo : EIATTR_SPARSE_MMA_MASK
	.align		4
.L_417:
        /*0038*/ 	.byte	0x03, 0x50
        /*003a*/ 	.short	0x0000


	//----- nvinfo : EIATTR_MAXREG_COUNT
	.align		4
        /*003c*/ 	.byte	0x03, 0x1b
        /*003e*/ 	.short	0x00ff


	//----- nvinfo : EIATTR_MERCURY_ISA_VERSION
	.align		4
        /*0040*/ 	.byte	0x03, 0x5f
        /*0042*/ 	.short	0x0101


	//----- nvinfo : EIATTR_VRC_CTA_INIT_COUNT
	.align		4
        /*0044*/ 	.byte	0x02, 0x4a
	.zero		1
	.zero		1


	//----- nvinfo : EIATTR_EXIT_INSTR_OFFSETS
	.align		4
        /*0048*/ 	.byte	0x04, 0x1c
        /*004a*/ 	.short	(.L_419 - .L_418)


	//   ....[0]....
.L_418:
        /*004c*/ 	.word	0x00000080


	//   ....[1]....
        /*0050*/ 	.word	0x000002b0


	//----- nvinfo : EIATTR_CBANK_PARAM_SIZE
	.align		4
.L_419:
        /*0054*/ 	.byte	0x03, 0x19
        /*0056*/ 	.short	0x0018


	//----- nvinfo : EIATTR_PARAM_CBANK
	.align		4
        /*0058*/ 	.byte	0x04, 0x0a
        /*005a*/ 	.short	(.L_421 - .L_420)
	.align		4
.L_420:
        /*005c*/ 	.word	index@(.nv.constant0._ZN7neurova4cuda3dnn11gelu_kernelEPKfPfm)
        /*0060*/ 	.short	0x0380
        /*0062*/ 	.short	0x0018


	//----- nvinfo : EIATTR_SW_WAR
	.align		4
.L_421:
        /*0064*/ 	.byte	0x04, 0x36
        /*0066*/ 	.short	(.L_423 - .L_422)
.L_422:
        /*0068*/ 	.word	0x00000008
.L_423:


//--------------------- .nv.info._ZN7neurova4cuda3dnn14softmax_kernelEPKfPfii --------------------------
	.section	.nv.info._ZN7neurova4cuda3dnn14softmax_kernelEPKfPfii,"",@"SHT_CUDA_INFO"
	.sectionflags	@""
	.align	4


	//----- nvinfo : EIATTR_CUDA_API_VERSION
	.align		4
        /*0000*/ 	.byte	0x04, 0x37
        /*0002*/ 	.short	(.L_425 - .L_424)
.L_424:
        /*0004*/ 	.word	0x00000082


	//----- nvinfo : EIATTR_KPARAM_INFO
	.align		4
.L_425:
        /*0008*/ 	.byte	0x04, 0x17
        /*000a*/ 	.short	(.L_427 - .L_426)
.L_426:
        /*000c*/ 	.word	0x00000000
        /*0010*/ 	.short	0x0003
        /*0012*/ 	.short	0x0014
        /*0014*/ 	.byte	0x00, 0xf0, 0x11, 0x00


	//----- nvinfo : EIATTR_KPARAM_INFO
	.align		4
.L_427:
        /*0018*/ 	.byte	0x04, 0x17
        /*001a*/ 	.short	(.L_429 - .L_428)
.L_428:
        /*001c*/ 	.word	0x00000000
        /*0020*/ 	.short	0x0002
        /*0022*/ 	.short	0x0010
        /*0024*/ 	.byte	0x00, 0xf0, 0x11, 0x00


	//----- nvinfo : EIATTR_KPARAM_INFO
	.align		4
.L_429:
        /*0028*/ 	.byte	0x04, 0x17
        /*002a*/ 	.short	(.L_431 - .L_430)
.L_430:
        /*002c*/ 	.word	0x00000000
        /*0030*/ 	.short	0x0001
        /*0032*/ 	.short	0x0008
        /*0034*/ 	.byte	0x00, 0xf5, 0x21, 0x00


	//----- nvinfo : EIATTR_KPARAM_INFO
	.align		4
.L_431:
        /*0038*/ 	.byte	0x04, 0x17
        /*003a*/ 	.short	(.L_433 - .L_432)
.L_432:
        /*003c*/ 	.word	0x00000000
        /*0040*/ 	.short	0x0000
        /*0042*/ 	.short	0x0000
        /*0044*/ 	.byte	0x00, 0xf5, 0x21, 0x00


	//----- nvinfo : EIATTR_SPARSE_MMA_MASK
	.align		4
.L_433:
        /*0048*/ 	.byte	0x03, 0x50
        /*004a*/ 	.short	0x0000


	//----- nvinfo : EIATTR_MAXREG_COUNT
	.align		4
        /*004c*/ 	.byte	0x03, 0x1b
        /*004e*/ 	.short	0x00ff


	//----- nvinfo : EIATTR_MERCURY_ISA_VERSION
	.align		4
        /*0050*/ 	.byte	0x03, 0x5f
        /*0052*/ 	.short	0x0101


	//----- nvinfo : EIATTR_VRC_CTA_INIT_COUNT
	.align		4
        /*0054*/ 	.byte	0x02, 0x4a
	.zero		1
	.zero		1


	//----- nvinfo : EIATTR_EXIT_INSTR_OFFSETS
	.align		4
        /*0058*/ 	.byte	0x04, 0x1c
        /*005a*/ 	.short	(.L_435 - .L_434)


	//   ....[0]....
.L_434:
        /*005c*/ 	.word	0x00000040


	//   ....[1]....
        /*0060*/ 	.word	0x000015d0


	//   ....[2]....
        /*0064*/ 	.word	0x00002470


	//   ....[3]....
        /*0068*/ 	.word	0x00002bb0


	//   ....[4]....
        /*006c*/ 	.word	0x00002fb0


	//   ....[5]....
        /*0070*/ 	.word	0x00003160


	//----- nvinfo : EIATTR_CRS_STACK_SIZE
	.align		4
.L_435:
        /*0074*/ 	.byte	0x04, 0x1e
        /*0076*/ 	.short	(.L_437 - .L_436)
.L_436:
        /*0078*/ 	.word	0x00000000


	//----- nvinfo : EIATTR_CBANK_PARAM_SIZE
	.align		4
.L_437:
        /*007c*/ 	.byte	0x03, 0x19
        /*007e*/ 	.short	0x0018


	//----- nvinfo : EIATTR_PARAM_CBANK
	.align		4
        /*0080*/ 	.byte	0x04, 0x0a
        /*0082*/ 	.short	(.L_439 - .L_438)
	.align		4
.L_438:
        /*0084*/ 	.word	index@(.nv.constant0._ZN7neurova4cuda3dnn14softmax_kernelEPKfPfii)
        /*0088*/ 	.short	0x0380
        /*008a*/ 	.short	0x0018


	//----- nvinfo : EIATTR_SW_WAR
	.align		4
.L_439:
        /*008c*/ 	.byte	0x04, 0x36
        /*008e*/ 	.short	(.L_441 - .L_440)
.L_440:
        /*0090*/ 	.word	0x00000008
.L_441:


//--------------------- .nv.info._ZN7neurova4cuda3dnn11tanh_kernelEPKfPfm --------------------------
	.section	.nv.info._ZN7neurova4cuda3dnn11tanh_kernelEPKfPfm,"",@"SHT_CUDA_INFO"
	.sectionflags	@""
	.align	4


	//----- nvinfo : EIATTR_CUDA_API_VERSION
	.align		4
        /*0000*/ 	.byte	0x04, 0x37
        /*0002*/ 	.short	(.L_443 - .L_442)
.L_442:
        /*0004*/ 	.word	0x00000082


	//----- nvinfo : EIATTR_KPARAM_INFO
	.align		4
.L_443:
        /*0008*/ 	.byte	0x04, 0x17
        /*000a*/ 	.short	(.L_445 - .L_444)
.L_444:
        /*000c*/ 	.word	0x00000000
        /*0010*/ 	.short	0x0002
        /*0012*/ 	.short	0x0010
        /*0014*/ 	.byte	0x00, 0xf0, 0x21, 0x00


	//----- nvinfo : EIATTR_KPARAM_INFO
	.align		4
.L_445:
        /*0018*/ 	.byte	0x04, 0x17
        /*001a*/ 	.short	(.L_447 - .L_446)
.L_446:
        /*001c*/ 	.word	0x00000000
        /*0020*/ 	.short	0x0001
        /*0022*/ 	.short	0x0008
        /*0024*/ 	.byte	0x00, 0xf5, 0x21, 0x00


	//----- nvinfo : EIATTR_KPARAM_INFO
	.align		4
.L_447:
        /*0028*/ 	.byte	0x04, 0x17
        /*002a*/ 	.short	(.L_449 - .L_448)
.L_448:
        /*002c*/ 	.word	0x00000000
        /*0030*/ 	.short	0x0000
        /*0032*/ 	.short	0x0000
        /*0034*/ 	.byte	0x00, 0xf5, 0x21, 0x00


	//----- nvinfo : EIATTR_SPARSE_MMA_MASK
	.align		4
.L_449:
        /*0038*/ 	.byte	0x03, 0x50
        /*003a*/ 	.short	0x0000


	//----- nvinfo : EIATTR_MAXREG_COUNT
	.align		4
        /*003c*/ 	.byte	0x03, 0x1b
        /*003e*/ 	.short	0x00ff


	//----- nvinfo : EIATTR_MERCURY_ISA_VERSION
	.align		4
        /*0040*/ 	.byte	0x03, 0x5f
        /*0042*/ 	.short	0x0101


	//----- nvinfo : EIATTR_VRC_CTA_INIT_COUNT
	.align		4
        /*0044*/ 	.byte	0x02, 0x4a
	.zero		1
	.zero		1


	//----- nvinfo : EIATTR_EXIT_INSTR_OFFSETS
	.align		4
        /*0048*/ 	.byte	0x04, 0x1c
        /*004a*/ 	.short	(.L_451 - .L_450)


	//   ....[0]....
.L_450:
        /*004c*/ 	.word	0x00000080


	//   ....[1]....
        /*0050*/ 	.word	0x00000240


	//----- nvinfo : EIATTR_CBANK_PARAM_SIZE
	.align		4
.L_451:
        /*0054*/ 	.byte	0x03, 0x19
        /*0056*/ 	.short	0x0018


	//----- nvinfo : EIATTR_PARAM_CBANK
	.align		4
        /*0058*/ 	.byte	0x04, 0x0a
        /*005a*/ 	.short	(.L_453 - .L_452)
	.align		4
.L_452:
        /*005c*/ 	.word	index@(.nv.constant0._ZN7neurova4cuda3dnn11tanh_kernelEPKfPfm)
        /*0060*/ 	.short	0x0380
        /*0062*/ 	.short	0x0018


	//----- nvinfo : EIATTR_SW_WAR
	.align		4
.L_453:
        /*0064*/ 	.byte	0x04, 0x36
        /*0066*/ 	.short	(.L_455 - .L_454)
.L_454:
        /*0068*/ 	.word	0x00000008
.L_455:


//--------------------- .nv.info._ZN7neurova4cuda3dnn14sigmoid_kernelEPKfPfm --------------------------
	.section	.nv.info._ZN7neurova4cuda3dnn14sigmoid_kernelEPKfPfm,"",@"SHT_CUDA_INFO"
	.sectionflags	@""
	.align	4


	//----- nvinfo : EIATTR_CUDA_API_VERSION
	.align		4
        /*0000*/ 	.byte	0x04, 0x37
        /*0002*/ 	.short	(.L_457 - .L_456)
.L_456:
        /*0004*/ 	.word	0x00000082


	//----- nvinfo : EIATTR_KPARAM_INFO
	.align		4
.L_457:
        /*0008*/ 	.byte	0x04, 0x17
        /*000a*/ 	.short	(.L_459 - .L_458)
.L_458:
        /*000c*/ 	.word	0x00000000
        /*0010*/ 	.short	0x0002
        /*0012*/ 	.short	0x0010
        /*0014*/ 	.byte	0x00, 0xf0, 0x21, 0x00


	//----- nvinfo : EIATTR_KPARAM_INFO
	.align		4
.L_459:
        /*0018*/ 	.byte	0x04, 0x17
        /*001a*/ 	.short	(.L_461 - .L_460)
.L_460:
        /*001c*/ 	.word	0x00000000
        /*0020*/ 	.short	0x0001
        /*0022*/ 	.short	0x0008
        /*0024*/ 	.byte	0x00, 0xf5, 0x21, 0x00


	//----- nvinfo : EIATTR_KPARAM_INFO
	.align		4
.L_461:
        /*0028*/ 	.byte	0x04, 0x17
        /*002a*/ 	.short	(.L_463 - .L_462)
.L_462:
        /*002c*/ 	.word	0x00000000
        /*0030*/ 	.short	0x0000
        /*0032*/ 	.short	0x0000
        /*0034*/ 	.byte	0x00, 0xf5, 0x21, 0x00


	//----- nvinfo : EIATTR_SPARSE_MMA_MASK
	.align		4
.L_463:
        /*0038*/ 	.byte	0x03, 0x50
        /*003a*/ 	.short	0x0000


	//----- nvinfo : EIATTR_MAXREG_COUNT
	.align		4
        /*003c*/ 	.byte	0x03, 0x1b
        /*003e*/ 	.short	0x00ff


	//----- nvinfo : EIATTR_MERCURY_ISA_VERSION
	.align		4
        /*0040*/ 	.byte	0x03, 0x5f
        /*0042*/ 	.short	0x0101


	//----- nvinfo : EIATTR_VRC_CTA_INIT_COUNT
	.align		4
        /*0044*/ 	.byte	0x02, 0x4a
	.zero		1
	.zero		1


	//----- nvinfo : EIATTR_EXIT_INSTR_OFFSETS
	.align		4
        /*0048*/ 	.byte	0x04, 0x1c
        /*004a*/ 	.short	(.L_465 - .L_464)


	//   ....[0]....
.L_464:
        /*004c*/ 	.word	0x00000080


	//   ....[1]....
        /*0050*/ 	.word	0x000002c0


	//----- nvinfo : EIATTR_CRS_STACK_SIZE
	.align		4
.L_465:
        /*0054*/ 	.byte	0x04, 0x1e
        /*0056*/ 	.short	(.L_467 - .L_466)
.L_466:
        /*0058*/ 	.word	0x00000000


	//----- nvinfo : EIATTR_CBANK_PARAM_SIZE
	.align		4
.L_467:
        /*005c*/ 	.byte	0x03, 0x19
        /*005e*/ 	.short	0x0018


	//----- nvinfo : EIATTR_PARAM_CBANK
	.align		4
        /*0060*/ 	.byte	0x04, 0x0a
        /*0062*/ 	.short	(.L_469 - .L_468)
	.align		4
.L_468:
        /*0064*/ 	.word	index@(.nv.constant0._ZN7neurova4cuda3dnn14sigmoid_kernelEPKfPfm)
        /*0068*/ 	.short	0x0380
        /*006a*/ 	.short	0x0018


	//----- nvinfo : EIATTR_SW_WAR
	.align		4
.L_469:
        /*006c*/ 	.byte	0x04, 0x36
        /*006e*/ 	.short	(.L_471 - .L_470)
.L_470:
        /*0070*/ 	.word	0x00000008
.L_471:


//--------------------- .nv.info._ZN7neurova4cuda3dnn17leaky_relu_kernelEPKfPfmf --------------------------
	.section	.nv.info._ZN7neurova4cuda3dnn17leaky_relu_kernelEPKfPfmf,"",@"SHT_CUDA_INFO"
	.sectionflags	@""
	.align	4


	//----- nvinfo : EIATTR_CUDA_API_VERSION
	.align		4
        /*0000*/ 	.byte	0x04, 0x37
        /*0002*/ 	.short	(.L_473 - .L_472)
.L_472:
        /*0004*/ 	.word	0x00000082


	//----- nvinfo : EIATTR_KPARAM_INFO
	.align		4
.L_473:
        /*0008*/ 	.byte	0x04, 0x17
        /*000a*/ 	.short	(.L_475 - .L_474)
.L_474:
        /*000c*/ 	.word	0x00000000
        /*0010*/ 	.short	0x0003
        /*0012*/ 	.short	0x0018
        /*0014*/ 	.byte	0x00, 0xf0, 0x11, 0x00


	//----- nvinfo : EIATTR_KPARAM_INFO
	.align		4
.L_475:
        /*0018*/ 	.byte	0x04, 0x17
        /*001a*/ 	.short	(.L_477 - .L_476)
.L_476:
        /*001c*/ 	.word	0x00000000
        /*0020*/ 	.short	0x0002
        /*0022*/ 	.short	0x0010
        /*0024*/ 	.byte	0x00, 0xf0, 0x21, 0x00


	//----- nvinfo : EIATTR_KPARAM_INFO
	.align		4
.L_477:
        /*0028*/ 	.byte	0x04, 0x17
        /*002a*/ 	.short	(.L_479 - .L_478)
.L_478:
        /*002c*/ 	.word	0x00000000
        /*0030*/ 	.short	0x0001
        /*0032*/ 	.short	0x0008
        /*0034*/ 	.byte	0x00, 0xf5, 0x21, 0x00


	//----- nvinfo : EIATTR_KPARAM_INFO
	.align		4
.L_479:
        /*0038*/ 	.byte	0x04, 0x17
        /*003a*/ 	.short	(.L_481 - .L_480)
.L_480:
        /*003c*/ 	.word	0x00000000
        /*0040*/ 	.short	0x0000
        /*0042*/ 	.short	0x0000
        /*0044*/ 	.byte	0x00, 0xf5, 0x21, 0x00


	//----- nvinfo : EIATTR_SPARSE_MMA_MASK
	.align		4
.L_481:
        /*0048*/ 	.byte	0x03, 0x50
        /*004a*/ 	.short	0x0000


	//----- nvinfo : EIATTR_MAXREG_COUNT
	.align		4
        /*004c*/ 	.byte	0x03, 0x1b
        /*004e*/ 	.short	0x00ff


	//----- nvinfo : EIATTR_MERCURY_ISA_VERSION
	.align		4
        /*0050*/ 	.byte	0x03, 0x5f
        /*0052*/ 	.short	0x0101


	//----- nvinfo : EIATTR_VRC_CTA_INIT_COUNT
	.align		4
        /*0054*/ 	.byte	0x02, 0x4a
	.zero		1
	.zero		1


	//----- nvinfo : EIATTR_EXIT_INSTR_OFFSETS
	.align		4
        /*0058*/ 	.byte	0x04, 0x1c
        /*005a*/ 	.short	(.L_483 - .L_482)


	//   ....[0]....
.L_482:
        /*005c*/ 	.word	0x00000080


	//   ....[1]....
        /*0060*/ 	.word	0x00000160


	//----- nvinfo : EIATTR_CBANK_PARAM_SIZE
	.align		4
.L_483:
        /*0064*/ 	.byte	0x03, 0x19
        /*0066*/ 	.short	0x001c


	//----- nvinfo : EIATTR_PARAM_CBANK
	.align		4
        /*0068*/ 	.byte	0x04, 0x0a
        /*006a*/ 	.short	(.L_485 - .L_484)
	.align		4
.L_484:
        /*006c*/ 	.word	index@(.nv.constant0._ZN7neurova4cuda3dnn17leaky_relu_kernelEPKfPfmf)
        /*0070*/ 	.short	0x0380
        /*0072*/ 	.short	0x001c


	//----- nvinfo : EIATTR_SW_WAR
	.align		4
.L_485:
        /*0074*/ 	.byte	0x04, 0x36
        /*0076*/ 	.short	(.L_487 - .L_486)
.L_486:
        /*0078*/ 	.word	0x00000008
.L_487:


//--------------------- .nv.info._ZN7neurova4cuda3dnn20relu_backward_kernelEPKfS3_Pfm --------------------------
	.section	.nv.info._ZN7neurova4cuda3dnn20relu_backward_kernelEPKfS3_Pfm,"",@"SHT_CUDA_INFO"
	.sectionflags	@""
	.align	4


	//----- nvinfo : EIATTR_CUDA_API_VERSION
	.align		4
        /*0000*/ 	.byte	0x04, 0x37
        /*0002*/ 	.short	(.L_489 - .L_488)
.L_488:
        /*0004*/ 	.word	0x00000082


	//----- nvinfo : EIATTR_KPARAM_INFO
	.align		4
.L_489:
        /*0008*/ 	.byte	0x04, 0x17
        /*000a*/ 	.short	(.L_491 - .L_490)
.L_490:
        /*000c*/ 	.word	0x00000000
        /*0010*/ 	.short	0x0003
        /*0012*/ 	.short	0x0018
        /*0014*/ 	.byte	0x00, 0xf0, 0x21, 0x00


	//----- nvinfo : EIATTR_KPARAM_INFO
	.align		4
.L_491:
        /*0018*/ 	.byte	0x04, 0x17
        /*001a*/ 	.short	(.L_493 - .L_492)
.L_492:
        /*001c*/ 	.word	0x00000000
        /*0020*/ 	.short	0x0002
        /*0022*/ 	.short	0x0010
        /*0024*/ 	.byte	0x00, 0xf5, 0x21, 0x00


	//----- nvinfo : EIATTR_KPARAM_INFO
	.align		4
.L_493:
        /*0028*/ 	.byte	0x04, 0x17
        /*002a*/ 	.short	(.L_495 - .L_494)
.L_494:
        /*002c*/ 	.word	0x00000000
        /*0030*/ 	.short	0x0001
        /*0032*/ 	.short	0x0008
        /*0034*/ 	.byte	0x00, 0xf5, 0x21, 0x00


	//----- nvinfo : EIATTR_KPARAM_INFO
	.align		4
.L_495:
        /*0038*/ 	.byte	0x04, 0x17
        /*003a*/ 	.short	(.L_497 - .L_496)
.L_496:
        /*003c*/ 	.word	0x00000000
        /*0040*/ 	.short	0x0000
        /*0042*/ 	.short	0x0000
        /*0044*/ 	.byte	0x00, 0xf5, 0x21, 0x00


	//----- nvinfo : EIATTR_SPARSE_MMA_MASK
	.align		4
.L_497:
        /*0048*/ 	.byte	0x03, 0x50
        /*004a*/ 	.short	0x0000


	//----- nvinfo : EIATTR_MAXREG_COUNT
	.align		4
        /*004c*/ 	.byte	0x03, 0x1b
        /*004e*/ 	.short	0x00ff


	//----- nvinfo : EIATTR_MERCURY_ISA_VERSION
	.align		4
        /*0050*/ 	.byte	0x03, 0x5f
        /*0052*/ 	.short	0x0101


	//----- nvinfo : EIATTR_VRC_CTA_INIT_COUNT
	.align		4
        /*0054*/ 	.byte	0x02, 0x4a
	.zero		1
	.zero		1


	//----- nvinfo : EIATTR_EXIT_INSTR_OFFSETS
	.align		4
        /*0058*/ 	.byte	0x04, 0x1c
        /*005a*/ 	.short	(.L_499 - .L_498)


	//   ....[0]....
.L_498:
        /*005c*/ 	.word	0x00000080


	//   ....[1]....
        /*0060*/ 	.word	0x000001a0


	//----- nvinfo : EIATTR_CBANK_PARAM_SIZE
	.align		4
.L_499:
        /*0064*/ 	.byte	0x03, 0x19
        /*0066*/ 	.short	0x0020


	//----- nvinfo : EIATTR_PARAM_CBANK
	.align		4
        /*0068*/ 	.byte	0x04, 0x0a
        /*006a*/ 	.short	(.L_501 - .L_500)
	.align		4
.L_500:
        /*006c*/ 	.word	index@(.nv.constant0._ZN7neurova4cuda3dnn20relu_backward_kernelEPKfS3_Pfm)
        /*0070*/ 	.short	0x0380
        /*0072*/ 	.short	0x0020


	//----- nvinfo : EIATTR_SW_WAR
	.align		4
.L_501:
        /*0074*/ 	.byte	0x04, 0x36
        /*0076*/ 	.short	(.L_503 - .L_502)
.L_502:
        /*0078*/ 	.word	0x00000008
.L_503:


//--------------------- .nv.info._ZN7neurova4cuda3dnn11relu_kernelEPKfPfm --------------------------
	.section	.nv.info._ZN7neurova4cuda3dnn11relu_kernelEPKfPfm,"",@"SHT_CUDA_INFO"
	.sectionflags	@""
	.align	4


	//----- nvinfo : EIATTR_CUDA_API_VERSION
	.align		4
        /*0000*/ 	.byte	0x04, 0x37
        /*0002*/ 	.short	(.L_505 - .L_504)
.L_504:
        /*0004*/ 	.word	0x00000082


	//----- nvinfo : EIATTR_KPARAM_INFO
	.align		4
.L_505:
        /*0008*/ 	.byte	0x04, 0x17
        /*000a*/ 	.short	(.L_507 - .L_506)
.L_506:
        /*000c*/ 	.word	0x00000000
        /*0010*/ 	.short	0x0002
        /*0012*/ 	.short	0x0010
        /*0014*/ 	.byte	0x00, 0xf0, 0x21, 0x00


	//----- nvinfo : EIATTR_KPARAM_INFO
	.align		4
.L_507:
        /*0018*/ 	.byte	0x04, 0x17
        /*001a*/ 	.short	(.L_509 - .L_508)
.L_508:
        /*001c*/ 	.word	0x00000000
        /*0020*/ 	.short	0x0001
        /*0022*/ 	.short	0x0008
        /*0024*/ 	.byte	0x00, 0xf5, 0x21, 0x00


	//----- nvinfo : EIATTR_KPARAM_INFO
	.align		4
.L_509:
        /*0028*/ 	.byte	0x04, 0x17
        /*002a*/ 	.short	(.L_511 - .L_510)
.L_510:
        /*002c*/ 	.word	0x00000000
        /*0030*/ 	.short	0x0000
        /*0032*/ 	.short	0x0000
        /*0034*/ 	.byte	0x00, 0xf5, 0x21, 0x00


	//----- nvinfo : EIATTR_SPARSE_MMA_MASK
	.align		4
.L_511:
        /*0038*/ 	.byte	0x03, 0x50
        /*003a*/ 	.short	0x0000


	//----- nvinfo : EIATTR_MAXREG_COUNT
	.align		4
        /*003c*/ 	.byte	0x03, 0x1b
        /*003e*/ 	.short	0x00ff


	//----- nvinfo : EIATTR_MERCURY_ISA_VERSION
	.align		4
        /*0040*/ 	.byte	0x03, 0x5f
        /*0042*/ 	.short	0x0101


	//----- nvinfo : EIATTR_VRC_CTA_INIT_COUNT
	.align		4
        /*0044*/ 	.byte	0x02, 0x4a
	.zero		1
	.zero		1


	//----- nvinfo : EIATTR_EXIT_INSTR_OFFSETS
	.align		4
        /*0048*/ 	.byte	0x04, 0x1c
        /*004a*/ 	.short	(.L_513 - .L_512)


	//   ....[0]....
.L_512:
        /*004c*/ 	.word	0x00000080


	//   ....[1]....
        /*0050*/ 	.word	0x00000140


	//----- nvinfo : EIATTR_CBANK_PARAM_SIZE
	.align		4
.L_513:
        /*0054*/ 	.byte	0x03, 0x19
        /*0056*/ 	.short	0x0018


	//----- nvinfo : EIATTR_PARAM_CBANK
	.align		4
        /*0058*/ 	.byte	0x04, 0x0a
        /*005a*/ 	.short	(.L_515 - .L_514)
	.align		4
.L_514:
        /*005c*/ 	.word	index@(.nv.constant0._ZN7neurova4cuda3dnn11relu_kernelEPKfPfm)
        /*0060*/ 	.short	0x0380
        /*0062*/ 	.short	0x0018


	//----- nvinfo : EIATTR_SW_WAR
	.align		4
.L_515:
        /*0064*/ 	.byte	0x04, 0x36
        /*0066*/ 	.short	(.L_517 - .L_516)
.L_516:
        /*0068*/ 	.word	0x00000008
.L_517:


//--------------------- .nv.callgraph             --------------------------
	.section	.nv.callgraph,"",@"SHT_CUDA_CALLGRAPH"
	.align	4
	.sectionentsize	8
	.align		4
        /*0000*/ 	.word	0x00000000
	.align		4
        /*0004*/ 	.word	0xffffffff
	.align		4
        /*0008*/ 	.word	0x00000000
	.align		4
        /*000c*/ 	.word	0xfffffffe
	.align		4
        /*0010*/ 	.word	0x00000000
	.align		4
        /*0014*/ 	.word	0xfffffffd
	.align		4
        /*0018*/ 	.word	0x00000000
	.align		4
        /*001c*/ 	.word	0xfffffffc


//--------------------- .text._ZN7neurova4cuda3dnn15mse_loss_kernelEPKfS3_Pfm --------------------------
	.section	.text._ZN7neurova4cuda3dnn15mse_loss_kernelEPKfS3_Pfm,"ax",@progbits
	.align	128
        .global         _ZN7neurova4cuda3dnn15mse_loss_kernelEPKfS3_Pfm
        .type           _ZN7neurova4cuda3dnn15mse_loss_kernelEPKfS3_Pfm,@function
        .size           _ZN7neurova4cuda3dnn15mse_loss_kernelEPKfS3_Pfm,(.L_x_229 - _ZN7neurova4cuda3dnn15mse_loss_kernelEPKfS3_Pfm)
        .other          _ZN7neurova4cuda3dnn15mse_loss_kernelEPKfS3_Pfm,@"STO_CUDA_ENTRY STV_DEFAULT"
_ZN7neurova4cuda3dnn15mse_loss_kernelEPKfS3_Pfm:
.text._ZN7neurova4cuda3dnn15mse_loss_kernelEPKfS3_Pfm:
[----:B------:R-:W-:Y:S01]  /*0000*/  LDC R1, c[0x0][0x37c] ;  /* 0x0000df00ff017b82 */ /* 0x000fe20000000800 */
[----:B------:R-:W0:Y:S07]  /*0010*/  S2R R3, SR_TID.X ;  /* 0x0000000000037919 */ /* 0x000e2e0000002100 */
[----:B------:R-:W0:Y:S01]  /*0020*/  S2UR UR4, SR_CTAID.X ;  /* 0x00000000000479c3 */ /* 0x000e220000002500 */
[----:B------:R-:W1:Y:S07]  /*0030*/  LDCU.64 UR6, c[0x0][0x398] ;  /* 0x00007300ff0677ac */ /* 0x000e6e0008000a00 */
[----:B------:R-:W0:Y:S02]  /*0040*/  LDC R0, c[0x0][0x360] ;  /* 0x0000d800ff007b82 */ /* 0x000e240000000800 */
[----:B0-----:R-:W-:-:S05]  /*0050*/  IMAD R0, R0, UR4, R3 ;  /* 0x0000000400007c24 */ /* 0x001fca000f8e0203 */
[----:B-1----:R-:W-:-:S04]  /*0060*/  ISETP.GE.U32.AND P0, PT, R0, UR6, PT ;  /* 0x0000000600007c0c */ /* 0x002fc8000bf06070 */
[----:B------:R-:W-:-:S13]  /*0070*/  ISETP.GE.U32.AND.EX P0, PT, RZ, UR7, PT, P0 ;  /* 0x00000007ff007c0c */ /* 0x000fda000bf06100 */
[----:B------:R-:W-:Y:S05]  /*0080*/  @P0 EXIT ;  /* 0x000000000000094d */ /* 0x000fea0003800000 */
[----:B------:R-:W0:Y:S01]  /*0090*/  LDCU.128 UR8, c[0x0][0x380] ;  /* 0x00007000ff0877ac */ /* 0x000e220008000c00 */
[----:B------:R-:W-:Y:S01]  /*00a0*/  IMAD.SHL.U32 R6, R0, 0x4, RZ ;  /* 0x0000000400067824 */ /* 0x000fe200078e00ff */
[----:B------:R-:W-:Y:S01]  /*00b0*/  SHF.R.U32.HI R7, RZ, 0x1e, R0 ;  /* 0x0000001eff077819 */ /* 0x000fe20000011600 */
[----:B------:R-:W1:Y:S01]  /*00c0*/  LDCU.64 UR4, c[0x0][0x358] ;  /* 0x00006b00ff0477ac */ /* 0x000e620008000a00 */
[----:B------:R-:W2:Y:S02]  /*00d0*/  LDCU.64 UR6, c[0x0][0x390] ;  /* 0x00007200ff0677ac */ /* 0x000ea40008000a00 */
[C---:B0-----:R-:W-:Y:S02]  /*00e0*/  IADD3 R4, P1, PT, R6.reuse, UR10, RZ ;  /* 0x0000000a06047c10 */ /* 0x041fe4000ff3e0ff */
[----:B------:R-:W-:Y:S02]  /*00f0*/  IADD3 R2, P0, PT, R6, UR8, RZ ;  /* 0x0000000806027c10 */ /* 0x000fe4000ff1e0ff */
[----:B------:R-:W-:-:S02]  /*0100*/  IADD3.X R5, PT, PT, R7, UR11, RZ, P1, !PT ;  /* 0x0000000b07057c10 */ /* 0x000fc40008ffe4ff */
[----:B------:R-:W-:-:S04]  /*0110*/  IADD3.X R3, PT, PT, R7, UR9, RZ, P0, !PT ;  /* 0x0000000907037c10 */ /* 0x000fc800087fe4ff */
[----:B-1----:R-:W3:Y:S04]  /*0120*/  LDG.E R5, desc[UR4][R4.64] ;  /* 0x0000000404057981 */ /* 0x002ee8000c1e1900 */
[----:B------:R-:W3:Y:S01]  /*0130*/  LDG.E R2, desc[UR4][R2.64] ;  /* 0x0000000402027981 */ /* 0x000ee2000c1e1900 */
[----:B--2---:R-:W-:-:S04]  /*0140*/  IADD3 R6, P0, PT, R6, UR6, RZ ;  /* 0x0000000606067c10 */ /* 0x004fc8000ff1e0ff */
[----:B------:R-:W-:Y:S01]  /*0150*/  IADD3.X R7, PT, PT, R7, UR7, RZ, P0, !PT ;  /* 0x0000000707077c10 */ /* 0x000fe200087fe4ff */
[----:B---3--:R-:W-:-:S04]  /*0160*/  FADD R0, R2, -R5 ;  /* 0x8000000502007221 */ /* 0x008fc80000000000 */
[----:B------:R-:W-:-:S05]  /*0170*/  FMUL R9, R0, R0 ;  /* 0x0000000000097220 */ /* 0x000fca0000400000 */
[----:B------:R-:W-:Y:S01]  /*0180*/  STG.E desc[UR4][R6.64], R9 ;  /* 0x0000000906007986 */ /* 0x000fe2000c101904 */
[----:B------:R-:W-:Y:S05]  /*0190*/  EXIT ;  /* 0x000000000000794d */ /* 0x000fea0003800000 */
.L_x_0:
[----:B------:R-:W-:-:S00]  /*01a0*/  BRA `(.L_x_0) ;  /* 0xfffffffc00fc7947 */ /* 0x000fc0000383ffff */
[----:B------:R-:W-:-:S00]  /*01b0*/  NOP ;  /* 0x0000000000007918 */ /* 0x000fc00000000000 */
        /* <DEDUP_REMOVED lines=12> */
.L_x_229:


//--------------------- .text._ZN7neurova4cuda3dnn25cross_entropy_loss_kernelEPKfPKiPfii --------------------------
	.section	.text._ZN7neurova4cuda3dnn25cross_entropy_loss_kernelEPKfPKiPfii,"ax",@progbits
	.align	128
        .global         _ZN7neurova4cuda3dnn25cross_entropy_loss_kernelEPKfPKiPfii
        .type           _ZN7neurova4cuda3dnn25cross_entropy_loss_kernelEPKfPKiPfii,@function
        .size           _ZN7neurova4cuda3dnn25cross_entropy_loss_kernelEPKfPKiPfii,(.L_x_230 - _ZN7neurova4cuda3dnn25cross_entropy_loss_kernelEPKfPKiPfii)
        .other          _ZN7neurova4cuda3dnn25cross_entropy_loss_kernelEPKfPKiPfii,@"STO_CUDA_ENTRY STV_DEFAULT"
_ZN7neurova4cuda3dnn25cross_entropy_loss_kernelEPKfPKiPfii:
.text._ZN7neurova4cuda3dnn25cross_entropy_loss_kernelEPKfPKiPfii:
[----:B------:R-:W-:Y:S01]  /*0000*/  LDC R1, c[0x0][0x37c] ;  /* 0x0000df00ff017b82 */ /* 0x000fe20000000800 */
[----:B------:R-:W0:Y:S07]  /*0010*/  S2R R3, SR_TID.X ;  /* 0x0000000000037919 */ /* 0x000e2e0000002100 */
[----:B------:R-:W0:Y:S01]  /*0020*/  S2UR UR4, SR_CTAID.X ;  /* 0x00000000000479c3 */ /* 0x000e220000002500 */
[----:B------:R-:W1:Y:S07]  /*0030*/  LDCU UR5, c[0x0][0x398] ;  /* 0x00007300ff0577ac */ /* 0x000e6e0008000800 */
[----:B------:R-:W0:Y:S02]  /*0040*/  LDC R0, c[0x0][0x360] ;  /* 0x0000d800ff007b82 */ /* 0x000e240000000800 */
[----:B0-----:R-:W-:-:S05]  /*0050*/  IMAD R0, R0, UR4, R3 ;  /* 0x0000000400007c24 */ /* 0x001fca000f8e0203 */
[----:B-1----:R-:W-:-:S13]  /*0060*/  ISETP.GE.AND P0, PT, R0, UR5, PT ;  /* 0x0000000500007c0c */ /* 0x002fda000bf06270 */
[----:B------:R-:W-:Y:S05]  /*0070*/  @P0 EXIT ;  /* 0x000000000000094d */ /* 0x000fea0003800000 */
[----:B------:R-:W0:Y:S01]  /*0080*/  LDCU UR5, c[0x0][0x39c] ;  /* 0x00007380ff0577ac */ /* 0x000e220008000800 */
[----:B------:R-:W1:Y:S01]  /*0090*/  LDC.64 R8, c[0x0][0x388] ;  /* 0x0000e200ff087b82 */ /* 0x000e620000000a00 */
[----:B------:R-:W2:Y:S01]  /*00a0*/  LDCU.64 UR6, c[0x0][0x380] ;  /* 0x00007000ff0677ac */ /* 0x000ea20008000a00 */
[----:B------:R-:W3:Y:S01]  /*00b0*/  LDCU.64 UR8, c[0x0][0x358] ;  /* 0x00006b00ff0877ac */ /* 0x000ee20008000a00 */
[----:B0-----:R-:W-:-:S04]  /*00c0*/  IMAD R4, R0, UR5, RZ ;  /* 0x0000000500047c24 */ /* 0x001fc8000f8e02ff */
[----:B------:R-:W-:-:S04]  /*00d0*/  IMAD.WIDE R4, R4, 0x4, RZ ;  /* 0x0000000404047825 */ /* 0x000fc800078e02ff */
[----:B-1----:R-:W-:Y:S01]  /*00e0*/  IMAD.WIDE R8, R0, 0x4, R8 ;  /* 0x0000000400087825 */ /* 0x002fe200078e0208 */
[----:B--2---:R-:W-:-:S04]  /*00f0*/  IADD3 R2, P0, PT, R4, UR6, RZ ;  /* 0x0000000604027c10 */ /* 0x004fc8000ff1e0ff */
[----:B------:R-:W-:Y:S01]  /*0100*/  IADD3.X R3, PT, PT, R5, UR7, RZ, P0, !PT ;  /* 0x0000000705037c10 */ /* 0x000fe200087fe4ff */
[----:B---3--:R0:W5:Y:S04]  /*0110*/  LDG.E R7, desc[UR8][R8.64] ;  /* 0x0000000808077981 */ /* 0x008168000c1e1900 */
[----:B------:R0:W5:Y:S01]  /*0120*/  LDG.E R6, desc[UR8][R2.64] ;  /* 0x0000000802067981 */ /* 0x000162000c1e1900 */
[----:B------:R-:W-:-:S09]  /*0130*/  UISETP.GE.AND UP0, UPT, UR5, 0x2, UPT ;  /* 0x000000020500788c */ /* 0x000fd2000bf06270 */
[----:B0-----:R-:W-:Y:S05]  /*0140*/  BRA.U !UP0, `(.L_x_1) ;  /* 0x00000005086c7547 */ /* 0x001fea000b800000 */
[----:B------:R-:W-:Y:S01]  /*0150*/  UIADD3 UR4, UPT, UPT, UR5, -0x1, URZ ;  /* 0xffffffff05047890 */ /* 0x000fe2000fffe0ff */
[----:B------:R-:W-:Y:S01]  /*0160*/  HFMA2 R11, -RZ, RZ, 0, 5.9604644775390625e-08 ;  /* 0x00000001ff0b7431 */ /* 0x000fe200000001ff */
[----:B------:R-:W-:Y:S02]  /*0170*/  UIADD3 UR5, UPT, UPT, UR5, -0x2, URZ ;  /* 0xfffffffe05057890 */ /* 0x000fe4000fffe0ff */
[----:B------:R-:W-:Y:S02]  /*0180*/  ULOP3.LUT UR6, UR4, 0xf, URZ, 0xc0, !UPT ;  /* 0x0000000f04067892 */ /* 0x000fe4000f8ec0ff */
[----:B------:R-:W-:-:S09]  /*0190*/  UISETP.GE.U32.AND UP0, UPT, UR5, 0xf, UPT ;  /* 0x0000000f0500788c */ /* 0x000fd2000bf06070 */
[----:B------:R-:W-:Y:S05]  /*01a0*/  BRA.U !UP0, `(.L_x_2) ;  /* 0x0000000108987547 */ /* 0x000fea000b800000 */
[----:B------:R-:W-:Y:S01]  /*01b0*/  IADD3 R12, P0, PT, R2, 0x20, RZ ;  /* 0x00000020020c7810 */ /* 0x000fe20007f1e0ff */
[----:B------:R-:W-:Y:S01]  /*01c0*/  ULOP3.LUT UR5, UR4, 0xfffffff0, URZ, 0xc0, !UPT ;  /* 0xfffffff004057892 */ /* 0x000fe2000f8ec0ff */
[----:B------:R-:W-:Y:S02]  /*01d0*/  MOV R10, RZ ;  /* 0x000000ff000a7202 */ /* 0x000fe40000000f00 */
[----:B------:R-:W-:Y:S01]  /*01e0*/  IADD3.X R13, PT, PT, RZ, R3, RZ, P0, !PT ;  /* 0x00000003ff0d7210 */ /* 0x000fe200007fe4ff */
[----:B------:R-:W-:-:S12]  /*01f0*/  UIADD3 UR5, UPT, UPT, -UR5, URZ, URZ ;  /* 0x000000ff05057290 */ /* 0x000fd8000fffe1ff */
.L_x_3:
[----:B------:R-:W-:Y:S02]  /*0200*/  MOV R8, R12 ;  /* 0x0000000c00087202 */ /* 0x000fe40000000f00 */
[----:B------:R-:W-:-:S05]  /*0210*/  MOV R9, R13 ;  /* 0x0000000d00097202 */ /* 0x000fca0000000f00 */
[----:B------:R-:W2:Y:S04]  /*0220*/  LDG.E R15, desc[UR8][R8.64+-0x1c] ;  /* 0xffffe408080f7981 */ /* 0x000ea8000c1e1900 */
[----:B------:R-:W2:Y:S04]  /*0230*/  LDG.E R16, desc[UR8][R8.64+-0x18] ;  /* 0xffffe80808107981 */ /* 0x000ea8000c1e1900 */
[----:B------:R-:W3:Y:S04]  /*0240*/  LDG.E R19, desc[UR8][R8.64+-0x14] ;  /* 0xffffec0808137981 */ /* 0x000ee8000c1e1900 */
[----:B------:R-:W3:Y:S04]  /*0250*/  LDG.E R20, desc[UR8][R8.64+-0x10] ;  /* 0xfffff00808147981 */ /* 0x000ee8000c1e1900 */
[----:B------:R-:W4:Y:S04]  /*0260*/  LDG.E R21, desc[UR8][R8.64+-0xc] ;  /* 0xfffff40808157981 */ /* 0x000f28000c1e1900 */
[----:B------:R-:W4:Y:S04]  /*0270*/  LDG.E R22, desc[UR8][R8.64+-0x8] ;  /* 0xfffff80808167981 */ /* 0x000f28000c1e1900 */
[----:B------:R-:W4:Y:S04]  /*0280*/  LDG.E R23, desc[UR8][R8.64+-0x4] ;  /* 0xfffffc0808177981 */ /* 0x000f28000c1e1900 */
[----:B------:R-:W4:Y:S04]  /*0290*/  LDG.E R24, desc[UR8][R8.64] ;  /* 0x0000000808187981 */ /* 0x000f28000c1e1900 */
[----:B------:R-:W4:Y:S04]  /*02a0*/  LDG.E R13, desc[UR8][R8.64+0x4] ;  /* 0x00000408080d7981 */ /* 0x000f28000c1e1900 */
[----:B------:R-:W4:Y:S04]  /*02b0*/  LDG.E R14, desc[UR8][R8.64+0x8] ;  /* 0x00000808080e7981 */ /* 0x000f28000c1e1900 */
[----:B------:R-:W4:Y:S04]  /*02c0*/  LDG.E R12, desc[UR8][R8.64+0xc] ;  /* 0x00000c08080c7981 */ /* 0x000f28000c1e1900 */
[----:B------:R-:W4:Y:S04]  /*02d0*/  LDG.E R11, desc[UR8][R8.64+0x10] ;  /* 0x00001008080b7981 */ /* 0x000f28000c1e1900 */
[----:B------:R-:W4:Y:S01]  /*02e0*/  LDG.E R17, desc[UR8][R8.64+0x18] ;  /* 0x0000180808117981 */ /* 0x000f22000c1e1900 */
[----:B--2--5:R-:W-:-:S03]  /*02f0*/  FMNMX3 R18, R6, R15, R16, !PT ;  /* 0x0000000f06127276 */ /* 0x024fc60007800010 */
[----:B------:R-:W2:Y:S04]  /*0300*/  LDG.E R16, desc[UR8][R8.64+0x14] ;  /* 0x0000140808107981 */ /* 0x000ea8000c1e1900 */
[----:B------:R-:W2:Y:S04]  /*0310*/  LDG.E R15, desc[UR8][R8.64+0x1c] ;  /* 0x00001c08080f7981 */ /* 0x000ea8000c1e1900 */
[----:B------:R-:W2:Y:S01]  /*0320*/  LDG.E R6, desc[UR8][R8.64+0x20] ;  /* 0x0000200808067981 */ /* 0x000ea2000c1e1900 */
[----:B---3--:R-:W-:-:S04]  /*0330*/  FMNMX3 R18, R18, R19, R20, !PT ;  /* 0x0000001312127276 */ /* 0x008fc80007800014 */
[----:B----4-:R-:W-:Y:S01]  /*0340*/  FMNMX3 R18, R18, R21, R22, !PT ;  /* 0x0000001512127276 */ /* 0x010fe20007800016 */
[----:B------:R-:W-:-:S03]  /*0350*/  UIADD3 UR5, UPT, UPT, UR5, 0x10, URZ ;  /* 0x0000001005057890 */ /* 0x000fc6000fffe0ff */
[----:B------:R-:W-:Y:S01]  /*0360*/  FMNMX3 R18, R18, R23, R24, !PT ;  /* 0x0000001712127276 */ /* 0x000fe20007800018 */
[----:B------:R-:W-:-:S03]  /*0370*/  UISETP.NE.AND UP0, UPT, UR5, URZ, UPT ;  /* 0x000000ff0500728c */ /* 0x000fc6000bf05270 */
[----:B------:R-:W-:-:S04]  /*0380*/  FMNMX3 R13, R18, R13, R14, !PT ;  /* 0x0000000d120d7276 */ /* 0x000fc8000780000e */
[----:B------:R-:W-:Y:S02]  /*0390*/  FMNMX3 R11, R13, R12, R11, !PT ;  /* 0x0000000c0d0b7276 */ /* 0x000fe4000780000b */
[----:B------:R-:W-:Y:S02]  /*03a0*/  IADD3 R12, P0, PT, R8, 0x40, RZ ;  /* 0x00000040080c7810 */ /* 0x000fe40007f1e0ff */
[----:B------:R-:W-:Y:S02]  /*03b0*/  IADD3 R10, PT, PT, R10, 0x10, RZ ;  /* 0x000000100a0a7810 */ /* 0x000fe40007ffe0ff */
[----:B------:R-:W-:Y:S02]  /*03c0*/  IADD3.X R13, PT, PT, RZ, R9, RZ, P0, !PT ;  /* 0x00000009ff0d7210 */ /* 0x000fe400007fe4ff */
[----:B--2---:R-:W-:-:S04]  /*03d0*/  FMNMX3 R11, R11, R16, R17, !PT ;  /* 0x000000100b0b7276 */ /* 0x004fc80007800011 */
[----:B------:R-:W-:Y:S01]  /*03e0*/  FMNMX3 R6, R11, R15, R6, !PT ;  /* 0x0000000f0b067276 */ /* 0x000fe20007800006 */
[----:B------:R-:W-:Y:S06]  /*03f0*/  BRA.U UP0, `(.L_x_3) ;  /* 0xfffffffd00807547 */ /* 0x000fec000b83ffff */
[----:B------:R-:W-:-:S07]  /*0400*/  IADD3 R11, PT, PT, R10, 0x1, RZ ;  /* 0x000000010a0b7810 */ /* 0x000fce0007ffe0ff */
.L_x_2:
[----:B------:R-:W-:-:S09]  /*0410*/  UISETP.NE.AND UP0, UPT, UR6, URZ, UPT ;  /* 0x000000ff0600728c */ /* 0x000fd2000bf05270 */
[----:B------:R-:W-:Y:S05]  /*0420*/  BRA.U !UP0, `(.L_x_1) ;  /* 0x0000000108b47547 */ /* 0x000fea000b800000 */
[----:B------:R-:W-:Y:S02]  /*0430*/  UISETP.GE.U32.AND UP0, UPT, UR6, 0x8, UPT ;  /* 0x000000080600788c */ /* 0x000fe4000bf06070 */
[----:B------:R-:W-:-:S04]  /*0440*/  ULOP3.LUT UR5, UR4, 0x7, URZ, 0xc0, !UPT ;  /* 0x0000000704057892 */ /* 0x000fc8000f8ec0ff */
[----:B------:R-:W-:-:S03]  /*0450*/  UISETP.NE.AND UP1, UPT, UR5, URZ, UPT ;  /* 0x000000ff0500728c */ /* 0x000fc6000bf25270 */
[----:B------:R-:W-:Y:S08]  /*0460*/  BRA.U !UP0, `(.L_x_4) ;  /* 0x0000000108387547 */ /* 0x000ff0000b800000 */
[----:B------:R-:W-:-:S05]  /*0470*/  IMAD.WIDE.U32 R8, R11, 0x4, R2 ;  /* 0x000000040b087825 */ /* 0x000fca00078e0002 */
[----:B------:R-:W2:Y:S04]  /*0480*/  LDG.E R13, desc[UR8][R8.64] ;  /* 0x00000008080d7981 */ /* 0x000ea8000c1e1900 */
[----:B------:R-:W2:Y:S04]  /*0490*/  LDG.E R10, desc[UR8][R8.64+0x4] ;  /* 0x00000408080a7981 */ /* 0x000ea8000c1e1900 */
[----:B------:R-:W3:Y:S04]  /*04a0*/  LDG.E R15, desc[UR8][R8.64+0x8] ;  /* 0x00000808080f7981 */ /* 0x000ee8000c1e1900 */
[----:B------:R-:W3:Y:S04]  /*04b0*/  LDG.E R12, desc[UR8][R8.64+0xc] ;  /* 0x00000c08080c7981 */ /* 0x000ee8000c1e1900 */
[----:B------:R-:W4:Y:S04]  /*04c0*/  LDG.E R17, desc[UR8][R8.64+0x10] ;  /* 0x0000100808117981 */ /* 0x000f28000c1e1900 */
[----:B------:R-:W4:Y:S04]  /*04d0*/  LDG.E R14, desc[UR8][R8.64+0x14] ;  /* 0x00001408080e7981 */ /* 0x000f28000c1e1900 */
[----:B------:R-:W4:Y:S04]  /*04e0*/  LDG.E R19, desc[UR8][R8.64+0x18] ;  /* 0x0000180808137981 */ /* 0x000f28000c1e1900 */
[----:B------:R-:W4:Y:S01]  /*04f0*/  LDG.E R16, desc[UR8][R8.64+0x1c] ;  /* 0x00001c0808107981 */ /* 0x000f22000c1e1900 */
[----:B------:R-:W-:-:S02]  /*0500*/  IADD3 R11, PT, PT, R11, 0x8, RZ ;  /* 0x000000080b0b7810 */ /* 0x000fc40007ffe0ff */
[----:B--2--5:R-:W-:-:S04]  /*0510*/  FMNMX3 R10, R6, R13, R10, !PT ;  /* 0x0000000d060a7276 */ /* 0x024fc8000780000a */
[----:B---3--:R-:W-:-:S04]  /*0520*/  FMNMX3 R10, R10, R15, R12, !PT ;  /* 0x0000000f0a0a7276 */ /* 0x008fc8000780000c */
[----:B----4-:R-:W-:-:S04]  /*0530*/  FMNMX3 R10, R10, R17, R14, !PT ;  /* 0x000000110a0a7276 */ /* 0x010fc8000780000e */
[----:B------:R-:W-:-:S07]  /*0540*/  FMNMX3 R6, R10, R19, R16, !PT ;  /* 0x000000130a067276 */ /* 0x000fce0007800010 */
.L_x_4:
        /* <DEDUP_REMOVED lines=9> */
[----:B------:R-:W3:Y:S01]  /*05e0*/  LDG.E R12, desc[UR8][R8.64+0xc] ;  /* 0x00000c08080c7981 */ /* 0x000ee2000c1e1900 */
[----:B------:R-:W-:-:S02]  /*05f0*/  IADD3 R11, PT, PT, R11, 0x4, RZ ;  /* 0x000000040b0b7810 */ /* 0x000fc40007ffe0ff */
[----:B--2--5:R-:W-:-:S04]  /*0600*/  FMNMX3 R6, R6, R13, R10, !PT ;  /* 0x0000000d06067276 */ /* 0x024fc8000780000a */
[----:B---3--:R-:W-:-:S07]  /*0610*/  FMNMX3 R6, R6, R15, R12, !PT ;  /* 0x0000000f06067276 */ /* 0x008fce000780000c */
.L_x_5:
[----:B------:R-:W-:Y:S05]  /*0620*/  BRA.U !UP1, `(.L_x_1) ;  /* 0x0000000109347547 */ /* 0x000fea000b800000 */
[----:B------:R-:W0:Y:S01]  /*0630*/  LDCU.64 UR6, c[0x0][0x380] ;  /* 0x00007000ff0677ac */ /* 0x000e220008000a00 */
[----:B------:R-:W-:Y:S01]  /*0640*/  IMAD.WIDE.U32 R4, R11, 0x4, R4 ;  /* 0x000000040b047825 */ /* 0x000fe200078e0004 */
[----:B------:R-:W-:Y:S02]  /*0650*/  UIADD3 UR4, UPT, UPT, -UR4, URZ, URZ ;  /* 0x000000ff04047290 */ /* 0x000fe4000fffe1ff */
[----:B0-----:R-:W-:-:S04]  /*0660*/  IADD3 R4, P0, PT, R4, UR6, RZ ;  /* 0x0000000604047c10 */ /* 0x001fc8000ff1e0ff */
[----:B------:R-:W-:-:S09]  /*0670*/  IADD3.X R9, PT, PT, R5, UR7, RZ, P0, !PT ;  /* 0x0000000705097c10 */ /* 0x000fd200087fe4ff */
.L_x_6:
[----:B------:R-:W-:-:S06]  /*0680*/  MOV R5, R9 ;  /* 0x0000000900057202 */ /* 0x000fcc0000000f00 */
[----:B------:R0:W2:Y:S01]  /*0690*/  LDG.E R5, desc[UR8][R4.64] ;  /* 0x0000000804057981 */ /* 0x0000a2000c1e1900 */
[----:B------:R-:W-:-:S04]  /*06a0*/  UIADD3 UR4, UPT, UPT, UR4, 0x1, URZ ;  /* 0x0000000104047890 */ /* 0x000fc8000fffe0ff */
[----:B------:R-:W-:Y:S01]  /*06b0*/  UISETP.NE.AND UP0, UPT, UR4, URZ, UPT ;  /* 0x000000ff0400728c */ /* 0x000fe2000bf05270 */
[----:B0-----:R-:W-:-:S04]  /*06c0*/  IADD3 R4, P0, PT, R4, 0x4, RZ ;  /* 0x0000000404047810 */ /* 0x001fc80007f1e0ff */
[----:B------:R-:W-:Y:S02]  /*06d0*/  IADD3.X R9, PT, PT, RZ, R9, RZ, P0, !PT ;  /* 0x00000009ff097210 */ /* 0x000fe400007fe4ff */
[----:B--2--5:R-:W-:Y:S02]  /*06e0*/  FMNMX R6, R5, R6, !PT ;  /* 0x0000000605067209 */ /* 0x024fe40007800000 */
[----:B------:R-:W-:Y:S05]  /*06f0*/  BRA.U UP0, `(.L_x_6) ;  /* 0xfffffffd00e07547 */ /* 0x000fea000b83ffff */
.L_x_1:
[----:B------:R-:W0:Y:S01]  /*0700*/  LDCU UR4, c[0x0][0x39c] ;  /* 0x00007380ff0477ac */ /* 0x000e220008000800 */
[----:B------:R-:W-:Y:S01]  /*0710*/  HFMA2 R14, -RZ, RZ, 0, 0 ;  /* 0x00000000ff0e7431 */ /* 0x000fe200000001ff */
[----:B0-----:R-:W-:-:S09]  /*0720*/  UISETP.GE.AND UP0, UPT, UR4, 0x1, UPT ;  /* 0x000000010400788c */ /* 0x001fd2000bf06270 */
[----:B------:R-:W-:Y:S05]  /*0730*/  BRA.U !UP0, `(.L_x_7) ;  /* 0x0000000908fc7547 */ /* 0x000fea000b800000 */
[----:B------:R-:W-:Y:S01]  /*0740*/  UISETP.GE.U32.AND UP1, UPT, UR4, 0x8, UPT ;  /* 0x000000080400788c */ /* 0x000fe2000bf26070 */
[----:B------:R-:W-:Y:S01]  /*0750*/  MOV R14, RZ ;  /* 0x000000ff000e7202 */ /* 0x000fe20000000f00 */
[----:B------:R-:W-:Y:S01]  /*0760*/  ULOP3.LUT UR5, UR4, 0x7, URZ, 0xc0, !UPT ;  /* 0x0000000704057892 */ /* 0x000fe2000f8ec0ff */
[----:B------:R-:W-:-:S03]  /*0770*/  MOV R11, RZ ;  /* 0x000000ff000b7202 */ /* 0x000fc60000000f00 */
[----:B------:R-:W-:-:S03]  /*0780*/  UISETP.NE.AND UP0, UPT, UR5, URZ, UPT ;  /* 0x000000ff0500728c */ /* 0x000fc6000bf05270 */
[----:B------:R-:W-:Y:S08]  /*0790*/  BRA.U !UP1, `(.L_x_8) ;  /* 0x0000000509747547 */ /* 0x000ff0000b800000 */
[----:B------:R-:W-:Y:S01]  /*07a0*/  ULOP3.LUT UR6, UR4, 0x7ffffff8, URZ, 0xc0, !UPT ;  /* 0x7ffffff804067892 */ /* 0x000fe2000f8ec0ff */
[----:B------:R-:W-:Y:S02]  /*07b0*/  IADD3 R4, P0, PT, R2, 0x10, RZ ;  /* 0x0000001002047810 */ /* 0x000fe40007f1e0ff */
[----:B------:R-:W-:Y:S01]  /*07c0*/  MOV R14, RZ ;  /* 0x000000ff000e7202 */ /* 0x000fe20000000f00 */
[----:B------:R-:W-:Y:S01]  /*07d0*/  UIADD3 UR7, UPT, UPT, -UR6, URZ, URZ ;  /* 0x000000ff06077290 */ /* 0x000fe2000fffe1ff */
[----:B------:R-:W-:Y:S02]  /*07e0*/  IADD3.X R5, PT, PT, RZ, R3, RZ, P0, !PT ;  /* 0x00000003ff057210 */ /* 0x000fe400007fe4ff */
[----:B------:R-:W-:-:S09]  /*07f0*/  MOV R11, UR6 ;  /* 0x00000006000b7c02 */ /* 0x000fd20008000f00 */
.L_x_9:
[----:B------:R-:W2:Y:S04]  /*0800*/  LDG.E R21, desc[UR8][R4.64+-0x10] ;  /* 0xfffff00804157981 */ /* 0x000ea8000c1e1900 */
[----:B------:R-:W3:Y:S04]  /*0810*/  LDG.E R25, desc[UR8][R4.64+-0xc] ;  /* 0xfffff40804197981 */ /* 0x000ee8000c1e1900 */
[----:B------:R-:W4:Y:S04]  /*0820*/  LDG.E R27, desc[UR8][R4.64+-0x8] ;  /* 0xfffff808041b7981 */ /* 0x000f28000c1e1900 */
[----:B------:R-:W4:Y:S04]  /*0830*/  LDG.E R13, desc[UR8][R4.64+-0x4] ;  /* 0xfffffc08040d7981 */ /* 0x000f28000c1e1900 */
[----:B------:R-:W4:Y:S04]  /*0840*/  LDG.E R15, desc[UR8][R4.64] ;  /* 0x00000008040f7981 */ /* 0x000f28000c1e1900 */
[----:B------:R-:W4:Y:S04]  /*0850*/  LDG.E R17, desc[UR8][R4.64+0x4] ;  /* 0x0000040804117981 */ /* 0x000f28000c1e1900 */
[----:B------:R-:W4:Y:S04]  /*0860*/  LDG.E R19, desc[UR8][R4.64+0x8] ;  /* 0x0000080804137981 */ /* 0x000f28000c1e1900 */
[----:B------:R0:W4:Y:S01]  /*0870*/  LDG.E R9, desc[UR8][R4.64+0xc] ;  /* 0x00000c0804097981 */ /* 0x000122000c1e1900 */
[----:B------:R-:W-:Y:S01]  /*0880*/  HFMA2 R10, -RZ, RZ, 0.96630859375, -0.0022525787353515625 ;  /* 0x3bbb989dff0a7431 */ /* 0x000fe200000001ff */
[----:B------:R-:W-:Y:S01]  /*0890*/  MOV R8, 0x437c0000 ;  /* 0x437c000000087802 */ /* 0x000fe20000000f00 */
[----:B------:R-:W-:-:S04]  /*08a0*/  UIADD3 UR7, UPT, UPT, UR7, 0x8, URZ ;  /* 0x0000000807077890 */ /* 0x000fc8000fffe0ff */
[----:B------:R-:W-:Y:S01]  /*08b0*/  UISETP.NE.AND UP1, UPT, UR7, URZ, UPT ;  /* 0x000000ff0700728c */ /* 0x000fe2000bf25270 */
[----:B0-----:R-:W-:-:S04]  /*08c0*/  IADD3 R4, P0, PT, R4, 0x20, RZ ;  /* 0x0000002004047810 */ /* 0x001fc80007f1e0ff */
[----:B------:R-:W-:Y:S01]  /*08d0*/  IADD3.X R5, PT, PT, RZ, R5, RZ, P0, !PT ;  /* 0x00000005ff057210 */ /* 0x000fe200007fe4ff */
[----:B--2--5:R-:W-:-:S04]  /*08e0*/  FADD R21, R21, -R6 ;  /* 0x8000000615157221 */ /* 0x024fc80000000000 */
[----:B------:R-:W-:Y:S01]  /*08f0*/  FFMA.SAT R23, R21, R10, 0.5 ;  /* 0x3f00000015177423 */ /* 0x000fe2000000200a */
[----:B---3--:R-:W-:-:S03]  /*0900*/  FADD R25, R25, -R6 ;  /* 0x8000000619197221 */ /* 0x008fc60000000000 */
[----:B------:R-:W-:Y:S01]  /*0910*/  FFMA.RM R23, R23, R8, 12582913 ;  /* 0x4b40000117177423 */ /* 0x000fe20000004008 */
[----:B----4-:R-:W-:-:S03]  /*0920*/  FADD R27, R27, -R6 ;  /* 0x800000061b1b7221 */ /* 0x010fc60000000000 */
[----:B------:R-:W-:Y:S01]  /*0930*/  FADD R12, R23, -12583039 ;  /* 0xcb40007f170c7421 */ /* 0x000fe20000000000 */
[----:B------:R-:W-:Y:S01]  /*0940*/  FFMA.SAT R29, R27, R10, 0.5 ;  /* 0x3f0000001b1d7423 */ /* 0x000fe2000000200a */
[----:B------:R-:W-:Y:S02]  /*0950*/  SHF.L.U32 R23, R23, 0x17, RZ ;  /* 0x0000001717177819 */ /* 0x000fe400000006ff */
[----:B------:R-:W-:-:S04]  /*0960*/  FFMA R12, R21, 1.4426950216293334961, -R12 ;  /* 0x3fb8aa3b150c7823 */ /* 0x000fc8000000080c */
[----:B------:R-:W-:Y:S01]  /*0970*/  FFMA R16, R21, 1.925963033500011079e-08, R12 ;  /* 0x32a5706015107823 */ /* 0x000fe2000000000c */
[----:B------:R-:W-:Y:S01]  /*0980*/  FFMA.SAT R21, R25, R10, 0.5 ;  /* 0x3f00000019157423 */ /* 0x000fe2000000200a */
[----:B------:R-:W-:-:S03]  /*0990*/  FADD R19, R19, -R6 ;  /* 0x8000000613137221 */ /* 0x000fc60000000000 */
[-C--:B------:R-:W-:Y:S01]  /*09a0*/  FFMA.RM R12, R21, R8.reuse, 12582913 ;  /* 0x4b400001150c7423 */ /* 0x080fe20000004008 */
[----:B------:R-:W0:Y:S01]  /*09b0*/  MUFU.EX2 R16, R16 ;  /* 0x0000001000107308 */ /* 0x000e220000000800 */
[----:B------:R-:W-:Y:S01]  /*09c0*/  FADD R21, R13, -R6 ;  /* 0x800000060d157221 */ /* 0x000fe20000000000 */
[----:B------:R-:W-:Y:S01]  /*09d0*/  FFMA.RM R13, R29, R8, 12582913 ;  /* 0x4b4000011d0d7423 */ /* 0x000fe20000004008 */
[----:B------:R-:W-:Y:S02]  /*09e0*/  FADD R18, R12, -12583039 ;  /* 0xcb40007f0c127421 */ /* 0x000fe40000000000 */
[----:B------:R-:W-:Y:S02]  /*09f0*/  FFMA.SAT R29, R21, R10, 0.5 ;  /* 0x3f000000151d7423 */ /* 0x000fe4000000200a */
[----:B------:R-:W-:-:S04]  /*0a00*/  FFMA R18, R25, 1.4426950216293334961, -R18 ;  /* 0x3fb8aa3b19127823 */ /* 0x000fc80000000812 */
[----:B------:R-:W-:Y:S01]  /*0a10*/  FFMA R24, R25, 1.925963033500011079e-08, R18 ;  /* 0x32a5706019187823 */ /* 0x000fe20000000012 */
[----:B------:R-:W-:-:S03]  /*0a20*/  FADD R25, R17, -R6 ;  /* 0x8000000611197221 */ /* 0x000fc60000000000 */
[----:B------:R1:W2:Y:S01]  /*0a30*/  MUFU.EX2 R17, R24 ;  /* 0x0000001800117308 */ /* 0x0002a20000000800 */
[----:B0-----:R-:W-:Y:S01]  /*0a40*/  FFMA R14, R23, R16, R14 ;  /* 0x00000010170e7223 */ /* 0x001fe2000000000e */
[----:B------:R-:W-:Y:S01]  /*0a50*/  FADD R16, R13, -12583039 ;  /* 0xcb40007f0d107421 */ /* 0x000fe20000000000 */
[----:B------:R-:W-:Y:S01]  /*0a60*/  FADD R23, R15, -R6 ;  /* 0x800000060f177221 */ /* 0x000fe20000000000 */
[----:B------:R-:W-:Y:S02]  /*0a70*/  FFMA.RM R15, R29, R8, 12582913 ;  /* 0x4b4000011d0f7423 */ /* 0x000fe40000004008 */
[----:B------:R-:W-:Y:S01]  /*0a80*/  FFMA R16, R27, 1.4426950216293334961, -R16 ;  /* 0x3fb8aa3b1b107823 */ /* 0x000fe20000000810 */
[----:B------:R-:W-:Y:S01]  /*0a90*/  FFMA.SAT R29, R23, R10, 0.5 ;  /* 0x3f000000171d7423 */ /* 0x000fe2000000200a */
[C---:B------:R-:W-:Y:S01]  /*0aa0*/  FADD R18, R15.reuse, -12583039 ;  /* 0xcb40007f0f127421 */ /* 0x040fe20000000000 */
[----:B------:R-:W-:Y:S01]  /*0ab0*/  SHF.L.U32 R15, R15, 0x17, RZ ;  /* 0x000000170f0f7819 */ /* 0x000fe200000006ff */
[----:B------:R-:W-:Y:S01]  /*0ac0*/  FFMA R20, R27, 1.925963033500011079e-08, R16 ;  /* 0x32a570601b147823 */ /* 0x000fe20000000010 */
[----:B------:R-:W-:Y:S01]  /*0ad0*/  FFMA.RM R16, R29, R8, 12582913 ;  /* 0x4b4000011d107423 */ /* 0x000fe20000004008 */
[----:B------:R-:W-:Y:S01]  /*0ae0*/  FFMA R18, R21, 1.4426950216293334961, -R18 ;  /* 0x3fb8aa3b15127823 */ /* 0x000fe20000000812 */
[----:B------:R-:W-:-:S02]  /*0af0*/  FFMA.SAT R27, R25, R10, 0.5 ;  /* 0x3f000000191b7423 */ /* 0x000fc4000000200a */
[----:B------:R-:W-:Y:S01]  /*0b00*/  FADD R22, R16, -12583039 ;  /* 0xcb40007f10167421 */ /* 0x000fe20000000000 */
[----:B------:R-:W-:Y:S01]  /*0b10*/  FFMA R21, R21, 1.925963033500011079e-08, R18 ;  /* 0x32a5706015157823 */ /* 0x000fe20000000012 */
[----:B------:R-:W-:Y:S01]  /*0b20*/  FFMA.RM R18, R27, R8, 12582913 ;  /* 0x4b4000011b127423 */ /* 0x000fe20000004008 */
[----:B------:R-:W-:Y:S01]  /*0b30*/  FFMA.SAT R27, R19, R10, 0.5 ;  /* 0x3f000000131b7423 */ /* 0x000fe2000000200a */
[C---:B------:R-:W-:Y:S01]  /*0b40*/  FFMA R22, R23.reuse, 1.4426950216293334961, -R22 ;  /* 0x3fb8aa3b17167823 */ /* 0x040fe20000000816 */
[----:B------:R-:W0:Y:S01]  /*0b50*/  MUFU.EX2 R20, R20 ;  /* 0x0000001400147308 */ /* 0x000e220000000800 */
[----:B------:R-:W-:Y:S01]  /*0b60*/  FADD R26, R18, -12583039 ;  /* 0xcb40007f121a7421 */ /* 0x000fe20000000000 */
[----:B------:R-:W-:Y:S01]  /*0b70*/  SHF.L.U32 R16, R16, 0x17, RZ ;  /* 0x0000001710107819 */ /* 0x000fe200000006ff */
[----:B------:R-:W-:Y:S01]  /*0b80*/  FFMA R22, R23, 1.925963033500011079e-08, R22 ;  /* 0x32a5706017167823 */ /* 0x000fe20000000016 */
[----:B------:R-:W-:Y:S01]  /*0b90*/  FADD R23, R9, -R6 ;  /* 0x8000000609177221 */ /* 0x000fe20000000000 */
[----:B------:R-:W-:Y:S01]  /*0ba0*/  FFMA.RM R9, R27, R8, 12582913 ;  /* 0x4b4000011b097423 */ /* 0x000fe20000004008 */
[----:B------:R-:W-:Y:S01]  /*0bb0*/  FFMA R26, R25, 1.4426950216293334961, -R26 ;  /* 0x3fb8aa3b191a7823 */ /* 0x000fe2000000081a */
[----:B------:R-:W-:Y:S01]  /*0bc0*/  SHF.L.U32 R18, R18, 0x17, RZ ;  /* 0x0000001712127819 */ /* 0x000fe200000006ff */
[----:B------:R-:W-:Y:S01]  /*0bd0*/  FFMA.SAT R27, R23, R10, 0.5 ;  /* 0x3f000000171b7423 */ /* 0x000fe2000000200a */
[----:B------:R-:W-:Y:S01]  /*0be0*/  FADD R10, R9, -12583039 ;  /* 0xcb40007f090a7421 */ /* 0x000fe20000000000 */
[----:B------:R-:W3:Y:S01]  /*0bf0*/  MUFU.EX2 R21, R21 ;  /* 0x0000001500157308 */ /* 0x000ee20000000800 */
[----:B------:R-:W-:Y:S01]  /*0c00*/  FFMA R25, R25, 1.925963033500011079e-08, R26 ;  /* 0x32a5706019197823 */ /* 0x000fe2000000001a */
[----:B------:R-:W-:Y:S01]  /*0c10*/  FFMA.RM R8, R27, R8, 12582913 ;  /* 0x4b4000011b087423 */ /* 0x000fe20000004008 */
[----:B-1----:R-:W-:Y:S01]  /*0c20*/  FFMA R24, R19, 1.4426950216293334961, -R10 ;  /* 0x3fb8aa3b13187823 */ /* 0x002fe2000000080a */
[----:B------:R-:W-:-:S02]  /*0c30*/  SHF.L.U32 R27, R12, 0x17, RZ ;  /* 0x000000170c1b7819 */ /* 0x000fc400000006ff */
[----:B------:R-:W-:Y:S01]  /*0c40*/  FADD R26, R8, -12583039 ;  /* 0xcb40007f081a7421 */ /* 0x000fe20000000000 */
[----:B------:R-:W-:Y:S01]  /*0c50*/  FFMA R12, R19, 1.925963033500011079e-08, R24 ;  /* 0x32a57060130c7823 */ /* 0x000fe20000000018 */
[----:B------:R-:W1:Y:S01]  /*0c60*/  MUFU.EX2 R22, R22 ;  /* 0x0000001600167308 */ /* 0x000e620000000800 */
[----:B------:R-:W-:Y:S01]  /*0c70*/  SHF.L.U32 R24, R13, 0x17, RZ ;  /* 0x000000170d187819 */ /* 0x000fe200000006ff */
[----:B------:R-:W-:Y:S01]  /*0c80*/  FFMA R26, R23, 1.4426950216293334961, -R26 ;  /* 0x3fb8aa3b171a7823 */ /* 0x000fe2000000081a */
[----:B--2---:R-:W-:Y:S01]  /*0c90*/  FFMA R17, R27, R17, R14 ;  /* 0x000000111b117223 */ /* 0x004fe2000000000e */
[----:B------:R-:W-:Y:S02]  /*0ca0*/  SHF.L.U32 R14, R9, 0x17, RZ ;  /* 0x00000017090e7819 */ /* 0x000fe400000006ff */
[----:B------:R-:W-:Y:S01]  /*0cb0*/  FFMA R26, R23, 1.925963033500011079e-08, R26 ;  /* 0x32a57060171a7823 */ /* 0x000fe2000000001a */
[----:B0-----:R-:W-:Y:S01]  /*0cc0*/  FFMA R20, R24, R20, R17 ;  /* 0x0000001418147223 */ /* 0x001fe20000000011 */
[----:B------:R-:W0:Y:S01]  /*0cd0*/  MUFU.EX2 R10, R25 ;  /* 0x00000019000a7308 */ /* 0x000e220000000800 */
[----:B------:R-:W-:-:S02]  /*0ce0*/  SHF.L.U32 R9, R8, 0x17, RZ ;  /* 0x0000001708097819 */ /* 0x000fc400000006ff */
[----:B---3--:R-:W-:-:S05]  /*0cf0*/  FFMA R15, R15, R21, R20 ;  /* 0x000000150f0f7223 */ /* 0x008fca0000000014 */
[----:B------:R-:W2:Y:S01]  /*0d00*/  MUFU.EX2 R12, R12 ;  /* 0x0000000c000c7308 */ /* 0x000ea20000000800 */
[----:B-1----:R-:W-:-:S07]  /*0d10*/  FFMA R15, R16, R22, R15 ;  /* 0x00000016100f7223 */ /* 0x002fce000000000f */
[----:B------:R-:W1:Y:S01]  /*0d20*/  MUFU.EX2 R26, R26 ;  /* 0x0000001a001a7308 */ /* 0x000e620000000800 */
[----:B0-----:R-:W-:-:S04]  /*0d30*/  FFMA R15, R18, R10, R15 ;  /* 0x0000000a120f7223 */ /* 0x001fc8000000000f */
[----:B--2---:R-:W-:-:S04]  /*0d40*/  FFMA R14, R14, R12, R15 ;  /* 0x0000000c0e0e7223 */ /* 0x004fc8000000000f */
[----:B-1----:R-:W-:Y:S01]  /*0d50*/  FFMA R14, R9, R26, R14 ;  /* 0x0000001a090e7223 */ /* 0x002fe2000000000e */
[----:B------:R-:W-:Y:S06]  /*0d60*/  BRA.U UP1, `(.L_x_9) ;  /* 0xfffffff901a47547 */ /* 0x000fec000b83ffff */
.L_x_8:
[----:B------:R-:W-:Y:S05]  /*0d70*/  BRA.U !UP0, `(.L_x_7) ;  /* 0x00000005086c7547 */ /* 0x000fea000b800000 */
[----:B------:R-:W-:Y:S02]  /*0d80*/  UISETP.GE.U32.AND UP0, UPT, UR5, 0x4, UPT ;  /* 0x000000040500788c */ /* 0x000fe4000bf06070 */
[----:B------:R-:W-:-:S04]  /*0d90*/  ULOP3.LUT UR6, UR4, 0x3, URZ, 0xc0, !UPT ;  /* 0x0000000304067892 */ /* 0x000fc8000f8ec0ff */
[----:B------:R-:W-:-:S03]  /*0da0*/  UISETP.NE.AND UP1, UPT, UR6, URZ, UPT ;  /* 0x000000ff0600728c */ /* 0x000fc6000bf25270 */
[----:B------:R-:W-:Y:S08]  /*0db0*/  BRA.U !UP0, `(.L_x_10) ;  /* 0x0000000108b07547 */ /* 0x000ff0000b800000 */
[----:B------:R-:W-:-:S05]  /*0dc0*/  IMAD.WIDE.U32 R12, R11, 0x4, R2 ;  /* 0x000000040b0c7825 */ /* 0x000fca00078e0002 */
[----:B------:R-:W2:Y:S04]  /*0dd0*/  LDG.E R5, desc[UR8][R12.64] ;  /* 0x000000080c057981 */ /* 0x000ea8000c1e1900 */
[----:B------:R-:W3:Y:S04]  /*0de0*/  LDG.E R9, desc[UR8][R12.64+0x4] ;  /* 0x000004080c097981 */ /* 0x000ee8000c1e1900 */
[----:B------:R-:W4:Y:S04]  /*0df0*/  LDG.E R17, desc[UR8][R12.64+0x8] ;  /* 0x000008080c117981 */ /* 0x000f28000c1e1900 */
[----:B------:R-:W4:Y:S01]  /*0e00*/  LDG.E R21, desc[UR8][R12.64+0xc] ;  /* 0x00000c080c157981 */ /* 0x000f22000c1e1900 */
[----:B------:R-:W-:Y:S01]  /*0e10*/  HFMA2 R23, -RZ, RZ, 0.96630859375, -0.0022525787353515625 ;  /* 0x3bbb989dff177431 */ /* 0x000fe200000001ff */
[----:B------:R-:W-:-:S02]  /*0e20*/  MOV R8, 0x437c0000 ;  /* 0x437c000000087802 */ /* 0x000fc40000000f00 */
[----:B------:R-:W-:Y:S01]  /*0e30*/  IADD3 R11, PT, PT, R11, 0x4, RZ ;  /* 0x000000040b0b7810 */ /* 0x000fe20007ffe0ff */
[----:B--2--5:R-:W-:-:S04]  /*0e40*/  FADD R10, R5, -R6 ;  /* 0x80000006050a7221 */ /* 0x024fc80000000000 */
[----:B------:R-:W-:Y:S01]  /*0e50*/  FFMA.SAT R5, R10, R23, 0.5 ;  /* 0x3f0000000a057423 */ /* 0x000fe20000002017 */
[----:B---3--:R-:W-:-:S03]  /*0e60*/  FADD R16, R9, -R6 ;  /* 0x8000000609107221 */ /* 0x008fc60000000000 */
[-C--:B------:R-:W-:Y:S01]  /*0e70*/  FFMA.RM R4, R5, R8.reuse, 12582913 ;  /* 0x4b40000105047423 */ /* 0x080fe20000004008 */
[-C--:B------:R-:W-:Y:S01]  /*0e80*/  FFMA.SAT R5, R16, R23.reuse, 0.5 ;  /* 0x3f00000010057423 */ /* 0x080fe20000002017 */
[--C-:B----4-:R-:W-:Y:S02]  /*0e90*/  FADD R9, R17, -R6.reuse ;  /* 0x8000000611097221 */ /* 0x110fe40000000000 */
[----:B------:R-:W-:Y:S01]  /*0ea0*/  FADD R15, R4, -12583039 ;  /* 0xcb40007f040f7421 */ /* 0x000fe20000000000 */
[----:B------:R-:W-:Y:S01]  /*0eb0*/  FFMA.RM R5, R5, R8, 12582913 ;  /* 0x4b40000105057423 */ /* 0x000fe20000004008 */
[----:B------:R-:W-:Y:S01]  /*0ec0*/  FFMA.SAT R19, R9, R23, 0.5 ;  /* 0x3f00000009137423 */ /* 0x000fe20000002017 */
[----:B------:R-:W-:Y:S01]  /*0ed0*/  FADD R12, R21, -R6 ;  /* 0x80000006150c7221 */ /* 0x000fe20000000000 */
[----:B------:R-:W-:Y:S01]  /*0ee0*/  FFMA R15, R10, 1.4426950216293334961, -R15 ;  /* 0x3fb8aa3b0a0f7823 */ /* 0x000fe2000000080f */
[----:B------:R-:W-:-:S03]  /*0ef0*/  FADD R17, R5, -12583039 ;  /* 0xcb40007f05117421 */ /* 0x000fc60000000000 */
[----:B------:R-:W-:Y:S01]  /*0f00*/  FFMA R13, R10, 1.925963033500011079e-08, R15 ;  /* 0x32a570600a0d7823 */ /* 0x000fe2000000000f */
[-C--:B------:R-:W-:Y:S01]  /*0f10*/  FFMA.RM R10, R19, R8.reuse, 12582913 ;  /* 0x4b400001130a7423 */ /* 0x080fe20000004008 */
[----:B------:R-:W-:Y:S01]  /*0f20*/  FFMA.SAT R15, R12, R23, 0.5 ;  /* 0x3f0000000c0f7423 */ /* 0x000fe20000002017 */
[----:B------:R-:W-:Y:S02]  /*0f30*/  FFMA R17, R16, 1.4426950216293334961, -R17 ;  /* 0x3fb8aa3b10117823 */ /* 0x000fe40000000811 */
[----:B------:R-:W-:Y:S01]  /*0f40*/  FADD R18, R10, -12583039 ;  /* 0xcb40007f0a127421 */ /* 0x000fe20000000000 */
[----:B------:R-:W-:Y:S01]  /*0f50*/  FFMA.RM R15, R15, R8, 12582913 ;  /* 0x4b4000010f0f7423 */ /* 0x000fe20000004008 */
[----:B------:R-:W-:Y:S01]  /*0f60*/  FFMA R17, R16, 1.925963033500011079e-08, R17 ;  /* 0x32a5706010117823 */ /* 0x000fe20000000011 */
[----:B------:R-:W0:Y:S01]  /*0f70*/  MUFU.EX2 R13, R13 ;  /* 0x0000000d000d7308 */ /* 0x000e220000000800 */
[----:B------:R-:W-:Y:S01]  /*0f80*/  FFMA R18, R9, 1.4426950216293334961, -R18 ;  /* 0x3fb8aa3b09127823 */ /* 0x000fe20000000812 */
[C---:B------:R-:W-:Y:S01]  /*0f90*/  FADD R19, R15.reuse, -12583039 ;  /* 0xcb40007f0f137421 */ /* 0x040fe20000000000 */
[----:B------:R-:W-:-:S02]  /*0fa0*/  SHF.L.U32 R15, R15, 0x17, RZ ;  /* 0x000000170f0f7819 */ /* 0x000fc400000006ff */
[----:B------:R-:W-:Y:S01]  /*0fb0*/  FFMA R18, R9, 1.925963033500011079e-08, R18 ;  /* 0x32a5706009127823 */ /* 0x000fe20000000012 */
[----:B------:R-:W-:Y:S01]  /*0fc0*/  FFMA R19, R12, 1.4426950216293334961, -R19 ;  /* 0x3fb8aa3b0c137823 */ /* 0x000fe20000000813 */
[----:B------:R-:W-:Y:S01]  /*0fd0*/  SHF.L.U32 R9, R4, 0x17, RZ ;  /* 0x0000001704097819 */ /* 0x000fe200000006ff */
[----:B------:R-:W1:Y:S01]  /*0fe0*/  MUFU.EX2 R17, R17 ;  /* 0x0000001100117308 */ /* 0x000e620000000800 */
[----:B------:R-:W-:Y:S01]  /*0ff0*/  SHF.L.U32 R4, R5, 0x17, RZ ;  /* 0x0000001705047819 */ /* 0x000fe200000006ff */
[----:B------:R-:W-:Y:S01]  /*1000*/  FFMA R19, R12, 1.925963033500011079e-08, R19 ;  /* 0x32a570600c137823 */ /* 0x000fe20000000013 */
[----:B------:R-:W-:-:S05]  /*1010*/  SHF.L.U32 R5, R10, 0x17, RZ ;  /* 0x000000170a057819 */ /* 0x000fca00000006ff */
[----:B------:R-:W2:Y:S01]  /*1020*/  MUFU.EX2 R18, R18 ;  /* 0x0000001200127308 */ /* 0x000ea20000000800 */
[----:B0-----:R-:W-:-:S07]  /*1030*/  FFMA R9, R9, R13, R14 ;  /* 0x0000000d09097223 */ /* 0x001fce000000000e */
[----:B------:R-:W0:Y:S01]  /*1040*/  MUFU.EX2 R19, R19 ;  /* 0x0000001300137308 */ /* 0x000e220000000800 */
[----:B-1----:R-:W-:-:S04]  /*1050*/  FFMA R4, R4, R17, R9 ;  /* 0x0000001104047223 */ /* 0x002fc80000000009 */
[----:B--2---:R-:W-:-:S04]  /*1060*/  FFMA R4, R5, R18, R4 ;  /* 0x0000001205047223 */ /* 0x004fc80000000004 */
[----:B0-----:R-:W-:-:S07]  /*1070*/  FFMA R14, R15, R19, R4 ;  /* 0x000000130f0e7223 */ /* 0x001fce0000000004 */
.L_x_10:
[----:B------:R-:W-:Y:S05]  /*1080*/  BRA.U !UP1, `(.L_x_7) ;  /* 0x0000000109a87547 */ /* 0x000fea000b800000 */
[----:B------:R-:W-:Y:S02]  /*1090*/  UISETP.NE.AND UP0, UPT, UR6, 0x1, UPT ;  /* 0x000000010600788c */ /* 0x000fe4000bf05270 */
[----:B------:R-:W-:-:S04]  /*10a0*/  ULOP3.LUT UR4, UR4, 0x1, URZ, 0xc0, !UPT ;  /* 0x0000000104047892 */ /* 0x000fc8000f8ec0ff */
[----:B------:R-:W-:-:S03]  /*10b0*/  UISETP.NE.U32.AND UP1, UPT, UR4, 0x1, UPT ;  /* 0x000000010400788c */ /* 0x000fc6000bf25070 */
[----:B------:R-:W-:Y:S08]  /*10c0*/  BRA.U !UP0, `(.L_x_11) ;  /* 0x0000000108607547 */ /* 0x000ff0000b800000 */
[----:B------:R-:W-:-:S05]  /*10d0*/  IMAD.WIDE.U32 R4, R11, 0x4, R2 ;  /* 0x000000040b047825 */ /* 0x000fca00078e0002 */
[----:B------:R-:W2:Y:S04]  /*10e0*/  LDG.E R9, desc[UR8][R4.64] ;  /* 0x0000000804097981 */ /* 0x000ea8000c1e1900 */
[----:B------:R-:W3:Y:S01]  /*10f0*/  LDG.E R15, desc[UR8][R4.64+0x4] ;  /* 0x00000408040f7981 */ /* 0x000ee2000c1e1900 */
[----:B------:R-:W-:Y:S01]  /*1100*/  HFMA2 R8, -RZ, RZ, 0.96630859375, -0.0022525787353515625 ;  /* 0x3bbb989dff087431 */ /* 0x000fe200000001ff */
[----:B------:R-:W-:Y:S02]  /*1110*/  MOV R13, 0x437c0000 ;  /* 0x437c0000000d7802 */ /* 0x000fe40000000f00 */
[----:B------:R-:W-:Y:S01]  /*1120*/  IADD3 R11, PT, PT, R11, 0x2, RZ ;  /* 0x000000020b0b7810 */ /* 0x000fe20007ffe0ff */
[----:B--2--5:R-:W-:-:S04]  /*1130*/  FADD R9, R9, -R6 ;  /* 0x8000000609097221 */ /* 0x024fc80000000000 */
[----:B------:R-:W-:Y:S01]  /*1140*/  FFMA.SAT R10, R9, R8, 0.5 ;  /* 0x3f000000090a7423 */ /* 0x000fe20000002008 */
[----:B---3--:R-:W-:-:S03]  /*1150*/  FADD R15, R15, -R6 ;  /* 0x800000060f0f7221 */ /* 0x008fc60000000000 */
[----:B------:R-:W-:Y:S01]  /*1160*/  FFMA.RM R10, R10, R13, 12582913 ;  /* 0x4b4000010a0a7423 */ /* 0x000fe2000000400d */
[----:B------:R-:W-:-:S03]  /*1170*/  FFMA.SAT R12, R15, R8, 0.5 ;  /* 0x3f0000000f0c7423 */ /* 0x000fc60000002008 */
[----:B------:R-:W-:Y:S01]  /*1180*/  FADD R8, R10, -12583039 ;  /* 0xcb40007f0a087421 */ /* 0x000fe20000000000 */
[----:B------:R-:W-:Y:S01]  /*1190*/  FFMA.RM R12, R12, R13, 12582913 ;  /* 0x4b4000010c0c7423 */ /* 0x000fe2000000400d */
[----:B------:R-:W-:Y:S02]  /*11a0*/  SHF.L.U32 R5, R10, 0x17, RZ ;  /* 0x000000170a057819 */ /* 0x000fe400000006ff */
[C---:B------:R-:W-:Y:S01]  /*11b0*/  FFMA R8, R9.reuse, 1.4426950216293334961, -R8 ;  /* 0x3fb8aa3b09087823 */ /* 0x040fe20000000808 */
[C---:B------:R-:W-:Y:S01]  /*11c0*/  FADD R4, R12.reuse, -12583039 ;  /* 0xcb40007f0c047421 */ /* 0x040fe20000000000 */
[----:B------:R-:W-:Y:S02]  /*11d0*/  SHF.L.U32 R12, R12, 0x17, RZ ;  /* 0x000000170c0c7819 */ /* 0x000fe400000006ff */
[----:B------:R-:W-:Y:S01]  /*11e0*/  FFMA R8, R9, 1.925963033500011079e-08, R8 ;  /* 0x32a5706009087823 */ /* 0x000fe20000000008 */
[----:B------:R-:W-:-:S04]  /*11f0*/  FFMA R4, R15, 1.4426950216293334961, -R4 ;  /* 0x3fb8aa3b0f047823 */ /* 0x000fc80000000804 */
[----:B------:R-:W-:Y:S01]  /*1200*/  FFMA R4, R15, 1.925963033500011079e-08, R4 ;  /* 0x32a570600f047823 */ /* 0x000fe20000000004 */
[----:B------:R-:W0:Y:S08]  /*1210*/  MUFU.EX2 R8, R8 ;  /* 0x0000000800087308 */ /* 0x000e300000000800 */
[----:B------:R-:W1:Y:S01]  /*1220*/  MUFU.EX2 R4, R4 ;  /* 0x0000000400047308 */ /* 0x000e620000000800 */
[----:B0-----:R-:W-:-:S04]  /*1230*/  FFMA R5, R5, R8, R14 ;  /* 0x0000000805057223 */ /* 0x001fc8000000000e */
[----:B-1----:R-:W-:-:S07]  /*1240*/  FFMA R14, R12, R4, R5 ;  /* 0x000000040c0e7223 */ /* 0x002fce0000000005 */
.L_x_11:
[----:B------:R-:W-:Y:S05]  /*1250*/  BRA.U UP1, `(.L_x_7) ;  /* 0x0000000101347547 */ /* 0x000fea000b800000 */
[----:B------:R-:W-:-:S06]  /*1260*/  IMAD.WIDE.U32 R4, R11, 0x4, R2 ;  /* 0x000000040b047825 */ /* 0x000fcc00078e0002 */
[----:B------:R-:W2:Y:S01]  /*1270*/  LDG.E R5, desc[UR8][R4.64] ;  /* 0x0000000804057981 */ /* 0x000ea2000c1e1900 */
[----:B------:R-:W-:Y:S01]  /*1280*/  HFMA2 R9, -RZ, RZ, 0.96630859375, -0.0022525787353515625 ;  /* 0x3bbb989dff097431 */ /* 0x000fe200000001ff */
[----:B------:R-:W-:Y:S01]  /*1290*/  MOV R10, 0x437c0000 ;  /* 0x437c0000000a7802 */ /* 0x000fe20000000f00 */
[----:B--2--5:R-:W-:-:S04]  /*12a0*/  FADD R8, R5, -R6 ;  /* 0x8000000605087221 */ /* 0x024fc80000000000 */
[----:B------:R-:W-:-:S04]  /*12b0*/  FFMA.SAT R9, R8, R9, 0.5 ;  /* 0x3f00000008097423 */ /* 0x000fc80000002009 */
[----:B------:R-:W-:-:S04]  /*12c0*/  FFMA.RM R9, R9, R10, 12582913 ;  /* 0x4b40000109097423 */ /* 0x000fc8000000400a */
[C---:B------:R-:W-:Y:S01]  /*12d0*/  FADD R11, R9.reuse, -12583039 ;  /* 0xcb40007f090b7421 */ /* 0x040fe20000000000 */
[----:B------:R-:W-:-:S03]  /*12e0*/  SHF.L.U32 R9, R9, 0x17, RZ ;  /* 0x0000001709097819 */ /* 0x000fc600000006ff */
[----:B------:R-:W-:-:S04]  /*12f0*/  FFMA R11, R8, 1.4426950216293334961, -R11 ;  /* 0x3fb8aa3b080b7823 */ /* 0x000fc8000000080b */
[----:B------:R-:W-:-:S06]  /*1300*/  FFMA R11, R8, 1.925963033500011079e-08, R11 ;  /* 0x32a57060080b7823 */ /* 0x000fcc000000000b */
[----:B------:R-:W0:Y:S02]  /*1310*/  MUFU.EX2 R11, R11 ;  /* 0x0000000b000b7308 */ /* 0x000e240000000800 */
[----:B0-----:R-:W-:-:S07]  /*1320*/  FFMA R14, R9, R11, R14 ;  /* 0x0000000b090e7223 */ /* 0x001fce000000000e */
.L_x_7:
[----:B-----5:R-:W-:-:S06]  /*1330*/  IMAD.WIDE R2, R7, 0x4, R2 ;  /* 0x0000000407027825 */ /* 0x020fcc00078e0202 */
[----:B------:R0:W2:Y:S01]  /*1340*/  LDG.E R2, desc[UR8][R2.64] ;  /* 0x0000000802027981 */ /* 0x0000a2000c1e1900 */
[----:B------:R-:W-:Y:S02]  /*1350*/  FSETP.GEU.AND P0, PT, R14, 1.175494350822287508e-38, PT ;  /* 0x008000000e00780b */ /* 0x000fe40003f0e000 */
[----:B------:R-:W-:Y:S02]  /*1360*/  MOV R8, 0x3e055027 ;  /* 0x3e05502700087802 */ /* 0x000fe40000000f00 */
[----:B0-----:R-:W-:-:S09]  /*1370*/  FSEL R3, RZ, -23, P0 ;  /* 0xc1b80000ff037808 */ /* 0x001fd20000000000 */
[----:B------:R-:W-:-:S05]  /*1380*/  @!P0 FMUL R14, R14, 8388608 ;  /* 0x4b0000000e0e8820 */ /* 0x000fca0000400000 */
[C---:B------:R-:W-:Y:S02]  /*1390*/  IADD3 R4, PT, PT, R14.reuse, -0x3f2aaaab, RZ ;  /* 0xc0d555550e047810 */ /* 0x040fe40007ffe0ff */
[----:B------:R-:W-:Y:S02]  /*13a0*/  ISETP.GT.U32.AND P0, PT, R14, 0x7f7fffff, PT ;  /* 0x7f7fffff0e00780c */ /* 0x000fe40003f04070 */
[----:B------:R-:W-:-:S04]  /*13b0*/  LOP3.LUT R4, R4, 0xff800000, RZ, 0xc0, !PT ;  /* 0xff80000004047812 */ /* 0x000fc800078ec0ff */
[----:B------:R-:W-:-:S05]  /*13c0*/  IADD3 R5, PT, PT, R14, -R4, RZ ;  /* 0x800000040e057210 */ /* 0x000fca0007ffe0ff */
[----:B------:R-:W-:-:S04]  /*13d0*/  FADD R7, R5, -1 ;  /* 0xbf80000005077421 */ /* 0x000fc80000000000 */
[----:B------:R-:W-:-:S04]  /*13e0*/  FFMA R8, R7, -R8, 0.14084610342979431152 ;  /* 0x3e1039f607087423 */ /* 0x000fc80000000808 */
[----:B------:R-:W-:-:S04]  /*13f0*/  FFMA R8, R7, R8, -0.12148627638816833496 ;  /* 0xbdf8cdcc07087423 */ /* 0x000fc80000000008 */
[----:B------:R-:W-:-:S04]  /*1400*/  FFMA R8, R7, R8, 0.13980610668659210205 ;  /* 0x3e0f295507087423 */ /* 0x000fc80000000008 */
[----:B------:R-:W-:-:S04]  /*1410*/  FFMA R8, R7, R8, -0.16684235632419586182 ;  /* 0xbe2ad8b907087423 */ /* 0x000fc80000000008 */
[----:B------:R-:W-:-:S04]  /*1420*/  FFMA R8, R7, R8, 0.20012299716472625732 ;  /* 0x3e4ced0b07087423 */ /* 0x000fc80000000008 */
[----:B------:R-:W-:-:S04]  /*1430*/  FFMA R8, R7, R8, -0.24999669194221496582 ;  /* 0xbe7fff2207087423 */ /* 0x000fc80000000008 */
[----:B------:R-:W-:-:S04]  /*1440*/  FFMA R8, R7, R8, 0.33333182334899902344 ;  /* 0x3eaaaa7807087423 */ /* 0x000fc80000000008 */
[C---:B------:R-:W-:Y:S01]  /*1450*/  FFMA R10, R7.reuse, R8, -0.5 ;  /* 0xbf000000070a7423 */ /* 0x040fe20000000008 */
[----:B------:R-:W-:Y:S02]  /*1460*/  I2FP.F32.S32 R8, R4 ;  /* 0x0000000400087245 */ /* 0x000fe40000201400 */
[----:B------:R-:W0:Y:S01]  /*1470*/  LDC.64 R4, c[0x0][0x390] ;  /* 0x0000e400ff047b82 */ /* 0x000e220000000a00 */
[C---:B------:R-:W-:Y:S02]  /*1480*/  FMUL R10, R7.reuse, R10 ;  /* 0x0000000a070a7220 */ /* 0x040fe40000400000 */
[----:B------:R-:W-:Y:S02]  /*1490*/  FFMA R3, R8, 1.1920928955078125e-07, R3 ;  /* 0x3400000008037823 */ /* 0x000fe40000000003 */
[----:B------:R-:W-:Y:S01]  /*14a0*/  FFMA R10, R7, R10, R7 ;  /* 0x0000000a070a7223 */ /* 0x000fe20000000007 */
[----:B------:R-:W-:-:S03]  /*14b0*/  MOV R7, 0x7f800000 ;  /* 0x7f80000000077802 */ /* 0x000fc60000000f00 */
[----:B------:R-:W-:Y:S02]  /*14c0*/  FFMA R3, R3, 0.69314718246459960938, R10 ;  /* 0x3f31721803037823 */ /* 0x000fe4000000000a */
[C---:B------:R-:W-:Y:S01]  /*14d0*/  @P0 FFMA R3, R14.reuse, R7, +INF ;  /* 0x7f8000000e030423 */ /* 0x040fe20000000007 */
[----:B------:R-:W-:-:S04]  /*14e0*/  FSETP.NEU.AND P0, PT, R14, RZ, PT ;  /* 0x000000ff0e00720b */ /* 0x000fc80003f0d000 */
[----:B------:R-:W-:-:S05]  /*14f0*/  FSEL R3, R3, -INF , P0 ;  /* 0xff80000003037808 */ /* 0x000fca0000000000 */
[----:B------:R-:W-:Y:S01]  /*1500*/  FADD R3, R3, R6 ;  /* 0x0000000603037221 */ /* 0x000fe20000000000 */
[----:B0-----:R-:W-:-:S04]  /*1510*/  IMAD.WIDE R4, R0, 0x4, R4 ;  /* 0x0000000400047825 */ /* 0x001fc800078e0204 */
[----:B--2---:R-:W-:-:S05]  /*1520*/  FADD R3, R3, -R2 ;  /* 0x8000000203037221 */ /* 0x004fca0000000000 */
[----:B------:R-:W-:Y:S01]  /*1530*/  STG.E desc[UR8][R4.64], R3 ;  /* 0x0000000304007986 */ /* 0x000fe2000c101908 */
[----:B------:R-:W-:Y:S05]  /*1540*/  EXIT ;  /* 0x000000000000794d */ /* 0x000fea0003800000 */
.L_x_12:
        /* <DEDUP_REMOVED lines=11> */
.L_x_230:


//--------------------- .text._ZN7neurova4cuda3dnn14dropout_kernelEPKfPfS3_mff --------------------------
	.section	.text._ZN7neurova4cuda3dnn14dropout_kernelEPKfPfS3_mff,"ax",@progbits
	.align	128
        .global         _ZN7neurova4cuda3dnn14dropout_kernelEPKfPfS3_mff
        .type           _ZN7neurova4cuda3dnn14dropout_kernelEPKfPfS3_mff,@function
        .size           _ZN7neurova4cuda3dnn14dropout_kernelEPKfPfS3_mff,(.L_x_231 - _ZN7neurova4cuda3dnn14dropout_kernelEPKfPfS3_mff)
        .other          _ZN7neurova4cuda3dnn14dropout_kernelEPKfPfS3_mff,@"STO_CUDA_ENTRY STV_DEFAULT"
_ZN7neurova4cuda3dnn14dropout_kernelEPKfPfS3_mff:
.text._ZN7neurova4cuda3dnn14dropout_kernelEPKfPfS3_mff:
        /* <DEDUP_REMOVED lines=9> */
[----:B------:R-:W0:Y:S01]  /*0090*/  LDCU.64 UR6, c[0x0][0x390] ;  /* 0x00007200ff0677ac */ /* 0x000e220008000a00 */
[----:B------:R-:W-:Y:S01]  /*00a0*/  IMAD.SHL.U32 R7, R0, 0x4, RZ ;  /* 0x0000000400077824 */ /* 0x000fe200078e00ff */
[----:B------:R-:W-:Y:S01]  /*00b0*/  SHF.R.U32.HI R0, RZ, 0x1e, R0 ;  /* 0x0000001eff007819 */ /* 0x000fe20000011600 */
[----:B------:R-:W1:Y:S03]  /*00c0*/  LDCU.64 UR4, c[0x0][0x358] ;  /* 0x00006b00ff0477ac */ /* 0x000e660008000a00 */
[----:B0-----:R-:W-:Y:S01]  /*00d0*/  IADD3 R2, P0, PT, R7, UR6, RZ ;  /* 0x0000000607027c10 */ /* 0x001fe2000ff1e0ff */
[----:B------:R-:W0:Y:S03]  /*00e0*/  LDCU UR6, c[0x0][0x3a0] ;  /* 0x00007400ff0677ac */ /* 0x000e260008000800 */
[----:B------:R-:W-:-:S05]  /*00f0*/  IADD3.X R3, PT, PT, R0, UR7, RZ, P0, !PT ;  /* 0x0000000700037c10 */ /* 0x000fca00087fe4ff */
[----:B-1----:R-:W0:Y:S02]  /*0100*/  LDG.E R2, desc[UR4][R2.64] ;  /* 0x0000000402027981 */ /* 0x002e24000c1e1900 */
[----:B0-----:R-:W-:Y:S01]  /*0110*/  FSETP.GT.AND P0, PT, R2, UR6, PT ;  /* 0x0000000602007c0b */ /* 0x001fe2000bf04000 */
[----:B------:R-:W0:-:S12]  /*0120*/  LDCU.64 UR6, c[0x0][0x388] ;  /* 0x00007100ff0677ac */ /* 0x000e180008000a00 */
[----:B------:R-:W1:Y:S08]  /*0130*/  @P0 LDC.64 R4, c[0x0][0x380] ;  /* 0x0000e000ff040b82 */ /* 0x000e700000000a00 */
[----:B------:R-:W2:Y:S01]  /*0140*/  @P0 LDC R11, c[0x0][0x3a4] ;  /* 0x0000e900ff0b0b82 */ /* 0x000ea20000000800 */
[----:B-1----:R-:W-:-:S05]  /*0150*/  @P0 IADD3 R4, P1, PT, R7, R4, RZ ;  /* 0x0000000407040210 */ /* 0x002fca0007f3e0ff */
[----:B------:R-:W-:-:S05]  /*0160*/  @P0 IMAD.X R5, R0, 0x1, R5, P1 ;  /* 0x0000000100050824 */ /* 0x000fca00008e0605 */
[----:B------:R-:W2:Y:S01]  /*0170*/  @P0 LDG.E R4, desc[UR4][R4.64] ;  /* 0x0000000404040981 */ /* 0x000ea2000c1e1900 */
[----:B0-----:R-:W-:Y:S01]  /*0180*/  IADD3 R6, P1, PT, R7, UR6, RZ ;  /* 0x0000000607067c10 */ /* 0x001fe2000ff3e0ff */
[----:B------:R-:W-:-:S03]  /*0190*/  IMAD.MOV.U32 R9, RZ, RZ, RZ ;  /* 0x000000ffff097224 */ /* 0x000fc600078e00ff */
[----:B------:R-:W-:Y:S01]  /*01a0*/  IADD3.X R7, PT, PT, R0, UR7, RZ, P1, !PT ;  /* 0x0000000700077c10 */ /* 0x000fe20008ffe4ff */
[----:B--2---:R-:W-:-:S05]  /*01b0*/  @P0 FMUL R9, R4, R11 ;  /* 0x0000000b04090220 */ /* 0x004fca0000400000 */
[----:B------:R-:W-:Y:S01]  /*01c0*/  STG.E desc[UR4][R6.64], R9 ;  /* 0x0000000906007986 */ /* 0x000fe2000c101904 */
[----:B------:R-:W-:Y:S05]  /*01d0*/  EXIT ;  /* 0x000000000000794d */ /* 0x000fea0003800000 */
.L_x_13:
        /* <DEDUP_REMOVED lines=10> */
.L_x_231:


//--------------------- .text._ZN7neurova4cuda3dnn24upsample_bilinear_kernelEPKfPfiiiiii --------------------------
	.section	.text._ZN7neurova4cuda3dnn24upsample_bilinear_kernelEPKfPfiiiiii,"ax",@progbits
	.align	128
        .global         _ZN7neurova4cuda3dnn24upsample_bilinear_kernelEPKfPfiiiiii
        .type           _ZN7neurova4cuda3dnn24upsample_bilinear_kernelEPKfPfiiiiii,@function
        .size           _ZN7neurova4cuda3dnn24upsample_bilinear_kernelEPKfPfiiiiii,(.L_x_217 - _ZN7neurova4cuda3dnn24upsample_bilinear_kernelEPKfPfiiiiii)
        .other          _ZN7neurova4cuda3dnn24upsample_bilinear_kernelEPKfPfiiiiii,@"STO_CUDA_ENTRY STV_DEFAULT"
_ZN7neurova4cuda3dnn24upsample_bilinear_kernelEPKfPfiiiiii:
.text._ZN7neurova4cuda3dnn24upsample_bilinear_kernelEPKfPfiiiiii:
[----:B------:R-:W-:Y:S08]  /*0000*/  LDC R1, c[0x0][0x37c] ;  /* 0x0000df00ff017b82 */ /* 0x000ff00000000800 */
[----:B------:R-:W0:Y:S01]  /*0010*/  LDC.64 R8, c[0x0][0x390] ;  /* 0x0000e400ff087b82 */ /* 0x000e220000000a00 */
[----:B------:R-:W1:Y:S07]  /*0020*/  LDCU.64 UR4, c[0x0][0x3a0] ;  /* 0x00007400ff0477ac */ /* 0x000e6e0008000a00 */
[----:B------:R-:W2:Y:S08]  /*0030*/  S2UR UR8, SR_CTAID.Z ;  /* 0x00000000000879c3 */ /* 0x000eb00000002700 */
[----:B------:R-:W3:Y:S01]  /*0040*/  S2UR UR7, SR_CTAID.Y ;  /* 0x00000000000779c3 */ /* 0x000ee20000002600 */
[----:B0-----:R-:W0:Y:S07]  /*0050*/  I2F.U32.RP R0, R9 ;  /* 0x0000000900007306 */ /* 0x001e2e0000209000 */
[----:B------:R-:W4:Y:S01]  /*0060*/  S2UR UR6, SR_CTAID.X ;  /* 0x00000000000679c3 */ /* 0x000f220000002500 */
[----:B------:R-:W-:Y:S01]  /*0070*/  ISETP.NE.U32.AND P1, PT, R9, RZ, PT ;  /* 0x000000ff0900720c */ /* 0x000fe20003f25070 */
[----:B0-----:R-:W0:Y:S02]  /*0080*/  MUFU.RCP R0, R0 ;  /* 0x0000000000007308 */ /* 0x001e240000001000 */
[----:B0-----:R-:W-:-:S06]  /*0090*/  VIADD R2, R0, 0xffffffe ;  /* 0x0ffffffe00027836 */ /* 0x001fcc0000000000 */
[----:B------:R0:W5:Y:S02]  /*00a0*/  F2I.FTZ.U32.TRUNC.NTZ R3, R2 ;  /* 0x0000000200037305 */ /* 0x000164000021f000 */
[----:B0-----:R-:W-:Y:S02]  /*00b0*/  HFMA2 R2, -RZ, RZ, 0, 0 ;  /* 0x00000000ff027431 */ /* 0x001fe400000001ff */
[----:B-----5:R-:W-:-:S04]  /*00c0*/  IMAD.MOV R4, RZ, RZ, -R3 ;  /* 0x000000ffff047224 */ /* 0x020fc800078e0a03 */
[----:B------:R-:W-:-:S04]  /*00d0*/  IMAD R5, R4, R9, RZ ;  /* 0x0000000904057224 */ /* 0x000fc800078e02ff */
[----:B------:R-:W-:Y:S02]  /*00e0*/  IMAD.HI.U32 R3, R3, R5, R2 ;  /* 0x0000000503037227 */ /* 0x000fe400078e0002 */
[----:B------:R-:W3:Y:S01]  /*00f0*/  S2R R5, SR_TID.Y ;  /* 0x0000000000057919 */ /* 0x000ee20000002200 */
[----:B------:R-:W4:Y:S03]  /*0100*/  LDC R2, c[0x0][0x360] ;  /* 0x0000d800ff027b82 */ /* 0x000f260000000800 */
[----:B--2---:R-:W-:Y:S02]  /*0110*/  IMAD.HI.U32 R7, R3, UR8, RZ ;  /* 0x0000000803077c27 */ /* 0x004fe4000f8e00ff */
[----:B------:R-:W4:Y:S02]  /*0120*/  S2R R3, SR_TID.X ;  /* 0x0000000000037919 */ /* 0x000f240000002100 */
[----:B------:R-:W-:-:S04]  /*0130*/  IMAD.MOV R4, RZ, RZ, -R7 ;  /* 0x000000ffff047224 */ /* 0x000fc800078e0a07 */
[----:B------:R-:W-:Y:S02]  /*0140*/  IMAD R0, R9, R4, UR8 ;  /* 0x0000000809007e24 */ /* 0x000fe4000f8e0204 */
[----:B------:R-:W3:Y:S03]  /*0150*/  LDC R4, c[0x0][0x364] ;  /* 0x0000d900ff047b82 */ /* 0x000ee60000000800 */
[----:B------:R-:W-:-:S13]  /*0160*/  ISETP.GE.U32.AND P0, PT, R0, R9, PT ;  /* 0x000000090000720c */ /* 0x000fda0003f06070 */
[----:B------:R-:W-:Y:S01]  /*0170*/  @P0 IMAD.IADD R0, R0, 0x1, -R9 ;  /* 0x0000000100000824 */ /* 0x000fe200078e0a09 */
[----:B------:R-:W-:-:S04]  /*0180*/  @P0 IADD3 R7, PT, PT, R7, 0x1, RZ ;  /* 0x0000000107070810 */ /* 0x000fc80007ffe0ff */
[----:B------:R-:W-:Y:S01]  /*0190*/  ISETP.GE.U32.AND P2, PT, R0, R9, PT ;  /* 0x000000090000720c */ /* 0x000fe20003f46070 */
[----:B---3--:R-:W-:Y:S02]  /*01a0*/  IMAD R4, R4, UR7, R5 ;  /* 0x0000000704047c24 */ /* 0x008fe4000f8e0205 */
[----:B----4-:R-:W-:-:S03]  /*01b0*/  IMAD R2, R2, UR6, R3 ;  /* 0x0000000602027c24 */ /* 0x010fc6000f8e0203 */
[----:B-1----:R-:W-:-:S04]  /*01c0*/  ISETP.GE.AND P0, PT, R4, UR4, PT ;  /* 0x0000000404007c0c */ /* 0x002fc8000bf06270 */
[----:B------:R-:W-:-:S03]  /*01d0*/  ISETP.GE.OR P0, PT, R2, UR5, P0 ;  /* 0x0000000502007c0c */ /* 0x000fc60008706670 */
[----:B------:R-:W-:Y:S01]  /*01e0*/  @P2 VIADD R7, R7, 0x1 ;  /* 0x0000000107072836 */ /* 0x000fe20000000000 */
[----:B------:R-:W-:-:S04]  /*01f0*/  @!P1 LOP3.LUT R7, RZ, R9, RZ, 0x33, !PT ;  /* 0x00000009ff079212 */ /* 0x000fc800078e33ff */
[----:B------:R-:W-:-:S13]  /*0200*/  ISETP.GE.OR P0, PT, R7, R8, P0 ;  /* 0x000000080700720c */ /* 0x000fda0000706670 */
[----:B------:R-:W-:Y:S05]  /*0210*/  @P0 EXIT ;  /* 0x000000000000094d */ /* 0x000fea0003800000 */
[----:B------:R-:W0:Y:S01]  /*0220*/  LDC R5, c[0x0][0x398] ;  /* 0x0000e600ff057b82 */ /* 0x000e220000000800 */
[----:B------:R-:W-:-:S06]  /*0230*/  UIADD3 UR4, UPT, UPT, UR4, -0x1, URZ ;  /* 0xffffffff04047890 */ /* 0x000fcc000fffe0ff */
[----:B------:R-:W-:-:S04]  /*0240*/  I2FP.F32.U32 R3, UR4 ;  /* 0x0000000400037c45 */ /* 0x000fc80008201000 */
[----:B------:R-:W1:Y:S01]  /*0250*/  MUFU.RCP R6, R3 ;  /* 0x0000000300067308 */ /* 0x000e620000001000 */
[----:B0-----:R-:W-:Y:S02]  /*0260*/  VIADD R5, R5, 0xffffffff ;  /* 0xffffffff05057836 */ /* 0x001fe40000000000 */
[----:B-1----:R-:W-:-:S03]  /*0270*/  FFMA R9, -R3, R6, 1 ;  /* 0x3f80000003097423 */ /* 0x002fc60000000106 */
[----:B------:R-:W-:Y:S01]  /*0280*/  I2FP.F32.S32 R0, R5 ;  /* 0x0000000500007245 */ /* 0x000fe20000201400 */
[----:B------:R-:W-:-:S03]  /*0290*/  FFMA R9, R6, R9, R6 ;  /* 0x0000000906097223 */ /* 0x000fc60000000006 */
[----:B------:R-:W0:Y:S01]  /*02a0*/  FCHK P0, R0, R3 ;  /* 0x0000000300007302 */ /* 0x000e220000000000 */
[----:B------:R-:W-:-:S04]  /*02b0*/  FFMA R8, R0, R9, RZ ;  /* 0x0000000900087223 */ /* 0x000fc800000000ff */
[----:B------:R-:W-:-:S04]  /*02c0*/  FFMA R6, -R3, R8, R0 ;  /* 0x0000000803067223 */ /* 0x000fc80000000100 */
[----:B------:R-:W-:Y:S01]  /*02d0*/  FFMA R8, R9, R6, R8 ;  /* 0x0000000609087223 */ /* 0x000fe20000000008 */
[----:B0-----:R-:W-:Y:S06]  /*02e0*/  @!P0 BRA `(.L_x_14) ;  /* 0x00000000000c8947 */ /* 0x001fec0003800000 */
[----:B------:R-:W-:-:S07]  /*02f0*/  MOV R10, 0x310 ;  /* 0x00000310000a7802 */ /* 0x000fce0000000f00 */
[----:B------:R-:W-:Y:S05]  /*0300*/  CALL.REL.NOINC `($__internal_0_$__cuda_sm3x_div_rn_noftz_f32_slowpath) ;  /* 0x0000000400507944 */ /* 0x000fea0003c00000 */
[----:B------:R-:W-:-:S07]  /*0310*/  MOV R8, R0 ;  /* 0x0000000000087202 */ /* 0x000fce0000000f00 */
.L_x_14:
[----:B------:R-:W0:Y:S01]  /*0320*/  LDCU UR4, c[0x0][0x3a4] ;  /* 0x00007480ff0477ac */ /* 0x000e220008000800 */
[----:B------:R-:W1:Y:S01]  /*0330*/  LDC R6, c[0x0][0x39c] ;  /* 0x0000e700ff067b82 */ /* 0x000e620000000800 */
[----:B------:R-:W2:Y:S01]  /*0340*/  LDCU.64 UR6, c[0x0][0x358] ;  /* 0x00006b00ff0677ac */ /* 0x000ea20008000a00 */
[----:B0-----:R-:W-:-:S06]  /*0350*/  UIADD3 UR4, UPT, UPT, UR4, -0x1, URZ ;  /* 0xffffffff04047890 */ /* 0x001fcc000fffe0ff */
[----:B------:R-:W-:Y:S01]  /*0360*/  I2FP.F32.S32 R3, UR4 ;  /* 0x0000000400037c45 */ /* 0x000fe20008201400 */
[----:B-1----:R-:W-:-:S03]  /*0370*/  VIADD R6, R6, 0xffffffff ;  /* 0xffffffff06067836 */ /* 0x002fc60000000000 */
[----:B------:R-:W0:Y:S02]  /*0380*/  MUFU.RCP R10, R3 ;  /* 0x00000003000a7308 */ /* 0x000e240000001000 */
[----:B------:R-:W-:-:S06]  /*0390*/  I2FP.F32.S32 R0, R6 ;  /* 0x0000000600007245 */ /* 0x000fcc0000201400 */
[----:B------:R-:W1:Y:S01]  /*03a0*/  FCHK P0, R0, R3 ;  /* 0x0000000300007302 */ /* 0x000e620000000000 */
[----:B0-----:R-:W-:-:S04]  /*03b0*/  FFMA R9, -R3, R10, 1 ;  /* 0x3f80000003097423 */ /* 0x001fc8000000010a */
[----:B------:R-:W-:-:S04]  /*03c0*/  FFMA R9, R10, R9, R10 ;  /* 0x000000090a097223 */ /* 0x000fc8000000000a */
[----:B------:R-:W-:-:S04]  /*03d0*/  FFMA R10, R0, R9, RZ ;  /* 0x00000009000a7223 */ /* 0x000fc800000000ff */
[----:B------:R-:W-:-:S04]  /*03e0*/  FFMA R11, -R3, R10, R0 ;  /* 0x0000000a030b7223 */ /* 0x000fc80000000100 */
[----:B------:R-:W-:Y:S01]  /*03f0*/  FFMA R9, R9, R11, R10 ;  /* 0x0000000b09097223 */ /* 0x000fe2000000000a */
[----:B-12---:R-:W-:Y:S06]  /*0400*/  @!P0 BRA `(.L_x_15) ;  /* 0x00000000000c8947 */ /* 0x006fec0003800000 */
[----:B------:R-:W-:-:S07]  /*0410*/  MOV R10, 0x430 ;  /* 0x00000430000a7802 */ /* 0x000fce0000000f00 */
[----:B------:R-:W-:Y:S05]  /*0420*/  CALL.REL.NOINC `($__internal_0_$__cuda_sm3x_div_rn_noftz_f32_slowpath) ;  /* 0x0000000400087944 */ /* 0x000fea0003c00000 */
[----:B------:R-:W-:-:S07]  /*0430*/  IMAD.MOV.U32 R9, RZ, RZ, R0 ;  /* 0x000000ffff097224 */ /* 0x000fce00078e0000 */
.L_x_15:
[----:B------:R-:W0:Y:S01]  /*0440*/  LDC R14, c[0x0][0x394] ;  /* 0x0000e500ff0e7b82 */ /* 0x000e220000000800 */
[----:B------:R-:W1:Y:S02]  /*0450*/  LDCU.64 UR4, c[0x0][0x398] ;  /* 0x00007300ff0477ac */ /* 0x000e640008000a00 */
[----:B-1----:R-:W-:Y:S01]  /*0460*/  UIMAD UR4, UR4, UR5, URZ ;  /* 0x00000005040472a4 */ /* 0x002fe2000f8e02ff */
[----:B0-----:R-:W0:Y:S01]  /*0470*/  I2F.U32.RP R0, R14 ;  /* 0x0000000e00007306 */ /* 0x001e220000209000 */
[----:B------:R-:W-:-:S07]  /*0480*/  ISETP.NE.U32.AND P1, PT, R14, RZ, PT ;  /* 0x000000ff0e00720c */ /* 0x000fce0003f25070 */
[----:B0-----:R-:W0:Y:S02]  /*0490*/  MUFU.RCP R0, R0 ;  /* 0x0000000000007308 */ /* 0x001e240000001000 */
[----:B0-----:R-:W-:Y:S02]  /*04a0*/  IADD3 R10, PT, PT, R0, 0xffffffe, RZ ;  /* 0x0ffffffe000a7810 */ /* 0x001fe40007ffe0ff */
[----:B------:R-:W-:-:S04]  /*04b0*/  I2FP.F32.S32 R0, R2 ;  /* 0x0000000200007245 */ /* 0x000fc80000201400 */
[----:B------:R0:W1:Y:S01]  /*04c0*/  F2I.FTZ.U32.TRUNC.NTZ R11, R10 ;  /* 0x0000000a000b7305 */ /* 0x000062000021f000 */
[----:B------:R-:W-:Y:S01]  /*04d0*/  FMUL R0, R0, R9 ;  /* 0x0000000900007220 */ /* 0x000fe20000400000 */
[----:B------:R-:W-:Y:S01]  /*04e0*/  I2FP.F32.U32 R9, R4 ;  /* 0x0000000400097245 */ /* 0x000fe20000201000 */
[----:B0-----:R-:W-:-:S04]  /*04f0*/  IMAD.MOV.U32 R10, RZ, RZ, RZ ;  /* 0x000000ffff0a7224 */ /* 0x001fc800078e00ff */
[----:B------:R-:W-:-:S04]  /*0500*/  FMUL R8, R9, R8 ;  /* 0x0000000809087220 */ /* 0x000fc80000400000 */
[----:B------:R-:W0:Y:S01]  /*0510*/  F2I.TRUNC.NTZ R12, R8 ;  /* 0x00000008000c7305 */ /* 0x000e22000020f100 */
[----:B-1----:R-:W-:-:S04]  /*0520*/  IMAD.MOV R3, RZ, RZ, -R11 ;  /* 0x000000ffff037224 */ /* 0x002fc800078e0a0b */
[----:B------:R-:W-:-:S04]  /*0530*/  IMAD R3, R3, R14, RZ ;  /* 0x0000000e03037224 */ /* 0x000fc800078e02ff */
[----:B------:R-:W-:Y:S02]  /*0540*/  IMAD.HI.U32 R3, R11, R3, R10 ;  /* 0x000000030b037227 */ /* 0x000fe400078e000a */
[----:B------:R-:W1:Y:S04]  /*0550*/  LDC.64 R10, c[0x0][0x380] ;  /* 0x0000e000ff0a7b82 */ /* 0x000e680000000a00 */
[----:B------:R-:W-:Y:S01]  /*0560*/  IMAD.HI.U32 R3, R3, UR8, RZ ;  /* 0x0000000803037c27 */ /* 0x000fe2000f8e00ff */
[----:B0-----:R-:W-:-:S04]  /*0570*/  VIADDMNMX R16, R12, 0x1, R5, PT ;  /* 0x000000010c107846 */ /* 0x001fc80003800105 */
[----:B------:R-:W-:-:S05]  /*0580*/  IADD3 R3, PT, PT, -R3, RZ, RZ ;  /* 0x000000ff03037210 */ /* 0x000fca0007ffe1ff */
[----:B------:R-:W-:Y:S02]  /*0590*/  IMAD R13, R14, R3, UR8 ;  /* 0x000000080e0d7e24 */ /* 0x000fe4000f8e0203 */
[----:B------:R-:W0:Y:S03]  /*05a0*/  F2I.TRUNC.NTZ R3, R0 ;  /* 0x0000000000037305 */ /* 0x000e26000020f100 */
[----:B------:R-:W-:-:S13]  /*05b0*/  ISETP.GE.U32.AND P0, PT, R13, R14, PT ;  /* 0x0000000e0d00720c */ /* 0x000fda0003f06070 */
[----:B------:R-:W-:-:S05]  /*05c0*/  @P0 IMAD.IADD R13, R13, 0x1, -R14 ;  /* 0x000000010d0d0824 */ /* 0x000fca00078e0a0e */
[----:B------:R-:W-:-:S13]  /*05d0*/  ISETP.GE.U32.AND P0, PT, R13, R14, PT ;  /* 0x0000000e0d00720c */ /* 0x000fda0003f06070 */
[-C--:B------:R-:W-:Y:S02]  /*05e0*/  @P0 IADD3 R13, PT, PT, R13, -R14.reuse, RZ ;  /* 0x8000000e0d0d0210 */ /* 0x080fe40007ffe0ff */
[----:B------:R-:W-:-:S05]  /*05f0*/  @!P1 LOP3.LUT R13, RZ, R14, RZ, 0x33, !PT ;  /* 0x0000000eff0d9212 */ /* 0x000fca00078e33ff */
[----:B------:R-:W-:Y:S01]  /*0600*/  IMAD R9, R7, R14, R13 ;  /* 0x0000000e07097224 */ /* 0x000fe200078e020d */
[----:B0-----:R-:W-:-:S03]  /*0610*/  VIADDMNMX R13, R3, 0x1, R6, PT ;  /* 0x00000001030d7846 */ /* 0x001fc60003800106 */
[----:B------:R-:W-:Y:S02]  /*0620*/  IMAD R7, R9, UR4, RZ ;  /* 0x0000000409077c24 */ /* 0x000fe4000f8e02ff */
[----:B------:R-:W-:Y:S02]  /*0630*/  IMAD R15, R12, UR5, R13 ;  /* 0x000000050c0f7c24 */ /* 0x000fe4000f8e020d */
[----:B-1----:R-:W-:-:S04]  /*0640*/  IMAD.WIDE R6, R7, 0x4, R10 ;  /* 0x0000000407067825 */ /* 0x002fc800078e020a */
[----:B------:R-:W-:Y:S02]  /*0650*/  IMAD R11, R12, UR5, R3 ;  /* 0x000000050c0b7c24 */ /* 0x000fe4000f8e0203 */
[----:B------:R-:W-:-:S04]  /*0660*/  IMAD.WIDE R14, R15, 0x4, R6 ;  /* 0x000000040f0e7825 */ /* 0x000fc800078e0206 */
[----:B------:R-:W-:Y:S01]  /*0670*/  IMAD.WIDE R10, R11, 0x4, R6 ;  /* 0x000000040b0a7825 */ /* 0x000fe200078e0206 */
[----:B------:R-:W2:Y:S03]  /*0680*/  LDG.E R5, desc[UR6][R14.64] ;  /* 0x000000060e057981 */ /* 0x000ea6000c1e1900 */
[C---:B------:R-:W-:Y:S02]  /*0690*/  IMAD R17, R16.reuse, UR5, R3 ;  /* 0x0000000510117c24 */ /* 0x040fe4000f8e0203 */
[----:B------:R-:W-:Y:S01]  /*06a0*/  IMAD R19, R16, UR5, R13 ;  /* 0x0000000510137c24 */ /* 0x000fe2000f8e020d */
[----:B------:R0:W3:Y:S01]  /*06b0*/  LDG.E R10, desc[UR6][R10.64] ;  /* 0x000000060a0a7981 */ /* 0x0000e2000c1e1900 */
[--C-:B------:R-:W-:Y:S01]  /*06c0*/  IMAD.WIDE R16, R17, 0x4, R6.reuse ;  /* 0x0000000411107825 */ /* 0x100fe200078e0206 */
[----:B------:R-:W-:Y:S01]  /*06d0*/  I2FP.F32.S32 R3, R3 ;  /* 0x0000000300037245 */ /* 0x000fe20000201400 */
[----:B------:R-:W1:Y:S02]  /*06e0*/  LDCU.64 UR4, c[0x0][0x3a0] ;  /* 0x00007400ff0477ac */ /* 0x000e640008000a00 */
[----:B------:R-:W-:-:S02]  /*06f0*/  IMAD.WIDE R18, R19, 0x4, R6 ;  /* 0x0000000413127825 */ /* 0x000fc400078e0206 */
[----:B------:R-:W4:Y:S04]  /*0700*/  LDG.E R16, desc[UR6][R16.64] ;  /* 0x0000000610107981 */ /* 0x000f28000c1e1900 */
[----:B------:R-:W5:Y:S01]  /*0710*/  LDG.E R13, desc[UR6][R18.64] ;  /* 0x00000006120d7981 */ /* 0x000f62000c1e1900 */
[----:B------:R-:W-:Y:S01]  /*0720*/  I2FP.F32.S32 R7, R12 ;  /* 0x0000000c00077245 */ /* 0x000fe20000201400 */
[----:B------:R-:W-:-:S04]  /*0730*/  FADD R3, R0, -R3 ;  /* 0x8000000300037221 */ /* 0x000fc80000000000 */
[----:B------:R-:W-:Y:S01]  /*0740*/  FADD R8, R8, -R7 ;  /* 0x8000000708087221 */ /* 0x000fe20000000000 */
[----:B0-----:R-:W-:Y:S01]  /*0750*/  FADD R11, -R3, 1 ;  /* 0x3f800000030b7421 */ /* 0x001fe20000000100 */
[----:B------:R-:W0:Y:S02]  /*0760*/  LDC.64 R6, c[0x0][0x388] ;  /* 0x0000e200ff067b82 */ /* 0x000e240000000a00 */
[----:B------:R-:W-:Y:S01]  /*0770*/  FADD R0, -R8, 1 ;  /* 0x3f80000008007421 */ /* 0x000fe20000000100 */
[----:B-1----:R-:W-:-:S03]  /*0780*/  IMAD R9, R9, UR4, R4 ;  /* 0x0000000409097c24 */ /* 0x002fc6000f8e0204 */
[----:B------:R-:W-:Y:S01]  /*0790*/  FMUL R12, R3, R0 ;  /* 0x00000000030c7220 */ /* 0x000fe20000400000 */
[----:B------:R-:W-:Y:S01]  /*07a0*/  FMUL R3, R8, R3 ;  /* 0x0000000308037220 */ /* 0x000fe20000400000 */
[----:B------:R-:W-:-:S04]  /*07b0*/  IMAD R9, R9, UR5, R2 ;  /* 0x0000000509097c24 */ /* 0x000fc8000f8e0202 */
[----:B0-----:R-:W-:-:S04]  /*07c0*/  IMAD.WIDE R6, R9, 0x4, R6 ;  /* 0x0000000409067825 */ /* 0x001fc800078e0206 */
[----:B--2---:R-:W-:Y:S01]  /*07d0*/  FMUL R12, R12, R5 ;  /* 0x000000050c0c7220 */ /* 0x004fe20000400000 */
[-C--:B------:R-:W-:Y:S01]  /*07e0*/  FMUL R5, R0, R11.reuse ;  /* 0x0000000b00057220 */ /* 0x080fe20000400000 */
[----:B------:R-:W-:-:S03]  /*07f0*/  FMUL R0, R8, R11 ;  /* 0x0000000b08007220 */ /* 0x000fc60000400000 */
[----:B---3--:R-:W-:-:S04]  /*0800*/  FFMA R5, R5, R10, R12 ;  /* 0x0000000a05057223 */ /* 0x008fc8000000000c */
[----:B----4-:R-:W-:-:S04]  /*0810*/  FFMA R0, R0, R16, R5 ;  /* 0x0000001000007223 */ /* 0x010fc80000000005 */
[----:B-----5:R-:W-:-:S05]  /*0820*/  FFMA R3, R3, R13, R0 ;  /* 0x0000000d03037223 */ /* 0x020fca0000000000 */
[----:B------:R-:W-:Y:S01]  /*0830*/  STG.E desc[UR6][R6.64], R3 ;  /* 0x0000000306007986 */ /* 0x000fe2000c101906 */
[----:B------:R-:W-:Y:S05]  /*0840*/  EXIT ;  /* 0x000000000000794d */ /* 0x000fea0003800000 */
        .weak           $__internal_0_$__cuda_sm3x_div_rn_noftz_f32_slowpath
        .type           $__internal_0_$__cuda_sm3x_div_rn_noftz_f32_slowpath,@function
        .size           $__internal_0_$__cuda_sm3x_div_rn_noftz_f32_slowpath,(.L_x_217 - $__internal_0_$__cuda_sm3x_div_rn_noftz_f32_slowpath)
$__internal_0_$__cuda_sm3x_div_rn_noftz_f32_slowpath:
[----:B------:R-:W-:Y:S02]  /*0850*/  SHF.R.U32.HI R11, RZ, 0x17, R3 ;  /* 0x00000017ff0b7819 */ /* 0x000fe40000011603 */
[----:B------:R-:W-:Y:S02]  /*0860*/  SHF.R.U32.HI R9, RZ, 0x17, R0 ;  /* 0x00000017ff097819 */ /* 0x000fe40000011600 */
[----:B------:R-:W-:Y:S02]  /*0870*/  LOP3.LUT R11, R11, 0xff, RZ, 0xc0, !PT ;  /* 0x000000ff0b0b7812 */ /* 0x000fe400078ec0ff */
[----:B------:R-:W-:-:S03]  /*0880*/  LOP3.LUT R14, R9, 0xff, RZ, 0xc0, !PT ;  /* 0x000000ff090e7812 */ /* 0x000fc600078ec0ff */
[----:B------:R-:W-:Y:S01]  /*0890*/  VIADD R13, R11, 0xffffffff ;  /* 0xffffffff0b0d7836 */ /* 0x000fe20000000000 */
[----:B------:R-:W-:-:S04]  /*08a0*/  IADD3 R12, PT, PT, R14, -0x1, RZ ;  /* 0xffffffff0e0c7810 */ /* 0x000fc80007ffe0ff */
[----:B------:R-:W-:-:S04]  /*08b0*/  ISETP.GT.U32.AND P0, PT, R13, 0xfd, PT ;  /* 0x000000fd0d00780c */ /* 0x000fc80003f04070 */
[----:B------:R-:W-:-:S13]  /*08c0*/  ISETP.GT.U32.OR P0, PT, R12, 0xfd, P0 ;  /* 0x000000fd0c00780c */ /* 0x000fda0000704470 */
[----:B------:R-:W-:Y:S01]  /*08d0*/  @!P0 IMAD.MOV.U32 R9, RZ, RZ, RZ ;  /* 0x000000ffff098224 */ /* 0x000fe200078e00ff */
[----:B------:R-:W-:Y:S06]  /*08e0*/  @!P0 BRA `(.L_x_16) ;  /* 0x00000000005c8947 */ /* 0x000fec0003800000 */
[----:B------:R-:W-:Y:S02]  /*08f0*/  FSETP.GTU.FTZ.AND P0, PT, |R0|, +INF , PT ;  /* 0x7f8000000000780b */ /* 0x000fe40003f1c200 */
[----:B------:R-:W-:-:S04]  /*0900*/  FSETP.GTU.FTZ.AND P1, PT, |R3|, +INF , PT ;  /* 0x7f8000000300780b */ /* 0x000fc80003f3c200 */
[----:B------:R-:W-:-:S13]  /*0910*/  PLOP3.LUT P0, PT, P0, P1, PT, 0xf8, 0x8f ;  /* 0x00000000008f781c */ /* 0x000fda0000703f70 */
[----:B------:R-:W-:Y:S05]  /*0920*/  @P0 BRA `(.L_x_17) ;  /* 0x0000000400440947 */ /* 0x000fea0003800000 */
[----:B------:R-:W-:-:S13]  /*0930*/  LOP3.LUT P0, RZ, R3, 0x7fffffff, R0, 0xc8, !PT ;  /* 0x7fffffff03ff7812 */ /* 0x000fda000780c800 */
[----:B------:R-:W-:Y:S05]  /*0940*/  @!P0 BRA `(.L_x_18) ;  /* 0x0000000400348947 */ /* 0x000fea0003800000 */
[C---:B------:R-:W-:Y:S02]  /*0950*/  FSETP.NEU.FTZ.AND P2, PT, |R0|.reuse, +INF , PT ;  /* 0x7f8000000000780b */ /* 0x040fe40003f5d200 */
[----:B------:R-:W-:Y:S02]  /*0960*/  FSETP.NEU.FTZ.AND P1, PT, |R3|, +INF , PT ;  /* 0x7f8000000300780b */ /* 0x000fe40003f3d200 */
[----:B------:R-:W-:-:S11]  /*0970*/  FSETP.NEU.FTZ.AND P0, PT, |R0|, +INF , PT ;  /* 0x7f8000000000780b */ /* 0x000fd60003f1d200 */
[----:B------:R-:W-:Y:S05]  /*0980*/  @!P1 BRA !P2, `(.L_x_18) ;  /* 0x0000000400249947 */ /* 0x000fea0005000000 */
[----:B------:R-:W-:-:S04]  /*0990*/  LOP3.LUT P2, RZ, R0, 0x7fffffff, RZ, 0xc0, !PT ;  /* 0x7fffffff00ff7812 */ /* 0x000fc8000784c0ff */
[----:B------:R-:W-:-:S13]  /*09a0*/  PLOP3.LUT P1, PT, P1, P2, PT, 0x2f, 0xf2 ;  /* 0x0000000000f2781c */ /* 0x000fda0000f24577 */
[----:B------:R-:W-:Y:S05]  /*09b0*/  @P1 BRA `(.L_x_19) ;  /* 0x0000000400101947 */ /* 0x000fea0003800000 */
[----:B------:R-:W-:-:S04]  /*09c0*/  LOP3.LUT P1, RZ, R3, 0x7fffffff, RZ, 0xc0, !PT ;  /* 0x7fffffff03ff7812 */ /* 0x000fc8000782c0ff */
[----:B------:R-:W-:-:S13]  /*09d0*/  PLOP3.LUT P0, PT, P0, P1, PT, 0x2f, 0xf2 ;  /* 0x0000000000f2781c */ /* 0x000fda0000702577 */
[----:B------:R-:W-:Y:S05]  /*09e0*/  @P0 BRA `(.L_x_20) ;  /* 0x0000000000f80947 */ /* 0x000fea0003800000 */
[----:B------:R-:W-:Y:S02]  /*09f0*/  ISETP.GE.AND P0, PT, R12, RZ, PT ;  /* 0x000000ff0c00720c */ /* 0x000fe40003f06270 */
[----:B------:R-:W-:-:S11]  /*0a00*/  ISETP.GE.AND P1, PT, R13, RZ, PT ;  /* 0x000000ff0d00720c */ /* 0x000fd60003f26270 */
[----:B------:R-:W-:Y:S01]  /*0a10*/  @P0 MOV R9, RZ ;  /* 0x000000ff00090202 */ /* 0x000fe20000000f00 */
[----:B------:R-:W-:Y:S02]  /*0a20*/  @!P0 IMAD.MOV.U32 R9, RZ, RZ, -0x40 ;  /* 0xffffffc0ff098424 */ /* 0x000fe400078e00ff */
[----:B------:R-:W-:Y:S01]  /*0a30*/  @!P0 FFMA R0, R0, 1.84467440737095516160e+19, RZ ;  /* 0x5f80000000008823 */ /* 0x000fe200000000ff */
[----:B------:R-:W-:Y:S02]  /*0a40*/  @!P1 FFMA R3, R3, 1.84467440737095516160e+19, RZ ;  /* 0x5f80000003039823 */ /* 0x000fe400000000ff */
[----:B------:R-:W-:-:S07]  /*0a50*/  @!P1 IADD3 R9, PT, PT, R9, 0x40, RZ ;  /* 0x0000004009099810 */ /* 0x000fce0007ffe0ff */
.L_x_16:
[----:B------:R-:W-:-:S05]  /*0a60*/  LEA R12, R11, 0xc0800000, 0x17 ;  /* 0xc08000000b0c7811 */ /* 0x000fca00078eb8ff */
[----:B------:R-:W-:Y:S01]  /*0a70*/  IMAD.IADD R12, R3, 0x1, -R12 ;  /* 0x00000001030c7824 */ /* 0x000fe200078e0a0c */
[----:B------:R-:W-:-:S03]  /*0a80*/  IADD3 R3, PT, PT, R14, -0x7f, RZ ;  /* 0xffffff810e037810 */ /* 0x000fc60007ffe0ff */
[----:B------:R0:W1:Y:S01]  /*0a90*/  MUFU.RCP R13, R12 ;  /* 0x0000000c000d7308 */ /* 0x0000620000001000 */
[----:B------:R-:W-:Y:S01]  /*0aa0*/  FADD.FTZ R15, -R12, -RZ ;  /* 0x800000ff0c0f7221 */ /* 0x000fe20000010100 */
[C---:B------:R-:W-:Y:S01]  /*0ab0*/  IMAD R0, R3.reuse, -0x800000, R0 ;  /* 0xff80000003007824 */ /* 0x040fe200078e0200 */
[----:B0-----:R-:W-:-:S05]  /*0ac0*/  IADD3 R12, PT, PT, R3, 0x7f, -R11 ;  /* 0x0000007f030c7810 */ /* 0x001fca0007ffe80b */
[----:B------:R-:W-:Y:S02]  /*0ad0*/  IMAD.IADD R12, R12, 0x1, R9 ;  /* 0x000000010c0c7824 */ /* 0x000fe400078e0209 */
[----:B-1----:R-:W-:-:S04]  /*0ae0*/  FFMA R14, R13, R15, 1 ;  /* 0x3f8000000d0e7423 */ /* 0x002fc8000000000f */
[----:B------:R-:W-:-:S04]  /*0af0*/  FFMA R16, R13, R14, R13 ;  /* 0x0000000e0d107223 */ /* 0x000fc8000000000d */
[----:B------:R-:W-:-:S04]  /*0b00*/  FFMA R13, R0, R16, RZ ;  /* 0x00000010000d7223 */ /* 0x000fc800000000ff */
[----:B------:R-:W-:-:S04]  /*0b10*/  FFMA R14, R15, R13, R0 ;  /* 0x0000000d0f0e7223 */ /* 0x000fc80000000000 */
[----:B------:R-:W-:-:S04]  /*0b20*/  FFMA R13, R16, R14, R13 ;  /* 0x0000000e100d7223 */ /* 0x000fc8000000000d */
[----:B------:R-:W-:-:S04]  /*0b30*/  FFMA R14, R15, R13, R0 ;  /* 0x0000000d0f0e7223 */ /* 0x000fc80000000000 */
[----:B------:R-:W-:-:S05]  /*0b40*/  FFMA R0, R16, R14, R13 ;  /* 0x0000000e10007223 */ /* 0x000fca000000000d */
[----:B------:R-:W-:-:S04]  /*0b50*/  SHF.R.U32.HI R3, RZ, 0x17, R0 ;  /* 0x00000017ff037819 */ /* 0x000fc80000011600 */
[----:B------:R-:W-:-:S04]  /*0b60*/  LOP3.LUT R3, R3, 0xff, RZ, 0xc0, !PT ;  /* 0x000000ff03037812 */ /* 0x000fc800078ec0ff */
[----:B------:R-:W-:-:S05]  /*0b70*/  IADD3 R11, PT, PT, R3, R12, RZ ;  /* 0x0000000c030b7210 */ /* 0x000fca0007ffe0ff */
[----:B------:R-:W-:-:S05]  /*0b80*/  VIADD R3, R11, 0xffffffff ;  /* 0xffffffff0b037836 */ /* 0x000fca0000000000 */
[----:B------:R-:W-:-:S13]  /*0b90*/  ISETP.GE.U32.AND P0, PT, R3, 0xfe, PT ;  /* 0x000000fe0300780c */ /* 0x000fda0003f06070 */
[----:B------:R-:W-:Y:S05]  /*0ba0*/  @!P0 BRA `(.L_x_21) ;  /* 0x0000000000808947 */ /* 0x000fea0003800000 */
[----:B------:R-:W-:-:S13]  /*0bb0*/  ISETP.GT.AND P0, PT, R11, 0xfe, PT ;  /* 0x000000fe0b00780c */ /* 0x000fda0003f04270 */
[----:B------:R-:W-:Y:S05]  /*0bc0*/  @P0 BRA `(.L_x_22) ;  /* 0x00000000006c0947 */ /* 0x000fea0003800000 */
[----:B------:R-:W-:-:S13]  /*0bd0*/  ISETP.GE.AND P0, PT, R11, 0x1, PT ;  /* 0x000000010b00780c */ /* 0x000fda0003f06270 */
[----:B------:R-:W-:Y:S05]  /*0be0*/  @P0 BRA `(.L_x_23) ;  /* 0x0000000000980947 */ /* 0x000fea0003800000 */
[----:B------:R-:W-:Y:S02]  /*0bf0*/  ISETP.GE.AND P0, PT, R11, -0x18, PT ;  /* 0xffffffe80b00780c */ /* 0x000fe40003f06270 */
[----:B------:R-:W-:-:S11]  /*0c00*/  LOP3.LUT R0, R0, 0x80000000, RZ, 0xc0, !PT ;  /* 0x8000000000007812 */ /* 0x000fd600078ec0ff */
[----:B------:R-:W-:Y:S05]  /*0c10*/  @!P0 BRA `(.L_x_23) ;  /* 0x00000000008c8947 */ /* 0x000fea0003800000 */
[CCC-:B------:R-:W-:Y:S01]  /*0c20*/  FFMA.RZ R3, R16.reuse, R14.reuse, R13.reuse ;  /* 0x0000000e10037223 */ /* 0x1c0fe2000000c00d */
[CCC-:B------:R-:W-:Y:S01]  /*0c30*/  FFMA.RM R12, R16.reuse, R14.reuse, R13.reuse ;  /* 0x0000000e100c7223 */ /* 0x1c0fe2000000400d */
[C---:B------:R-:W-:Y:S02]  /*0c40*/  ISETP.NE.AND P2, PT, R11.reuse, RZ, PT ;  /* 0x000000ff0b00720c */ /* 0x040fe40003f45270 */
[----:B------:R-:W-:Y:S02]  /*0c50*/  ISETP.NE.AND P1, PT, R11, RZ, PT ;  /* 0x000000ff0b00720c */ /* 0x000fe40003f25270 */
[----:B------:R-:W-:Y:S01]  /*0c60*/  LOP3.LUT R9, R3, 0x7fffff, RZ, 0xc0, !PT ;  /* 0x007fffff03097812 */ /* 0x000fe200078ec0ff */
[----:B------:R-:W-:Y:S01]  /*0c70*/  FFMA.RP R3, R16, R14, R13 ;  /* 0x0000000e10037223 */ /* 0x000fe2000000800d */
[----:B------:R-:W-:Y:S01]  /*0c80*/  IADD3 R14, PT, PT, R11, 0x20, RZ ;  /* 0x000000200b0e7810 */ /* 0x000fe20007ffe0ff */
[----:B------:R-:W-:Y:S01]  /*0c90*/  IMAD.MOV R11, RZ, RZ, -R11 ;  /* 0x000000ffff0b7224 */ /* 0x000fe200078e0a0b */
[----:B------:R-:W-:-:S02]  /*0ca0*/  LOP3.LUT R9, R9, 0x800000, RZ, 0xfc, !PT ;  /* 0x0080000009097812 */ /* 0x000fc400078efcff */
[----:B------:R-:W-:Y:S02]  /*0cb0*/  FSETP.NEU.FTZ.AND P0, PT, R3, R12, PT ;  /* 0x0000000c0300720b */ /* 0x000fe40003f1d000 */
[----:B------:R-:W-:Y:S02]  /*0cc0*/  SHF.L.U32 R14, R9, R14, RZ ;  /* 0x0000000e090e7219 */ /* 0x000fe400000006ff */
[----:B------:R-:W-:Y:S02]  /*0cd0*/  SEL R12, R11, RZ, P2 ;  /* 0x000000ff0b0c7207 */ /* 0x000fe40001000000 */
[----:B------:R-:W-:Y:S02]  /*0ce0*/  ISETP.NE.AND P1, PT, R14, RZ, P1 ;  /* 0x000000ff0e00720c */ /* 0x000fe40000f25270 */
[----:B------:R-:W-:Y:S02]  /*0cf0*/  SHF.R.U32.HI R12, RZ, R12, R9 ;  /* 0x0000000cff0c7219 */ /* 0x000fe40000011609 */
[----:B------:R-:W-:-:S02]  /*0d00*/  PLOP3.LUT P0, PT, P0, P1, PT, 0xf8, 0x8f ;  /* 0x00000000008f781c */ /* 0x000fc40000703f70 */
[----:B------:R-:W-:Y:S02]  /*0d10*/  SHF.R.U32.HI R14, RZ, 0x1, R12 ;  /* 0x00000001ff0e7819 */ /* 0x000fe4000001160c */
[----:B------:R-:W-:-:S04]  /*0d20*/  SEL R3, RZ, 0x1, !P0 ;  /* 0x00000001ff037807 */ /* 0x000fc80004000000 */
[----:B------:R-:W-:-:S04]  /*0d30*/  LOP3.LUT R3, R3, 0x1, R14, 0xf8, !PT ;  /* 0x0000000103037812 */ /* 0x000fc800078ef80e */
[----:B------:R-:W-:-:S04]  /*0d40*/  LOP3.LUT R3, R3, R12, RZ, 0xc0, !PT ;  /* 0x0000000c03037212 */ /* 0x000fc800078ec0ff */
[----:B------:R-:W-:-:S04]  /*0d50*/  IADD3 R3, PT, PT, R14, R3, RZ ;  /* 0x000000030e037210 */ /* 0x000fc80007ffe0ff */
[----:B------:R-:W-:Y:S01]  /*0d60*/  LOP3.LUT R0, R3, R0, RZ, 0xfc, !PT ;  /* 0x0000000003007212 */ /* 0x000fe200078efcff */
[----:B------:R-:W-:Y:S06]  /*0d70*/  BRA `(.L_x_23) ;  /* 0x0000000000347947 */ /* 0x000fec0003800000 */
.L_x_22:
[----:B------:R-:W-:-:S04]  /*0d80*/  LOP3.LUT R0, R0, 0x80000000, RZ, 0xc0, !PT ;  /* 0x8000000000007812 */ /* 0x000fc800078ec0ff */
[----:B------:R-:W-:Y:S01]  /*0d90*/  LOP3.LUT R0, R0, 0x7f800000, RZ, 0xfc, !PT ;  /* 0x7f80000000007812 */ /* 0x000fe200078efcff */
[----:B------:R-:W-:Y:S06]  /*0da0*/  BRA `(.L_x_23) ;  /* 0x0000000000287947 */ /* 0x000fec0003800000 */
.L_x_21:
[----:B------:R-:W-:Y:S01]  /*0db0*/  IMAD R0, R12, 0x800000, R0 ;  /* 0x008000000c007824 */ /* 0x000fe200078e0200 */
[----:B------:R-:W-:Y:S06]  /*0dc0*/  BRA `(.L_x_23) ;  /* 0x0000000000207947 */ /* 0x000fec0003800000 */
.L_x_20:
[----:B------:R-:W-:-:S04]  /*0dd0*/  LOP3.LUT R0, R3, 0x80000000, R0, 0x48, !PT ;  /* 0x8000000003007812 */ /* 0x000fc800078e4800 */
[----:B------:R-:W-:Y:S01]  /*0de0*/  LOP3.LUT R0, R0, 0x7f800000, RZ, 0xfc, !PT ;  /* 0x7f80000000007812 */ /* 0x000fe200078efcff */
[----:B------:R-:W-:Y:S06]  /*0df0*/  BRA `(.L_x_23) ;  /* 0x0000000000147947 */ /* 0x000fec0003800000 */
.L_x_19:
[----:B------:R-:W-:Y:S01]  /*0e00*/  LOP3.LUT R0, R3, 0x80000000, R0, 0x48, !PT ;  /* 0x8000000003007812 */ /* 0x000fe200078e4800 */
[----:B------:R-:W-:Y:S06]  /*0e10*/  BRA `(.L_x_23) ;  /* 0x00000000000c7947 */ /* 0x000fec0003800000 */
.L_x_18:
[----:B------:R-:W0:Y:S01]  /*0e20*/  MUFU.RSQ R0, -QNAN ;  /* 0xffc0000000007908 */ /* 0x000e220000001400 */
[----:B------:R-:W-:Y:S05]  /*0e30*/  BRA `(.L_x_23) ;  /* 0x0000000000047947 */ /* 0x000fea0003800000 */
.L_x_17:
[----:B------:R-:W-:-:S07]  /*0e40*/  FADD.FTZ R0, R0, R3 ;  /* 0x0000000300007221 */ /* 0x000fce0000010000 */
.L_x_23:
[----:B------:R-:W-:-:S04]  /*0e50*/  HFMA2 R11, -RZ, RZ, 0, 0 ;  /* 0x00000000ff0b7431 */ /* 0x000fc800000001ff */
[----:B0-----:R-:W-:Y:S05]  /*0e60*/  RET.REL.NODEC R10 `(_ZN7neurova4cuda3dnn24upsample_bilinear_kernelEPKfPfiiiiii) ;  /* 0xfffffff00a647950 */ /* 0x001fea0003c3ffff */
.L_x_24:
        /* <DEDUP_REMOVED lines=9> */
.L_x_217:


//--------------------- .text._ZN7neurova4cuda3dnn23upsample_nearest_kernelEPKfPfiiiiii --------------------------
	.section	.text._ZN7neurova4cuda3dnn23upsample_nearest_kernelEPKfPfiiiiii,"ax",@progbits
	.align	128
        .global         _ZN7neurova4cuda3dnn23upsample_nearest_kernelEPKfPfiiiiii
        .type           _ZN7neurova4cuda3dnn23upsample_nearest_kernelEPKfPfiiiiii,@function
        .size           _ZN7neurova4cuda3dnn23upsample_nearest_kernelEPKfPfiiiiii,(.L_x_218 - _ZN7neurova4cuda3dnn23upsample_nearest_kernelEPKfPfiiiiii)
        .other          _ZN7neurova4cuda3dnn23upsample_nearest_kernelEPKfPfiiiiii,@"STO_CUDA_ENTRY STV_DEFAULT"
_ZN7neurova4cuda3dnn23upsample_nearest_kernelEPKfPfiiiiii:
.text._ZN7neurova4cuda3dnn23upsample_nearest_kernelEPKfPfiiiiii:
[----:B------:R-:W-:Y:S08]  /*0000*/  LDC R1, c[0x0][0x37c] ;  /* 0x0000df00ff017b82 */ /* 0x000ff00000000800 */
[----:B------:R-:W0:Y:S01]  /*0010*/  LDC.64 R6, c[0x0][0x390] ;  /* 0x0000e400ff067b82 */ /* 0x000e220000000a00 */
[----:B------:R-:W1:Y:S01]  /*0020*/  S2R R9, SR_TID.Y ;  /* 0x0000000000097919 */ /* 0x000e620000002200 */
[----:B------:R-:W2:Y:S06]  /*0030*/  LDCU.64 UR8, c[0x0][0x3a0] ;  /* 0x00007400ff0877ac */ /* 0x000eac0008000a00 */
[----:B------:R-:W3:Y:S08]  /*0040*/  S2UR UR6, SR_CTAID.Z ;  /* 0x00000000000679c3 */ /* 0x000ef00000002700 */
[----:B------:R-:W1:Y:S01]  /*0050*/  S2UR UR5, SR_CTAID.Y ;  /* 0x00000000000579c3 */ /* 0x000e620000002600 */
[----:B0-----:R-:W0:Y:S07]  /*0060*/  I2F.U32.RP R0, R7 ;  /* 0x0000000700007306 */ /* 0x001e2e0000209000 */
[----:B------:R-:W4:Y:S01]  /*0070*/  S2UR UR4, SR_CTAID.X ;  /* 0x00000000000479c3 */ /* 0x000f220000002500 */
[----:B------:R-:W-:Y:S01]  /*0080*/  ISETP.NE.U32.AND P1, PT, R7, RZ, PT ;  /* 0x000000ff0700720c */ /* 0x000fe20003f25070 */
[----:B0-----:R-:W0:Y:S02]  /*0090*/  MUFU.RCP R0, R0 ;  /* 0x0000000000007308 */ /* 0x001e240000001000 */
[----:B0-----:R-:W-:-:S06]  /*00a0*/  VIADD R2, R0, 0xffffffe ;  /* 0x0ffffffe00027836 */ /* 0x001fcc0000000000 */
[----:B------:R0:W5:Y:S02]  /*00b0*/  F2I.FTZ.U32.TRUNC.NTZ R3, R2 ;  /* 0x0000000200037305 */ /* 0x000164000021f000 */
[----:B0-----:R-:W-:Y:S02]  /*00c0*/  IMAD.MOV.U32 R2, RZ, RZ, RZ ;  /* 0x000000ffff027224 */ /* 0x001fe400078e00ff */
[----:B-----5:R-:W-:-:S04]  /*00d0*/  IMAD.MOV R4, RZ, RZ, -R3 ;  /* 0x000000ffff047224 */ /* 0x020fc800078e0a03 */
[----:B------:R-:W-:-:S04]  /*00e0*/  IMAD R5, R4, R7, RZ ;  /* 0x0000000704057224 */ /* 0x000fc800078e02ff */
[----:B------:R-:W-:Y:S02]  /*00f0*/  IMAD.HI.U32 R3, R3, R5, R2 ;  /* 0x0000000503037227 */ /* 0x000fe400078e0002 */
[----:B------:R-:W4:Y:S04]  /*0100*/  LDC R2, c[0x0][0x360] ;  /* 0x0000d800ff027b82 */ /* 0x000f280000000800 */
[----:B---3--:R-:W-:Y:S02]  /*0110*/  IMAD.HI.U32 R5, R3, UR6, RZ ;  /* 0x0000000603057c27 */ /* 0x008fe4000f8e00ff */
[----:B------:R-:W4:Y:S02]  /*0120*/  S2R R3, SR_TID.X ;  /* 0x0000000000037919 */ /* 0x000f240000002100 */
[----:B------:R-:W-:-:S04]  /*0130*/  IMAD.MOV R4, RZ, RZ, -R5 ;  /* 0x000000ffff047224 */ /* 0x000fc800078e0a05 */
[----:B------:R-:W-:Y:S02]  /*0140*/  IMAD R0, R7, R4, UR6 ;  /* 0x0000000607007e24 */ /* 0x000fe4000f8e0204 */
[----:B------:R-:W1:Y:S03]  /*0150*/  LDC R4, c[0x0][0x364] ;  /* 0x0000d900ff047b82 */ /* 0x000e660000000800 */
[----:B------:R-:W-:-:S13]  /*0160*/  ISETP.GE.U32.AND P0, PT, R0, R7, PT ;  /* 0x000000070000720c */ /* 0x000fda0003f06070 */
[----:B------:R-:W-:Y:S02]  /*0170*/  @P0 IMAD.IADD R0, R0, 0x1, -R7 ;  /* 0x0000000100000824 */ /* 0x000fe400078e0a07 */
[----:B------:R-:W-:-:S03]  /*0180*/  @P0 VIADD R5, R5, 0x1 ;  /* 0x0000000105050836 */ /* 0x000fc60000000000 */
[----:B------:R-:W-:Y:S01]  /*0190*/  ISETP.GE.U32.AND P2, PT, R0, R7, PT ;  /* 0x000000070000720c */ /* 0x000fe20003f46070 */
[----:B-1----:R-:W-:Y:S02]  /*01a0*/  IMAD R4, R4, UR5, R9 ;  /* 0x0000000504047c24 */ /* 0x002fe4000f8e0209 */
[----:B----4-:R-:W-:-:S03]  /*01b0*/  IMAD R2, R2, UR4, R3 ;  /* 0x0000000402027c24 */ /* 0x010fc6000f8e0203 */
[----:B--2---:R-:W-:-:S04]  /*01c0*/  ISETP.GE.AND P0, PT, R4, UR8, PT ;  /* 0x0000000804007c0c */ /* 0x004fc8000bf06270 */
[----:B------:R-:W-:-:S03]  /*01d0*/  ISETP.GE.OR P0, PT, R2, UR9, P0 ;  /* 0x0000000902007c0c */ /* 0x000fc60008706670 */
[----:B------:R-:W-:Y:S02]  /*01e0*/  @P2 IADD3 R5, PT, PT, R5, 0x1, RZ ;  /* 0x0000000105052810 */ /* 0x000fe40007ffe0ff */
[----:B------:R-:W-:-:S04]  /*01f0*/  @!P1 LOP3.LUT R5, RZ, R7, RZ, 0x33, !PT ;  /* 0x00000007ff059212 */ /* 0x000fc800078e33ff */
[----:B------:R-:W-:-:S13]  /*0200*/  ISETP.GE.OR P0, PT, R5, R6, P0 ;  /* 0x000000060500720c */ /* 0x000fda0000706670 */
[----:B------:R-:W-:Y:S05]  /*0210*/  @P0 EXIT ;  /* 0x000000000000094d */ /* 0x000fea0003800000 */
[----:B------:R-:W0:Y:S01]  /*0220*/  LDCU UR4, c[0x0][0x398] ;  /* 0x00007300ff0477ac */ /* 0x000e220008000800 */
[----:B------:R-:W-:-:S04]  /*0230*/  I2FP.F32.U32 R3, UR8 ;  /* 0x0000000800037c45 */ /* 0x000fc80008201000 */
[----:B------:R-:W1:Y:S01]  /*0240*/  MUFU.RCP R6, R3 ;  /* 0x0000000300067308 */ /* 0x000e620000001000 */
[----:B0-----:R-:W-:-:S07]  /*0250*/  I2FP.F32.S32 R0, UR4 ;  /* 0x0000000400007c45 */ /* 0x001fce0008201400 */
[----:B------:R-:W0:Y:S01]  /*0260*/  FCHK P0, R0, R3 ;  /* 0x0000000300007302 */ /* 0x000e220000000000 */
[----:B-1----:R-:W-:-:S04]  /*0270*/  FFMA R7, -R3, R6, 1 ;  /* 0x3f80000003077423 */ /* 0x002fc80000000106 */
[----:B------:R-:W-:-:S04]  /*0280*/  FFMA R7, R6, R7, R6 ;  /* 0x0000000706077223 */ /* 0x000fc80000000006 */
[----:B------:R-:W-:-:S04]  /*0290*/  FFMA R6, R0, R7, RZ ;  /* 0x0000000700067223 */ /* 0x000fc800000000ff */
[----:B------:R-:W-:-:S04]  /*02a0*/  FFMA R8, -R3, R6, R0 ;  /* 0x0000000603087223 */ /* 0x000fc80000000100 */
[----:B------:R-:W-:Y:S01]  /*02b0*/  FFMA R6, R7, R8, R6 ;  /* 0x0000000807067223 */ /* 0x000fe20000000006 */
[----:B0-----:R-:W-:Y:S06]  /*02c0*/  @!P0 BRA `(.L_x_25) ;  /* 0x00000000000c8947 */ /* 0x001fec0003800000 */
[----:B------:R-:W-:-:S07]  /*02d0*/  MOV R8, 0x2f0 ;  /* 0x000002f000087802 */ /* 0x000fce0000000f00 */
[----:B------:R-:W-:Y:S05]  /*02e0*/  CALL.REL.NOINC `($__internal_1_$__cuda_sm3x_div_rn_noftz_f32_slowpath) ;  /* 0x0000000000dc7944 */ /* 0x000fea0003c00000 */
[----:B------:R-:W-:-:S07]  /*02f0*/  IMAD.MOV.U32 R6, RZ, RZ, R0 ;  /* 0x000000ffff067224 */ /* 0x000fce00078e0000 */
.L_x_25:
[----:B------:R-:W0:Y:S02]  /*0300*/  LDCU UR4, c[0x0][0x3a4] ;  /* 0x00007480ff0477ac */ /* 0x000e240008000800 */
[----:B0-----:R-:W-:Y:S01]  /*0310*/  I2FP.F32.S32 R3, UR4 ;  /* 0x0000000400037c45 */ /* 0x001fe20008201400 */
[----:B------:R-:W0:Y:S03]  /*0320*/  LDCU UR4, c[0x0][0x39c] ;  /* 0x00007380ff0477ac */ /* 0x000e260008000800 */
[----:B------:R-:W1:Y:S01]  /*0330*/  MUFU.RCP R8, R3 ;  /* 0x0000000300087308 */ /* 0x000e620000001000 */
[----:B0-----:R-:W-:Y:S01]  /*0340*/  I2FP.F32.S32 R0, UR4 ;  /* 0x0000000400007c45 */ /* 0x001fe20008201400 */
[----:B------:R-:W0:Y:S01]  /*0350*/  LDCU.64 UR4, c[0x0][0x358] ;  /* 0x00006b00ff0477ac */ /* 0x000e220008000a00 */
[----:B-1----:R-:W-:-:S05]  /*0360*/  FFMA R7, -R3, R8, 1 ;  /* 0x3f80000003077423 */ /* 0x002fca0000000108 */
[----:B------:R-:W1:Y:S01]  /*0370*/  FCHK P0, R0, R3 ;  /* 0x0000000300007302 */ /* 0x000e620000000000 */
[----:B------:R-:W-:-:S04]  /*0380*/  FFMA R7, R8, R7, R8 ;  /* 0x0000000708077223 */ /* 0x000fc80000000008 */
[----:B------:R-:W-:-:S04]  /*0390*/  FFMA R8, R0, R7, RZ ;  /* 0x0000000700087223 */ /* 0x000fc800000000ff */
[----:B------:R-:W-:-:S04]  /*03a0*/  FFMA R9, -R3, R8, R0 ;  /* 0x0000000803097223 */ /* 0x000fc80000000100 */
[----:B------:R-:W-:Y:S01]  /*03b0*/  FFMA R10, R7, R9, R8 ;  /* 0x00000009070a7223 */ /* 0x000fe20000000008 */
[----:B01----:R-:W-:Y:S06]  /*03c0*/  @!P0 BRA `(.L_x_26) ;  /* 0x00000000000c8947 */ /* 0x003fec0003800000 */
[----:B------:R-:W-:-:S07]  /*03d0*/  MOV R8, 0x3f0 ;  /* 0x000003f000087802 */ /* 0x000fce0000000f00 */
[----:B------:R-:W-:Y:S05]  /*03e0*/  CALL.REL.NOINC `($__internal_1_$__cuda_sm3x_div_rn_noftz_f32_slowpath) ;  /* 0x00000000009c7944 */ /* 0x000fea0003c00000 */
[----:B------:R-:W-:-:S07]  /*03f0*/  IMAD.MOV.U32 R10, RZ, RZ, R0 ;  /* 0x000000ffff0a7224 */ /* 0x000fce00078e0000 */
.L_x_26:
[----:B------:R-:W0:Y:S01]  /*0400*/  LDC R0, c[0x0][0x394] ;  /* 0x0000e500ff007b82 */ /* 0x000e220000000800 */
[----:B------:R-:W1:Y:S01]  /*0410*/  LDCU.64 UR8, c[0x0][0x398] ;  /* 0x00007300ff0877ac */ /* 0x000e620008000a00 */
[----:B0-----:R-:W0:Y:S01]  /*0420*/  I2F.U32.RP R3, R0 ;  /* 0x0000000000037306 */ /* 0x001e220000209000 */
[----:B------:R-:W-:-:S07]  /*0430*/  ISETP.NE.U32.AND P1, PT, R0, RZ, PT ;  /* 0x000000ff0000720c */ /* 0x000fce0003f25070 */
[----:B0-----:R-:W0:Y:S02]  /*0440*/  MUFU.RCP R3, R3 ;  /* 0x0000000300037308 */ /* 0x001e240000001000 */
[----:B0-----:R-:W-:Y:S01]  /*0450*/  VIADD R8, R3, 0xffffffe ;  /* 0x0ffffffe03087836 */ /* 0x001fe20000000000 */
[----:B------:R-:W-:-:S05]  /*0460*/  I2FP.F32.U32 R3, R4 ;  /* 0x0000000400037245 */ /* 0x000fca0000201000 */
[----:B------:R0:W2:Y:S01]  /*0470*/  F2I.FTZ.U32.TRUNC.NTZ R9, R8 ;  /* 0x0000000800097305 */ /* 0x0000a2000021f000 */
[----:B------:R-:W-:-:S07]  /*0480*/  FMUL R3, R3, R6 ;  /* 0x0000000603037220 */ /* 0x000fce0000400000 */
[----:B------:R-:W1:Y:S01]  /*0490*/  F2I.TRUNC.NTZ R3, R3 ;  /* 0x0000000300037305 */ /* 0x000e62000020f100 */
[----:B0-----:R-:W-:Y:S02]  /*04a0*/  IMAD.MOV.U32 R8, RZ, RZ, RZ ;  /* 0x000000ffff087224 */ /* 0x001fe400078e00ff */
[----:B--2---:R-:W-:-:S04]  /*04b0*/  IMAD.MOV R7, RZ, RZ, -R9 ;  /* 0x000000ffff077224 */ /* 0x004fc800078e0a09 */
[----:B------:R-:W-:-:S04]  /*04c0*/  IMAD R7, R7, R0, RZ ;  /* 0x0000000007077224 */ /* 0x000fc800078e02ff */
[----:B------:R-:W-:Y:S01]  /*04d0*/  IMAD.HI.U32 R7, R9, R7, R8 ;  /* 0x0000000709077227 */ /* 0x000fe200078e0008 */
[----:B------:R-:W-:-:S05]  /*04e0*/  I2FP.F32.S32 R9, R2 ;  /* 0x0000000200097245 */ /* 0x000fca0000201400 */
[----:B------:R-:W-:-:S04]  /*04f0*/  IMAD.HI.U32 R7, R7, UR6, RZ ;  /* 0x0000000607077c27 */ /* 0x000fc8000f8e00ff */
[----:B------:R-:W-:Y:S01]  /*0500*/  FMUL R10, R9, R10 ;  /* 0x0000000a090a7220 */ /* 0x000fe20000400000 */
[----:B------:R-:W-:-:S05]  /*0510*/  IADD3 R7, PT, PT, -R7, RZ, RZ ;  /* 0x000000ff07077210 */ /* 0x000fca0007ffe1ff */
[----:B------:R-:W0:Y:S01]  /*0520*/  F2I.TRUNC.NTZ R10, R10 ;  /* 0x0000000a000a7305 */ /* 0x000e22000020f100 */
[----:B------:R-:W-:Y:S02]  /*0530*/  IMAD R11, R0, R7, UR6 ;  /* 0x00000006000b7e24 */ /* 0x000fe4000f8e0207 */
[----:B------:R-:W2:Y:S03]  /*0540*/  LDC.64 R6, c[0x0][0x380] ;  /* 0x0000e000ff067b82 */ /* 0x000ea60000000a00 */
[----:B------:R-:W-:-:S13]  /*0550*/  ISETP.GE.U32.AND P0, PT, R11, R0, PT ;  /* 0x000000000b00720c */ /* 0x000fda0003f06070 */
[----:B------:R-:W-:-:S05]  /*0560*/  @P0 IMAD.IADD R11, R11, 0x1, -R0 ;  /* 0x000000010b0b0824 */ /* 0x000fca00078e0a00 */
[----:B------:R-:W-:-:S13]  /*0570*/  ISETP.GE.U32.AND P0, PT, R11, R0, PT ;  /* 0x000000000b00720c */ /* 0x000fda0003f06070 */
[----:B------:R-:W-:Y:S01]  /*0580*/  @P0 IMAD.IADD R11, R11, 0x1, -R0 ;  /* 0x000000010b0b0824 */ /* 0x000fe200078e0a00 */
[----:B------:R-:W-:-:S05]  /*0590*/  @!P1 LOP3.LUT R11, RZ, R0, RZ, 0x33, !PT ;  /* 0x00000000ff0b9212 */ /* 0x000fca00078e33ff */
[----:B------:R-:W-:-:S04]  /*05a0*/  IMAD R5, R5, R0, R11 ;  /* 0x0000000005057224 */ /* 0x000fc800078e020b */
[----:B-1----:R-:W-:-:S04]  /*05b0*/  IMAD R9, R5, UR8, R3 ;  /* 0x0000000805097c24 */ /* 0x002fc8000f8e0203 */
[----:B0-----:R-:W-:Y:S01]  /*05c0*/  IMAD R9, R9, UR9, R10 ;  /* 0x0000000909097c24 */ /* 0x001fe2000f8e020a */
[----:B------:R-:W0:Y:S03]  /*05d0*/  LDCU.64 UR8, c[0x0][0x3a0] ;  /* 0x00007400ff0877ac */ /* 0x000e260008000a00 */
[----:B--2---:R-:W-:Y:S02]  /*05e0*/  IMAD.WIDE R6, R9, 0x4, R6 ;  /* 0x0000000409067825 */ /* 0x004fe400078e0206 */
[----:B------:R-:W1:Y:S04]  /*05f0*/  LDC.64 R8, c[0x0][0x388] ;  /* 0x0000e200ff087b82 */ /* 0x000e680000000a00 */
[----:B------:R-:W2:Y:S01]  /*0600*/  LDG.E R7, desc[UR4][R6.64] ;  /* 0x0000000406077981 */ /* 0x000ea2000c1e1900 */
[----:B0-----:R-:W-:-:S04]  /*0610*/  IMAD R5, R5, UR8, R4 ;  /* 0x0000000805057c24 */ /* 0x001fc8000f8e0204 */
[----:B------:R-:W-:-:S04]  /*0620*/  IMAD R3, R5, UR9, R2 ;  /* 0x0000000905037c24 */ /* 0x000fc8000f8e0202 */
[----:B-1----:R-:W-:-:S05]  /*0630*/  IMAD.WIDE R2, R3, 0x4, R8 ;  /* 0x0000000403027825 */ /* 0x002fca00078e0208 */
[----:B--2---:R-:W-:Y:S01]  /*0640*/  STG.E desc[UR4][R2.64], R7 ;  /* 0x0000000702007986 */ /* 0x004fe2000c101904 */
[----:B------:R-:W-:Y:S05]  /*0650*/  EXIT ;  /* 0x000000000000794d */ /* 0x000fea0003800000 */
        .weak           $__internal_1_$__cuda_sm3x_div_rn_noftz_f32_slowpath
        .type           $__internal_1_$__cuda_sm3x_div_rn_noftz_f32_slowpath,@function
        .size           $__internal_1_$__cuda_sm3x_div_rn_noftz_f32_slowpath,(.L_x_218 - $__internal_1_$__cuda_sm3x_div_rn_noftz_f32_slowpath)
$__internal_1_$__cuda_sm3x_div_rn_noftz_f32_slowpath:
[----:B------:R-:W-:Y:S02]  /*0660*/  SHF.R.U32.HI R9, RZ, 0x17, R3 ;  /* 0x00000017ff097819 */ /* 0x000fe40000011603 */
[----:B------:R-:W-:Y:S02]  /*0670*/  SHF.R.U32.HI R7, RZ, 0x17, R0 ;  /* 0x00000017ff077819 */ /* 0x000fe40000011600 */
[----:B------:R-:W-:Y:S02]  /*0680*/  LOP3.LUT R14, R9, 0xff, RZ, 0xc0, !PT ;  /* 0x000000ff090e7812 */ /* 0x000fe400078ec0ff */
[----:B------:R-:W-:-:S03]  /*0690*/  LOP3.LUT R12, R7, 0xff, RZ, 0xc0, !PT ;  /* 0x000000ff070c7812 */ /* 0x000fc600078ec0ff */
[----:B------:R-:W-:Y:S02]  /*06a0*/  VIADD R10, R14, 0xffffffff ;  /* 0xffffffff0e0a7836 */ /* 0x000fe40000000000 */
[----:B------:R-:W-:-:S03]  /*06b0*/  VIADD R9, R12, 0xffffffff ;  /* 0xffffffff0c097836 */ /* 0x000fc60000000000 */
[----:B------:R-:W-:-:S04]  /*06c0*/  ISETP.GT.U32.AND P0, PT, R10, 0xfd, PT ;  /* 0x000000fd0a00780c */ /* 0x000fc80003f04070 */
[----:B------:R-:W-:-:S13]  /*06d0*/  ISETP.GT.U32.OR P0, PT, R9, 0xfd, P0 ;  /* 0x000000fd0900780c */ /* 0x000fda0000704470 */
[----:B------:R-:W-:Y:S01]  /*06e0*/  @!P0 MOV R7, RZ ;  /* 0x000000ff00078202 */ /* 0x000fe20000000f00 */
        /* <DEDUP_REMOVED lines=19> */
[----:B------:R-:W-:Y:S02]  /*0820*/  @P0 IMAD.MOV.U32 R7, RZ, RZ, RZ ;  /* 0x000000ffff070224 */ /* 0x000fe400078e00ff */
[----:B------:R-:W-:Y:S01]  /*0830*/  @!P0 FFMA R0, R0, 1.84467440737095516160e+19, RZ ;  /* 0x5f80000000008823 */ /* 0x000fe200000000ff */
[----:B------:R-:W-:Y:S02]  /*0840*/  @!P0 IMAD.MOV.U32 R7, RZ, RZ, -0x40 ;  /* 0xffffffc0ff078424 */ /* 0x000fe400078e00ff */
[----:B------:R-:W-:Y:S02]  /*0850*/  @!P1 FFMA R3, R3, 1.84467440737095516160e+19, RZ ;  /* 0x5f80000003039823 */ /* 0x000fe400000000ff */
[----:B------:R-:W-:-:S07]  /*0860*/  @!P1 VIADD R7, R7, 0x40 ;  /* 0x0000004007079836 */ /* 0x000fce0000000000 */
.L_x_27:
        /* <DEDUP_REMOVED lines=16> */
[----:B------:R-:W-:-:S05]  /*0970*/  LOP3.LUT R3, R3, 0xff, RZ, 0xc0, !PT ;  /* 0x000000ff03037812 */ /* 0x000fca00078ec0ff */
[----:B------:R-:W-:-:S04]  /*0980*/  IMAD.IADD R11, R3, 0x1, R10 ;  /* 0x00000001030b7824 */ /* 0x000fc800078e020a */
        /* <DEDUP_REMOVED lines=16> */
[C---:B------:R-:W-:Y:S01]  /*0a90*/  VIADD R12, R11.reuse, 0x20 ;  /* 0x000000200b0c7836 */ /* 0x040fe20000000000 */
[----:B------:R-:W-:Y:S02]  /*0aa0*/  IADD3 R9, PT, PT, -R11, RZ, RZ ;  /* 0x000000ff0b097210 */ /* 0x000fe40007ffe1ff */
        /* <DEDUP_REMOVED lines=10> */
[----:B------:R-:W-:-:S05]  /*0b50*/  LOP3.LUT R3, R3, R10, RZ, 0xc0, !PT ;  /* 0x0000000a03037212 */ /* 0x000fca00078ec0ff */
[----:B------:R-:W-:-:S05]  /*0b60*/  IMAD.IADD R3, R12, 0x1, R3 ;  /* 0x000000010c037824 */ /* 0x000fca00078e0203 */
[----:B------:R-:W-:Y:S01]  /*0b70*/  LOP3.LUT R0, R3, R0, RZ, 0xfc, !PT ;  /* 0x0000000003007212 */ /* 0x000fe200078efcff */
[----:B------:R-:W-:Y:S06]  /*0b80*/  BRA `(.L_x_34) ;  /* 0x0000000000347947 */ /* 0x000fec0003800000 */
.L_x_33:
[----:B------:R-:W-:-:S04]  /*0b90*/  LOP3.LUT R0, R0, 0x80000000, RZ, 0xc0, !PT ;  /* 0x8000000000007812 */ /* 0x000fc800078ec0ff */
[----:B------:R-:W-:Y:S01]  /*0ba0*/  LOP3.LUT R0, R0, 0x7f800000, RZ, 0xfc, !PT ;  /* 0x7f80000000007812 */ /* 0x000fe200078efcff */
[----:B------:R-:W-:Y:S06]  /*0bb0*/  BRA `(.L_x_34) ;  /* 0x0000000000287947 */ /* 0x000fec0003800000 */
.L_x_32:
[----:B------:R-:W-:Y:S01]  /*0bc0*/  IMAD R0, R10, 0x800000, R0 ;  /* 0x008000000a007824 */ /* 0x000fe200078e0200 */
[----:B------:R-:W-:Y:S06]  /*0bd0*/  BRA `(.L_x_34) ;  /* 0x0000000000207947 */ /* 0x000fec0003800000 */
.L_x_31:
[----:B------:R-:W-:-:S04]  /*0be0*/  LOP3.LUT R0, R3, 0x80000000, R0, 0x48, !PT ;  /* 0x8000000003007812 */ /* 0x000fc800078e4800 */
[----:B------:R-:W-:Y:S01]  /*0bf0*/  LOP3.LUT R0, R0, 0x7f800000, RZ, 0xfc, !PT ;  /* 0x7f80000000007812 */ /* 0x000fe200078efcff */
[----:B------:R-:W-:Y:S06]  /*0c00*/  BRA `(.L_x_34) ;  /* 0x0000000000147947 */ /* 0x000fec0003800000 */
.L_x_30:
[----:B------:R-:W-:Y:S01]  /*0c10*/  LOP3.LUT R0, R3, 0x80000000, R0, 0x48, !PT ;  /* 0x8000000003007812 */ /* 0x000fe200078e4800 */
[----:B------:R-:W-:Y:S06]  /*0c20*/  BRA `(.L_x_34) ;  /* 0x00000000000c7947 */ /* 0x000fec0003800000 */
.L_x_29:
[----:B------:R-:W0:Y:S01]  /*0c30*/  MUFU.RSQ R0, -QNAN ;  /* 0xffc0000000007908 */ /* 0x000e220000001400 */
[----:B------:R-:W-:Y:S05]  /*0c40*/  BRA `(.L_x_34) ;  /* 0x0000000000047947 */ /* 0x000fea0003800000 */
.L_x_28:
[----:B------:R-:W-:-:S07]  /*0c50*/  FADD.FTZ R0, R0, R3 ;  /* 0x0000000300007221 */ /* 0x000fce0000010000 */
.L_x_34:
[----:B------:R-:W-:-:S04]  /*0c60*/  IMAD.MOV.U32 R9, RZ, RZ, 0x0 ;  /* 0x00000000ff097424 */ /* 0x000fc800078e00ff */
[----:B0-----:R-:W-:Y:S05]  /*0c70*/  RET.REL.NODEC R8 `(_ZN7neurova4cuda3dnn23upsample_nearest_kernelEPKfPfiiiiii) ;  /* 0xfffffff008e07950 */ /* 0x001fea0003c3ffff */
.L_x_35:
        /* <DEDUP_REMOVED lines=16> */
.L_x_218:


//--------------------- .text._ZN7neurova4cuda3dnn22global_avg_pool_kernelEPKfPfiii --------------------------
	.section	.text._ZN7neurova4cuda3dnn22global_avg_pool_kernelEPKfPfiii,"ax",@progbits
	.align	128
        .global         _ZN7neurova4cuda3dnn22global_avg_pool_kernelEPKfPfiii
        .type           _ZN7neurova4cuda3dnn22global_avg_pool_kernelEPKfPfiii,@function
        .size           _ZN7neurova4cuda3dnn22global_avg_pool_kernelEPKfPfiii,(.L_x_219 - _ZN7neurova4cuda3dnn22global_avg_pool_kernelEPKfPfiii)
        .other          _ZN7neurova4cuda3dnn22global_avg_pool_kernelEPKfPfiii,@"STO_CUDA_ENTRY STV_DEFAULT"
_ZN7neurova4cuda3dnn22global_avg_pool_kernelEPKfPfiii:
.text._ZN7neurova4cuda3dnn22global_avg_pool_kernelEPKfPfiii:
[----:B------:R-:W-:Y:S01]  /*0000*/  LDC R1, c[0x0][0x37c] ;  /* 0x0000df00ff017b82 */ /* 0x000fe20000000800 */
[----:B------:R-:W0:Y:S07]  /*0010*/  S2R R2, SR_CTAID.Y ;  /* 0x0000000000027919 */ /* 0x000e2e0000002600 */
[----:B------:R-:W0:Y:S08]  /*0020*/  LDC.64 R4, c[0x0][0x390] ;  /* 0x0000e400ff047b82 */ /* 0x000e300000000a00 */
[----:B------:R-:W1:Y:S01]  /*0030*/  S2UR UR4, SR_CTAID.X ;  /* 0x00000000000479c3 */ /* 0x000e620000002500 */
[----:B0-----:R-:W-:-:S04]  /*0040*/  ISETP.GE.AND P0, PT, R2, R5, PT ;  /* 0x000000050200720c */ /* 0x001fc80003f06270 */
[----:B-1----:R-:W-:-:S13]  /*0050*/  ISETP.LE.OR P0, PT, R4, UR4, P0 ;  /* 0x0000000404007c0c */ /* 0x002fda0008703670 */
[----:B------:R-:W-:Y:S05]  /*0060*/  @P0 EXIT ;  /* 0x000000000000094d */ /* 0x000fea0003800000 */
[----:B------:R-:W0:Y:S01]  /*0070*/  LDCU UR7, c[0x0][0x398] ;  /* 0x00007300ff0777ac */ /* 0x000e220008000800 */
[----:B------:R-:W-:Y:S02]  /*0080*/  IMAD R2, R5, UR4, R2 ;  /* 0x0000000405027c24 */ /* 0x000fe4000f8e0202 */
[----:B------:R-:W-:Y:S01]  /*0090*/  IMAD.MOV.U32 R15, RZ, RZ, RZ ;  /* 0x000000ffff0f7224 */ /* 0x000fe200078e00ff */
[----:B------:R-:W1:Y:S01]  /*00a0*/  LDCU.64 UR8, c[0x0][0x358] ;  /* 0x00006b00ff0877ac */ /* 0x000e620008000a00 */
[----:B0-----:R-:W-:-:S09]  /*00b0*/  UISETP.GE.AND UP0, UPT, UR7, 0x1, UPT ;  /* 0x000000010700788c */ /* 0x001fd2000bf06270 */
[----:B-1----:R-:W-:Y:S05]  /*00c0*/  BRA.U !UP0, `(.L_x_36) ;  /* 0x0000000508c47547 */ /* 0x002fea000b800000 */
[----:B------:R-:W-:Y:S02]  /*00d0*/  UISETP.GE.U32.AND UP1, UPT, UR7, 0x10, UPT ;  /* 0x000000100700788c */ /* 0x000fe4000bf26070 */
[----:B------:R-:W-:Y:S01]  /*00e0*/  IMAD R0, R2, UR7, RZ ;  /* 0x0000000702007c24 */ /* 0x000fe2000f8e02ff */
[----:B------:R-:W-:Y:S01]  /*00f0*/  ULOP3.LUT UR5, UR7, 0xf, URZ, 0xc0, !UPT ;  /* 0x0000000f07057892 */ /* 0x000fe2000f8ec0ff */
[----:B------:R-:W-:Y:S01]  /*0100*/  IMAD.MOV.U32 R15, RZ, RZ, RZ ;  /* 0x000000ffff0f7224 */ /* 0x000fe200078e00ff */
[----:B------:R-:W-:Y:S02]  /*0110*/  UMOV UR4, URZ ;  /* 0x000000ff00047c82 */ /* 0x000fe40008000000 */
[----:B------:R-:W-:Y:S01]  /*0120*/  SHF.R.S32.HI R3, RZ, 0x1f, R0 ;  /* 0x0000001fff037819 */ /* 0x000fe20000011400 */
[----:B------:R-:W-:Y:S01]  /*0130*/  UISETP.NE.AND UP0, UPT, UR5, URZ, UPT ;  /* 0x000000ff0500728c */ /* 0x000fe2000bf05270 */
[----:B------:R-:W-:Y:S10]  /*0140*/  BRA.U !UP1, `(.L_x_37) ;  /* 0x0000000109b47547 */ /* 0x000ff4000b800000 */
[----:B------:R-:W0:Y:S01]  /*0150*/  LDC.64 R4, c[0x0][0x380] ;  /* 0x0000e000ff047b82 */ /* 0x000e220000000a00 */
[----:B------:R-:W-:Y:S01]  /*0160*/  ULOP3.LUT UR4, UR7, 0x7ffffff0, URZ, 0xc0, !UPT ;  /* 0x7ffffff007047892 */ /* 0x000fe2000f8ec0ff */
[----:B------:R-:W-:-:S03]  /*0170*/  IMAD.MOV.U32 R15, RZ, RZ, RZ ;  /* 0x000000ffff0f7224 */ /* 0x000fc600078e00ff */
[----:B------:R-:W-:Y:S01]  /*0180*/  UIADD3 UR6, UPT, UPT, -UR4, URZ, URZ ;  /* 0x000000ff04067290 */ /* 0x000fe2000fffe1ff */
[----:B0-----:R-:W-:-:S04]  /*0190*/  LEA R4, P0, R0, R4, 0x2 ;  /* 0x0000000400047211 */ /* 0x001fc800078010ff */
[----:B------:R-:W-:Y:S02]  /*01a0*/  IADD3 R4, P1, PT, R4, 0x20, RZ ;  /* 0x0000002004047810 */ /* 0x000fe40007f3e0ff */
[----:B------:R-:W-:-:S04]  /*01b0*/  LEA.HI.X R5, R0, R5, R3, 0x2, P0 ;  /* 0x0000000500057211 */ /* 0x000fc800000f1403 */
[----:B------:R-:W-:-:S07]  /*01c0*/  IADD3.X R5, PT, PT, RZ, R5, RZ, P1, !PT ;  /* 0x00000005ff057210 */ /* 0x000fce0000ffe4ff */
.L_x_38:
[----:B------:R-:W2:Y:S04]  /*01d0*/  LDG.E R14, desc[UR8][R4.64+-0x20] ;  /* 0xffffe008040e7981 */ /* 0x000ea8000c1e1900 */
[----:B------:R-:W3:Y:S04]  /*01e0*/  LDG.E R17, desc[UR8][R4.64+-0x1c] ;  /* 0xffffe40804117981 */ /* 0x000ee8000c1e1900 */
[----:B------:R-:W4:Y:S04]  /*01f0*/  LDG.E R19, desc[UR8][R4.64+-0x18] ;  /* 0xffffe80804137981 */ /* 0x000f28000c1e1900 */
[----:B------:R-:W5:Y:S04]  /*0200*/  LDG.E R21, desc[UR8][R4.64+-0x14] ;  /* 0xffffec0804157981 */ /* 0x000f68000c1e1900 */
        /* <DEDUP_REMOVED lines=11> */
[----:B------:R0:W5:Y:S01]  /*02c0*/  LDG.E R6, desc[UR8][R4.64+0x1c] ;  /* 0x00001c0804067981 */ /* 0x000162000c1e1900 */
[----:B------:R-:W-:-:S04]  /*02d0*/  UIADD3 UR6, UPT, UPT, UR6, 0x10, URZ ;  /* 0x0000001006067890 */ /* 0x000fc8000fffe0ff */
[----:B------:R-:W-:Y:S01]  /*02e0*/  UISETP.NE.AND UP1, UPT, UR6, URZ, UPT ;  /* 0x000000ff0600728c */ /* 0x000fe2000bf25270 */
[----:B0-----:R-:W-:-:S05]  /*02f0*/  IADD3 R4, P0, PT, R4, 0x40, RZ ;  /* 0x0000004004047810 */ /* 0x001fca0007f1e0ff */
[----:B------:R-:W-:Y:S02]  /*0300*/  IMAD.X R5, RZ, RZ, R5, P0 ;  /* 0x000000ffff057224 */ /* 0x000fe400000e0605 */
[----:B--2---:R-:W-:-:S04]  /*0310*/  FADD R14, R14, R15 ;  /* 0x0000000f0e0e7221 */ /* 0x004fc80000000000 */
[----:B---3--:R-:W-:-:S04]  /*0320*/  FADD R14, R14, R17 ;  /* 0x000000110e0e7221 */ /* 0x008fc80000000000 */
[----:B----4-:R-:W-:-:S04]  /*0330*/  FADD R14, R14, R19 ;  /* 0x000000130e0e7221 */ /* 0x010fc80000000000 */
[----:B-----5:R-:W-:-:S04]  /*0340*/  FADD R14, R14, R21 ;  /* 0x000000150e0e7221 */ /* 0x020fc80000000000 */
[----:B------:R-:W-:-:S04]  /*0350*/  FADD R14, R14, R23 ;  /* 0x000000170e0e7221 */ /* 0x000fc80000000000 */
        /* <DEDUP_REMOVED lines=10> */
[----:B------:R-:W-:Y:S01]  /*0400*/  FADD R15, R7, R6 ;  /* 0x00000006070f7221 */ /* 0x000fe20000000000 */
[----:B------:R-:W-:Y:S06]  /*0410*/  BRA.U UP1, `(.L_x_38) ;  /* 0xfffffffd016c7547 */ /* 0x000fec000b83ffff */
.L_x_37:
[----:B------:R-:W-:Y:S05]  /*0420*/  BRA.U !UP0, `(.L_x_36) ;  /* 0x0000000108ec7547 */ /* 0x000fea000b800000 */
[----:B------:R-:W-:Y:S02]  /*0430*/  UISETP.GE.U32.AND UP0, UPT, UR5, 0x8, UPT ;  /* 0x000000080500788c */ /* 0x000fe4000bf06070 */
[----:B------:R-:W-:-:S04]  /*0440*/  ULOP3.LUT UR6, UR7, 0x7, URZ, 0xc0, !UPT ;  /* 0x0000000707067892 */ /* 0x000fc8000f8ec0ff */
[----:B------:R-:W-:-:S03]  /*0450*/  UISETP.NE.AND UP1, UPT, UR6, URZ, UPT ;  /* 0x000000ff0600728c */ /* 0x000fc6000bf25270 */
[----:B------:R-:W-:Y:S08]  /*0460*/  BRA.U !UP0, `(.L_x_39) ;  /* 0x0000000108587547 */ /* 0x000ff0000b800000 */
[----:B------:R-:W0:Y:S01]  /*0470*/  LDC.64 R8, c[0x0][0x380] ;  /* 0x0000e000ff087b82 */ /* 0x000e220000000a00 */
[----:B------:R-:W-:-:S05]  /*0480*/  IADD3 R5, P0, PT, R0, UR4, RZ ;  /* 0x0000000400057c10 */ /* 0x000fca000ff1e0ff */
[----:B------:R-:W-:Y:S01]  /*0490*/  IMAD.X R6, RZ, RZ, R3, P0 ;  /* 0x000000ffff067224 */ /* 0x000fe200000e0603 */
[----:B0-----:R-:W-:-:S04]  /*04a0*/  LEA R4, P0, R5, R8, 0x2 ;  /* 0x0000000805047211 */ /* 0x001fc800078010ff */
[----:B------:R-:W-:-:S05]  /*04b0*/  LEA.HI.X R5, R5, R9, R6, 0x2, P0 ;  /* 0x0000000905057211 */ /* 0x000fca00000f1406 */
[----:B------:R-:W2:Y:S04]  /*04c0*/  LDG.E R6, desc[UR8][R4.64] ;  /* 0x0000000804067981 */ /* 0x000ea8000c1e1900 */
[----:B------:R-:W3:Y:S04]  /*04d0*/  LDG.E R7, desc[UR8][R4.64+0x4] ;  /* 0x0000040804077981 */ /* 0x000ee8000c1e1900 */
[----:B------:R-:W4:Y:S04]  /*04e0*/  LDG.E R9, desc[UR8][R4.64+0x8] ;  /* 0x0000080804097981 */ /* 0x000f28000c1e1900 */
[----:B------:R-:W5:Y:S04]  /*04f0*/  LDG.E R11, desc[UR8][R4.64+0xc] ;  /* 0x00000c08040b7981 */ /* 0x000f68000c1e1900 */
[----:B------:R-:W5:Y:S04]  /*0500*/  LDG.E R13, desc[UR8][R4.64+0x10] ;  /* 0x00001008040d7981 */ /* 0x000f68000c1e1900 */
[----:B------:R-:W5:Y:S04]  /*0510*/  LDG.E R17, desc[UR8][R4.64+0x14] ;  /* 0x0000140804117981 */ /* 0x000f68000c1e1900 */
[----:B------:R-:W5:Y:S04]  /*0520*/  LDG.E R19, desc[UR8][R4.64+0x18] ;  /* 0x0000180804137981 */ /* 0x000f68000c1e1900 */
[----:B------:R-:W5:Y:S01]  /*0530*/  LDG.E R21, desc[UR8][R4.64+0x1c] ;  /* 0x00001c0804157981 */ /* 0x000f62000c1e1900 */
[----:B------:R-:W-:Y:S01]  /*0540*/  UIADD3 UR4, UPT, UPT, UR4, 0x8, URZ ;  /* 0x0000000804047890 */ /* 0x000fe2000fffe0ff */
[----:B--2---:R-:W-:-:S04]  /*0550*/  FADD R6, R15, R6 ;  /* 0x000000060f067221 */ /* 0x004fc80000000000 */
[----:B---3--:R-:W-:-:S04]  /*0560*/  FADD R6, R6, R7 ;  /* 0x0000000706067221 */ /* 0x008fc80000000000 */
[----:B----4-:R-:W-:-:S04]  /*0570*/  FADD R6, R6, R9 ;  /* 0x0000000906067221 */ /* 0x010fc80000000000 */
[----:B-----5:R-:W-:-:S04]  /*0580*/  FADD R6, R6, R11 ;  /* 0x0000000b06067221 */ /* 0x020fc80000000000 */
[----:B------:R-:W-:-:S04]  /*0590*/  FADD R6, R6, R13 ;  /* 0x0000000d06067221 */ /* 0x000fc80000000000 */
[----:B------:R-:W-:-:S04]  /*05a0*/  FADD R6, R6, R17 ;  /* 0x0000001106067221 */ /* 0x000fc80000000000 */
[----:B------:R-:W-:-:S04]  /*05b0*/  FADD R6, R6, R19 ;  /* 0x0000001306067221 */ /* 0x000fc80000000000 */
[----:B------:R-:W-:-:S07]  /*05c0*/  FADD R15, R6, R21 ;  /* 0x00000015060f7221 */ /* 0x000fce0000000000 */
.L_x_39:
        /* <DEDUP_REMOVED lines=13> */
[----:B------:R-:W5:Y:S01]  /*06a0*/  LDG.E R11, desc[UR8][R4.64+0xc] ;  /* 0x00000c08040b7981 */ /* 0x000f62000c1e1900 */
[----:B------:R-:W-:Y:S01]  /*06b0*/  UIADD3 UR4, UPT, UPT, UR4, 0x4, URZ ;  /* 0x0000000404047890 */ /* 0x000fe2000fffe0ff */
[----:B--2---:R-:W-:-:S04]  /*06c0*/  FADD R6, R15, R6 ;  /* 0x000000060f067221 */ /* 0x004fc80000000000 */
[----:B---3--:R-:W-:-:S04]  /*06d0*/  FADD R6, R6, R7 ;  /* 0x0000000706067221 */ /* 0x008fc80000000000 */
[----:B----4-:R-:W-:-:S04]  /*06e0*/  FADD R6, R6, R9 ;  /* 0x0000000906067221 */ /* 0x010fc80000000000 */
[----:B-----5:R-:W-:-:S07]  /*06f0*/  FADD R15, R6, R11 ;  /* 0x0000000b060f7221 */ /* 0x020fce0000000000 */
.L_x_40:
[----:B------:R-:W-:Y:S05]  /*0700*/  BRA.U !UP1, `(.L_x_36) ;  /* 0x0000000109347547 */ /* 0x000fea000b800000 */
[----:B------:R-:W0:Y:S01]  /*0710*/  LDC.64 R4, c[0x0][0x380] ;  /* 0x0000e000ff047b82 */ /* 0x000e220000000a00 */
[----:B------:R-:W-:Y:S01]  /*0720*/  IADD3 R0, P0, PT, R0, UR4, RZ ;  /* 0x0000000400007c10 */ /* 0x000fe2000ff1e0ff */
[----:B------:R-:W-:-:S03]  /*0730*/  UIADD3 UR5, UPT, UPT, -UR5, URZ, URZ ;  /* 0x000000ff05057290 */ /* 0x000fc6000fffe1ff */
[----:B------:R-:W-:Y:S02]  /*0740*/  IADD3.X R3, PT, PT, RZ, R3, RZ, P0, !PT ;  /* 0x00000003ff037210 */ /* 0x000fe400007fe4ff */
[----:B0-----:R-:W-:-:S04]  /*0750*/  LEA R4, P1, R0, R4, 0x2 ;  /* 0x0000000400047211 */ /* 0x001fc800078210ff */
[----:B------:R-:W-:-:S09]  /*0760*/  LEA.HI.X R5, R0, R5, R3, 0x2, P1 ;  /* 0x0000000500057211 */ /* 0x000fd200008f1403 */
.L_x_41:
[----:B------:R0:W2:Y:S01]  /*0770*/  LDG.E R0, desc[UR8][R4.64] ;  /* 0x0000000804007981 */ /* 0x0000a2000c1e1900 */
[----:B------:R-:W-:-:S04]  /*0780*/  UIADD3 UR5, UPT, UPT, UR5, 0x1, URZ ;  /* 0x0000000105057890 */ /* 0x000fc8000fffe0ff */
[----:B------:R-:W-:Y:S01]  /*0790*/  UISETP.NE.AND UP0, UPT, UR5, URZ, UPT ;  /* 0x000000ff0500728c */ /* 0x000fe2000bf05270 */
[----:B0-----:R-:W-:-:S05]  /*07a0*/  IADD3 R4, P0, PT, R4, 0x4, RZ ;  /* 0x0000000404047810 */ /* 0x001fca0007f1e0ff */
[----:B------:R-:W-:Y:S02]  /*07b0*/  IMAD.X R5, RZ, RZ, R5, P0 ;  /* 0x000000ffff057224 */ /* 0x000fe400000e0605 */
[----:B--2---:R-:W-:Y:S01]  /*07c0*/  FADD R15, R0, R15 ;  /* 0x0000000f000f7221 */ /* 0x004fe20000000000 */
[----:B------:R-:W-:Y:S06]  /*07d0*/  BRA.U UP0, `(.L_x_41) ;  /* 0xfffffffd00e47547 */ /* 0x000fec000b83ffff */
.L_x_36:
[----:B------:R-:W-:-:S04]  /*07e0*/  I2FP.F32.S32 R6, UR7 ;  /* 0x0000000700067c45 */ /* 0x000fc80008201400 */
[----:B------:R-:W0:Y:S08]  /*07f0*/  MUFU.RCP R3, R6 ;  /* 0x0000000600037308 */ /* 0x000e300000001000 */
[----:B------:R-:W1:Y:S01]  /*0800*/  FCHK P0, R15, R6 ;  /* 0x000000060f007302 */ /* 0x000e620000000000 */
[----:B0-----:R-:W-:-:S04]  /*0810*/  FFMA R0, -R6, R3, 1 ;  /* 0x3f80000006007423 */ /* 0x001fc80000000103 */
[----:B------:R-:W-:-:S04]  /*0820*/  FFMA R0, R3, R0, R3 ;  /* 0x0000000003007223 */ /* 0x000fc80000000003 */
[----:B------:R-:W-:-:S04]  /*0830*/  FFMA R3, R0, R15, RZ ;  /* 0x0000000f00037223 */ /* 0x000fc800000000ff */
[----:B------:R-:W-:-:S04]  /*0840*/  FFMA R4, -R6, R3, R15 ;  /* 0x0000000306047223 */ /* 0x000fc8000000010f */
[----:B------:R-:W-:Y:S01]  /*0850*/  FFMA R7, R0, R4, R3 ;  /* 0x0000000400077223 */ /* 0x000fe20000000003 */
[----:B-1----:R-:W-:Y:S06]  /*0860*/  @!P0 BRA `(.L_x_42) ;  /* 0x0000000000108947 */ /* 0x002fec0003800000 */
[----:B------:R-:W-:Y:S01]  /*0870*/  IMAD.MOV.U32 R3, RZ, RZ, R15 ;  /* 0x000000ffff037224 */ /* 0x000fe200078e000f */
[----:B------:R-:W-:-:S07]  /*0880*/  MOV R4, 0x8a0 ;  /* 0x000008a000047802 */ /* 0x000fce0000000f00 */
[----:B------:R-:W-:Y:S05]  /*0890*/  CALL.REL.NOINC `($__internal_2_$__cuda_sm3x_div_rn_noftz_f32_slowpath) ;  /* 0x0000000000147944 */ /* 0x000fea0003c00000 */
[----:B------:R-:W-:-:S07]  /*08a0*/  IMAD.MOV.U32 R7, RZ, RZ, R0 ;  /* 0x000000ffff077224 */ /* 0x000fce00078e0000 */
.L_x_42:
[----:B------:R-:W0:Y:S02]  /*08b0*/  LDC.64 R4, c[0x0][0x388] ;  /* 0x0000e200ff047b82 */ /* 0x000e240000000a00 */
[----:B0-----:R-:W-:-:S05]  /*08c0*/  IMAD.WIDE.U32 R2, R2, 0x4, R4 ;  /* 0x0000000402027825 */ /* 0x001fca00078e0004 */
[----:B------:R-:W-:Y:S01]  /*08d0*/  STG.E desc[UR8][R2.64], R7 ;  /* 0x0000000702007986 */ /* 0x000fe2000c101908 */
[----:B------:R-:W-:Y:S05]  /*08e0*/  EXIT ;  /* 0x000000000000794d */ /* 0x000fea0003800000 */
        .weak           $__internal_2_$__cuda_sm3x_div_rn_noftz_f32_slowpath
        .type           $__internal_2_$__cuda_sm3x_div_rn_noftz_f32_slowpath,@function
        .size           $__internal_2_$__cuda_sm3x_div_rn_noftz_f32_slowpath,(.L_x_219 - $__internal_2_$__cuda_sm3x_div_rn_noftz_f32_slowpath)
$__internal_2_$__cuda_sm3x_div_rn_noftz_f32_slowpath:
[----:B------:R-:W-:Y:S02]  /*08f0*/  SHF.R.U32.HI R5, RZ, 0x17, R6 ;  /* 0x00000017ff057819 */ /* 0x000fe40000011606 */
[----:B------:R-:W-:Y:S02]  /*0900*/  SHF.R.U32.HI R0, RZ, 0x17, R3 ;  /* 0x00000017ff007819 */ /* 0x000fe40000011603 */
[----:B------:R-:W-:Y:S02]  /*0910*/  LOP3.LUT R5, R5, 0xff, RZ, 0xc0, !PT ;  /* 0x000000ff05057812 */ /* 0x000fe400078ec0ff */
[----:B------:R-:W-:Y:S02]  /*0920*/  LOP3.LUT R10, R0, 0xff, RZ, 0xc0, !PT ;  /* 0x000000ff000a7812 */ /* 0x000fe400078ec0ff */
[----:B------:R-:W-:-:S03]  /*0930*/  IADD3 R8, PT, PT, R5, -0x1, RZ ;  /* 0xffffffff05087810 */ /* 0x000fc60007ffe0ff */
[----:B------:R-:W-:Y:S01]  /*0940*/  VIADD R9, R10, 0xffffffff ;  /* 0xffffffff0a097836 */ /* 0x000fe20000000000 */
[----:B------:R-:W-:-:S04]  /*0950*/  ISETP.GT.U32.AND P0, PT, R8, 0xfd, PT ;  /* 0x000000fd0800780c */ /* 0x000fc80003f04070 */
[----:B------:R-:W-:-:S13]  /*0960*/  ISETP.GT.U32.OR P0, PT, R9, 0xfd, P0 ;  /* 0x000000fd0900780c */ /* 0x000fda0000704470 */
[----:B------:R-:W-:Y:S01]  /*0970*/  @!P0 IMAD.MOV.U32 R7, RZ, RZ, RZ ;  /* 0x000000ffff078224 */ /* 0x000fe200078e00ff */
[----:B------:R-:W-:Y:S06]  /*0980*/  @!P0 BRA `(.L_x_43) ;  /* 0x0000000000608947 */ /* 0x000fec0003800000 */
[----:B------:R-:W-:Y:S02]  /*0990*/  FSETP.GTU.FTZ.AND P0, PT, |R3|, +INF , PT ;  /* 0x7f8000000300780b */ /* 0x000fe40003f1c200 */
[----:B------:R-:W-:Y:S02]  /*09a0*/  FSETP.GTU.FTZ.AND P1, PT, |R6|, +INF , PT ;  /* 0x7f8000000600780b */ /* 0x000fe40003f3c200 */
[----:B------:R-:W-:Y:S02]  /*09b0*/  MOV R0, R6 ;  /* 0x0000000600007202 */ /* 0x000fe40000000f00 */
        /* <DEDUP_REMOVED lines=19> */
[----:B------:R-:W-:-:S03]  /*0af0*/  @!P1 FFMA R6, R0, 1.84467440737095516160e+19, RZ ;  /* 0x5f80000000069823 */ /* 0x000fc600000000ff */
[----:B------:R-:W-:-:S07]  /*0b00*/  @!P1 IADD3 R7, PT, PT, R7, 0x40, RZ ;  /* 0x0000004007079810 */ /* 0x000fce0007ffe0ff */
.L_x_43:
[----:B------:R-:W-:-:S05]  /*0b10*/  LEA R9, R5, 0xc0800000, 0x17 ;  /* 0xc080000005097811 */ /* 0x000fca00078eb8ff */
[----:B------:R-:W-:Y:S02]  /*0b20*/  IMAD.IADD R9, R6, 0x1, -R9 ;  /* 0x0000000106097824 */ /* 0x000fe400078e0a09 */
[----:B------:R-:W-:Y:S02]  /*0b30*/  VIADD R6, R10, 0xffffff81 ;  /* 0xffffff810a067836 */ /* 0x000fe40000000000 */
[----:B------:R-:W0:Y:S01]  /*0b40*/  MUFU.RCP R8, R9 ;  /* 0x0000000900087308 */ /* 0x000e220000001000 */
[----:B------:R-:W-:Y:S01]  /*0b50*/  FADD.FTZ R11, -R9, -RZ ;  /* 0x800000ff090b7221 */ /* 0x000fe20000010100 */
[C---:B------:R-:W-:Y:S01]  /*0b60*/  IMAD R0, R6.reuse, -0x800000, R3 ;  /* 0xff80000006007824 */ /* 0x040fe200078e0203 */
[----:B------:R-:W-:-:S04]  /*0b70*/  IADD3 R6, PT, PT, R6, 0x7f, -R5 ;  /* 0x0000007f06067810 */ /* 0x000fc80007ffe805 */
[----:B------:R-:W-:Y:S01]  /*0b80*/  IADD3 R6, PT, PT, R6, R7, RZ ;  /* 0x0000000706067210 */ /* 0x000fe20007ffe0ff */
[----:B0-----:R-:W-:-:S04]  /*0b90*/  FFMA R13, R8, R11, 1 ;  /* 0x3f800000080d7423 */ /* 0x001fc8000000000b */
        /* <DEDUP_REMOVED lines=41> */
.L_x_49:
[----:B------:R-:W-:-:S04]  /*0e30*/  LOP3.LUT R0, R0, 0x80000000, RZ, 0xc0, !PT ;  /* 0x8000000000007812 */ /* 0x000fc800078ec0ff */
[----:B------:R-:W-:Y:S01]  /*0e40*/  LOP3.LUT R0, R0, 0x7f800000, RZ, 0xfc, !PT ;  /* 0x7f80000000007812 */ /* 0x000fe200078efcff */
[----:B------:R-:W-:Y:S06]  /*0e50*/  BRA `(.L_x_50) ;  /* 0x0000000000287947 */ /* 0x000fec0003800000 */
.L_x_48:
[----:B------:R-:W-:Y:S01]  /*0e60*/  LEA R0, R6, R0, 0x17 ;  /* 0x0000000006007211 */ /* 0x000fe200078eb8ff */
[----:B------:R-:W-:Y:S06]  /*0e70*/  BRA `(.L_x_50) ;  /* 0x0000000000207947 */ /* 0x000fec0003800000 */
.L_x_47:
[----:B------:R-:W-:-:S04]  /*0e80*/  LOP3.LUT R0, R6, 0x80000000, R3, 0x48, !PT ;  /* 0x8000000006007812 */ /* 0x000fc800078e4803 */
[----:B------:R-:W-:Y:S01]  /*0e90*/  LOP3.LUT R0, R0, 0x7f800000, RZ, 0xfc, !PT ;  /* 0x7f80000000007812 */ /* 0x000fe200078efcff */
[----:B------:R-:W-:Y:S06]  /*0ea0*/  BRA `(.L_x_50) ;  /* 0x0000000000147947 */ /* 0x000fec0003800000 */
.L_x_46:
[----:B------:R-:W-:Y:S01]  /*0eb0*/  LOP3.LUT R0, R6, 0x80000000, R3, 0x48, !PT ;  /* 0x8000000006007812 */ /* 0x000fe200078e4803 */
[----:B------:R-:W-:Y:S06]  /*0ec0*/  BRA `(.L_x_50) ;  /* 0x00000000000c7947 */ /* 0x000fec0003800000 */
.L_x_45:
[----:B------:R-:W0:Y:S01]  /*0ed0*/  MUFU.RSQ R0, -QNAN ;  /* 0xffc0000000007908 */ /* 0x000e220000001400 */
[----:B------:R-:W-:Y:S05]  /*0ee0*/  BRA `(.L_x_50) ;  /* 0x0000000000047947 */ /* 0x000fea0003800000 */
.L_x_44:
[----:B------:R-:W-:-:S07]  /*0ef0*/  FADD.FTZ R0, R3, R0 ;  /* 0x0000000003007221 */ /* 0x000fce0000010000 */
.L_x_50:
[----:B------:R-:W-:-:S04]  /*0f00*/  IMAD.MOV.U32 R5, RZ, RZ, 0x0 ;  /* 0x00000000ff057424 */ /* 0x000fc800078e00ff */
[----:B0-----:R-:W-:Y:S05]  /*0f10*/  RET.REL.NODEC R4 `(_ZN7neurova4cuda3dnn22global_avg_pool_kernelEPKfPfiii) ;  /* 0xfffffff004387950 */ /* 0x001fea0003c3ffff */
.L_x_51:
        /* <DEDUP_REMOVED lines=14> */
.L_x_219:


//--------------------- .text._ZN7neurova4cuda3dnn17avg_pool2d_kernelEPKfPfiiiiiiiiiiii --------------------------
	.section	.text._ZN7neurova4cuda3dnn17avg_pool2d_kernelEPKfPfiiiiiiiiiiii,"ax",@progbits
	.align	128
        .global         _ZN7neurova4cuda3dnn17avg_pool2d_kernelEPKfPfiiiiiiiiiiii
        .type           _ZN7neurova4cuda3dnn17avg_pool2d_kernelEPKfPfiiiiiiiiiiii,@function
        .size           _ZN7neurova4cuda3dnn17avg_pool2d_kernelEPKfPfiiiiiiiiiiii,(.L_x_220 - _ZN7neurova4cuda3dnn17avg_pool2d_kernelEPKfPfiiiiiiiiiiii)
        .other          _ZN7neurova4cuda3dnn17avg_pool2d_kernelEPKfPfiiiiiiiiiiii,@"STO_CUDA_ENTRY STV_DEFAULT"
_ZN7neurova4cuda3dnn17avg_pool2d_kernelEPKfPfiiiiiiiiiiii:
.text._ZN7neurova4cuda3dnn17avg_pool2d_kernelEPKfPfiiiiiiiiiiii:
[----:B------:R-:W-:Y:S08]  /*0000*/  LDC R1, c[0x0][0x37c] ;  /* 0x0000df00ff017b82 */ /* 0x000ff00000000800 */
[----:B------:R-:W0:Y:S01]  /*0010*/  LDC.64 R6, c[0x0][0x390] ;  /* 0x0000e400ff067b82 */ /* 0x000e220000000a00 */
[----:B------:R-:W1:Y:S01]  /*0020*/  S2R R8, SR_TID.Y ;  /* 0x0000000000087919 */ /* 0x000e620000002200 */
[----:B------:R-:W2:Y:S06]  /*0030*/  LDCU.64 UR8, c[0x0][0x3a0] ;  /* 0x00007400ff0877ac */ /* 0x000eac0008000a00 */
[----:B------:R-:W3:Y:S08]  /*0040*/  S2UR UR6, SR_CTAID.Z ;  /* 0x00000000000679c3 */ /* 0x000ef00000002700 */
[----:B------:R-:W-:Y:S01]  /*0050*/  S2UR UR5, SR_CTAID.Y ;  /* 0x00000000000579c3 */ /* 0x000fe20000002600 */
[----:B0-----:R-:W0:Y:S07]  /*0060*/  I2F.U32.RP R0, R7 ;  /* 0x0000000700007306 */ /* 0x001e2e0000209000 */
[----:B------:R-:W4:Y:S01]  /*0070*/  S2UR UR4, SR_CTAID.X ;  /* 0x00000000000479c3 */ /* 0x000f220000002500 */
[----:B------:R-:W-:Y:S01]  /*0080*/  ISETP.NE.U32.AND P2, PT, R7, RZ, PT ;  /* 0x000000ff0700720c */ /* 0x000fe20003f45070 */
[----:B0-----:R-:W0:Y:S02]  /*0090*/  MUFU.RCP R0, R0 ;  /* 0x0000000000007308 */ /* 0x001e240000001000 */
[----:B0-----:R-:W-:-:S06]  /*00a0*/  VIADD R3, R0, 0xffffffe ;  /* 0x0ffffffe00037836 */ /* 0x001fcc0000000000 */
[----:B------:R-:W0:Y:S02]  /*00b0*/  F2I.FTZ.U32.TRUNC.NTZ R3, R3 ;  /* 0x0000000300037305 */ /* 0x000e24000021f000 */
[----:B0-----:R-:W-:-:S04]  /*00c0*/  IMAD.MOV R2, RZ, RZ, -R3 ;  /* 0x000000ffff027224 */ /* 0x001fc800078e0a03 */
[----:B------:R-:W-:Y:S02]  /*00d0*/  IMAD R5, R2, R7, RZ ;  /* 0x0000000702057224 */ /* 0x000fe400078e02ff */
[----:B------:R-:W-:-:S04]  /*00e0*/  IMAD.MOV.U32 R2, RZ, RZ, RZ ;  /* 0x000000ffff027224 */ /* 0x000fc800078e00ff */
[----:B------:R-:W-:Y:S02]  /*00f0*/  IMAD.HI.U32 R2, R3, R5, R2 ;  /* 0x0000000503027227 */ /* 0x000fe400078e0002 */
[----:B------:R-:W4:Y:S04]  /*0100*/  S2R R3, SR_TID.X ;  /* 0x0000000000037919 */ /* 0x000f280000002100 */
[----:B---3--:R-:W-:-:S04]  /*0110*/  IMAD.HI.U32 R2, R2, UR6, RZ ;  /* 0x0000000602027c27 */ /* 0x008fc8000f8e00ff */
[----:B------:R-:W-:-:S04]  /*0120*/  IMAD.MOV R4, RZ, RZ, -R2 ;  /* 0x000000ffff047224 */ /* 0x000fc800078e0a02 */
[----:B------:R-:W-:Y:S02]  /*0130*/  IMAD R0, R7, R4, UR6 ;  /* 0x0000000607007e24 */ /* 0x000fe4000f8e0204 */
[----:B------:R-:W4:Y:S03]  /*0140*/  LDC R4, c[0x0][0x360] ;  /* 0x0000d800ff047b82 */ /* 0x000f260000000800 */
[----:B------:R-:W-:-:S05]  /*0150*/  ISETP.GE.U32.AND P0, PT, R0, R7, PT ;  /* 0x000000070000720c */ /* 0x000fca0003f06070 */
[----:B------:R-:W1:Y:S08]  /*0160*/  LDC R5, c[0x0][0x364] ;  /* 0x0000d900ff057b82 */ /* 0x000e700000000800 */
[----:B------:R-:W-:Y:S02]  /*0170*/  @P0 IMAD.IADD R0, R0, 0x1, -R7 ;  /* 0x0000000100000824 */ /* 0x000fe400078e0a07 */
[----:B------:R-:W-:-:S03]  /*0180*/  @P0 VIADD R2, R2, 0x1 ;  /* 0x0000000102020836 */ /* 0x000fc60000000000 */
[----:B------:R-:W-:Y:S01]  /*0190*/  ISETP.GE.U32.AND P1, PT, R0, R7, PT ;  /* 0x000000070000720c */ /* 0x000fe20003f26070 */
[----:B----4-:R-:W-:Y:S02]  /*01a0*/  IMAD R4, R4, UR4, R3 ;  /* 0x0000000404047c24 */ /* 0x010fe4000f8e0203 */
[----:B-1----:R-:W-:-:S10]  /*01b0*/  IMAD R5, R5, UR5, R8 ;  /* 0x0000000505057c24 */ /* 0x002fd4000f8e0208 */
[----:B------:R-:W-:Y:S02]  /*01c0*/  @P1 IADD3 R2, PT, PT, R2, 0x1, RZ ;  /* 0x0000000102021810 */ /* 0x000fe40007ffe0ff */
[----:B------:R-:W-:Y:S02]  /*01d0*/  @!P2 LOP3.LUT R2, RZ, R7, RZ, 0x33, !PT ;  /* 0x00000007ff02a212 */ /* 0x000fe400078e33ff */
[----:B--2---:R-:W-:-:S03]  /*01e0*/  ISETP.GE.AND P0, PT, R5, UR8, PT ;  /* 0x0000000805007c0c */ /* 0x004fc6000bf06270 */
[----:B------:R-:W-:Y:S01]  /*01f0*/  IMAD.MOV R0, RZ, RZ, -R2 ;  /* 0x000000ffff007224 */ /* 0x000fe200078e0a02 */
[----:B------:R-:W-:-:S03]  /*0200*/  ISETP.GE.OR P0, PT, R4, UR9, P0 ;  /* 0x0000000904007c0c */ /* 0x000fc60008706670 */
[----:B------:R-:W-:Y:S01]  /*0210*/  IMAD R9, R7, R0, UR6 ;  /* 0x0000000607097e24 */ /* 0x000fe2000f8e0200 */
[----:B------:R-:W-:-:S13]  /*0220*/  ISETP.GE.OR P0, PT, R2, R6, P0 ;  /* 0x000000060200720c */ /* 0x000fda0000706670 */
[----:B------:R-:W-:Y:S05]  /*0230*/  @P0 EXIT ;  /* 0x000000000000094d */ /* 0x000fea0003800000 */
[----:B------:R-:W0:Y:S01]  /*0240*/  LDCU.64 UR4, c[0x0][0x3a8] ;  /* 0x00007500ff0477ac */ /* 0x000e220008000a00 */
[----:B------:R-:W1:Y:S01]  /*0250*/  LDC.64 R10, c[0x0][0x3b0] ;  /* 0x0000ec00ff0a7b82 */ /* 0x000e620000000a00 */
[----:B------:R-:W-:Y:S02]  /*0260*/  IMAD.MOV.U32 R3, RZ, RZ, RZ ;  /* 0x000000ffff037224 */ /* 0x000fe400078e00ff */
[----:B------:R-:W-:Y:S01]  /*0270*/  IMAD.MOV.U32 R8, RZ, RZ, RZ ;  /* 0x000000ffff087224 */ /* 0x000fe200078e00ff */
[----:B------:R-:W2:Y:S04]  /*0280*/  LDCU.64 UR10, c[0x0][0x358] ;  /* 0x00006b00ff0a77ac */ /* 0x000ea80008000a00 */
[----:B------:R-:W1:Y:S01]  /*0290*/  LDC.64 R12, c[0x0][0x3b8] ;  /* 0x0000ee00ff0c7b82 */ /* 0x000e620000000a00 */
[----:B0-----:R-:W-:-:S04]  /*02a0*/  UISETP.GE.AND UP0, UPT, UR5, 0x1, UPT ;  /* 0x000000010500788c */ /* 0x001fc8000bf06270 */
[----:B------:R-:W-:Y:S01]  /*02b0*/  UISETP.LT.OR UP0, UPT, UR4, 0x1, !UP0 ;  /* 0x000000010400788c */ /* 0x000fe2000c701670 */
[----:B-1----:R-:W-:Y:S02]  /*02c0*/  IMAD R0, R5, R10, -R12 ;  /* 0x0000000a05007224 */ /* 0x002fe400078e0a0c */
[----:B------:R-:W-:-:S06]  /*02d0*/  IMAD R6, R4, R11, -R13 ;  /* 0x0000000b04067224 */ /* 0x000fcc00078e0a0d */
[----:B--2---:R-:W-:Y:S05]  /*02e0*/  BRA.U UP0, `(.L_x_52) ;  /* 0x00000009008c7547 */ /* 0x004fea000b800000 */
[----:B------:R-:W-:Y:S01]  /*02f0*/  IMAD R8, R2, R7, R9 ;  /* 0x0000000702087224 */ /* 0x000fe200078e0209 */
[----:B------:R-:W-:Y:S01]  /*0300*/  ULOP3.LUT UR7, UR5, 0x7, URZ, 0xc0, !UPT ;  /* 0x0000000705077892 */ /* 0x000fe2000f8ec0ff */
[----:B------:R-:W-:Y:S01]  /*0310*/  IMAD.MOV.U32 R3, RZ, RZ, RZ ;  /* 0x000000ffff037224 */ /* 0x000fe200078e00ff */
[----:B------:R-:W-:Y:S01]  /*0320*/  ULOP3.LUT UR8, UR5, 0x3, URZ, 0xc0, !UPT ;  /* 0x0000000305087892 */ /* 0x000fe2000f8ec0ff */
[----:B------:R-:W-:Y:S01]  /*0330*/  IMAD.MOV.U32 R7, RZ, RZ, RZ ;  /* 0x000000ffff077224 */ /* 0x000fe200078e00ff */
[----:B------:R-:W-:Y:S01]  /*0340*/  ULOP3.LUT UR6, UR5, 0x7ffffff8, URZ, 0xc0, !UPT ;  /* 0x7ffffff805067892 */ /* 0x000fe2000f8ec0ff */
[----:B------:R-:W-:-:S11]  /*0350*/  UMOV UR4, URZ ;  /* 0x000000ff00047c82 */ /* 0x000fd60008000000 */
.L_x_59:
[----:B------:R-:W0:Y:S01]  /*0360*/  LDCU.64 UR12, c[0x0][0x3a8] ;  /* 0x00007500ff0c77ac */ /* 0x000e220008000a00 */
[----:B------:R-:W-:Y:S01]  /*0370*/  VIADD R11, R0, UR4 ;  /* 0x00000004000b7c36 */ /* 0x000fe20008000000 */
[----:B------:R-:W1:Y:S01]  /*0380*/  LDCU UR5, c[0x0][0x398] ;  /* 0x00007300ff0577ac */ /* 0x000e620008000800 */
[----:B------:R-:W-:Y:S02]  /*0390*/  UIADD3 UR4, UPT, UPT, UR4, 0x1, URZ ;  /* 0x0000000104047890 */ /* 0x000fe4000fffe0ff */
[----:B0-----:R-:W-:Y:S02]  /*03a0*/  UISETP.GE.U32.AND UP1, UPT, UR13, 0x8, UPT ;  /* 0x000000080d00788c */ /* 0x001fe4000bf26070 */
[----:B------:R-:W-:Y:S01]  /*03b0*/  UISETP.NE.AND UP0, UPT, UR4, UR12, UPT ;  /* 0x0000000c0400728c */ /* 0x000fe2000bf05270 */
[----:B-1----:R-:W-:Y:S01]  /*03c0*/  ISETP.GE.AND P0, PT, R11, UR5, PT ;  /* 0x000000050b007c0c */ /* 0x002fe2000bf06270 */
[----:B------:R-:W-:Y:S01]  /*03d0*/  IMAD R14, R8, UR5, R11 ;  /* 0x00000005080e7c24 */ /* 0x000fe2000f8e020b */
[----:B------:R-:W-:-:S02]  /*03e0*/  UMOV UR5, URZ ;  /* 0x000000ff00057c82 */ /* 0x000fc40008000000 */
[----:B------:R-:W-:Y:S02]  /*03f0*/  ISETP.GT.AND P0, PT, R11, -0x1, !P0 ;  /* 0xffffffff0b00780c */ /* 0x000fe40004704270 */
[----:B------:R-:W-:Y:S11]  /*0400*/  BRA.U !UP1, `(.L_x_53) ;  /* 0x0000000509047547 */ /* 0x000ff6000b800000 */
[----:B------:R-:W0:Y:S01]  /*0410*/  LDC.64 R10, c[0x0][0x380] ;  /* 0x0000e000ff0a7b82 */ /* 0x000e220000000a00 */
[----:B------:R-:W1:Y:S01]  /*0420*/  LDCU UR9, c[0x0][0x39c] ;  /* 0x00007380ff0977ac */ /* 0x000e620008000800 */
[----:B------:R-:W-:-:S05]  /*0430*/  UMOV UR5, URZ ;  /* 0x000000ff00057c82 */ /* 0x000fca0008000000 */
.L_x_54:
[----:B------:R-:W-:-:S04]  /*0440*/  IADD3 R21, PT, PT, R6, UR5, RZ ;  /* 0x0000000506157c10 */ /* 0x000fc8000fffe0ff */
[C---:B-1----:R-:W-:Y:S01]  /*0450*/  ISETP.GE.AND P6, PT, R21.reuse, UR9, PT ;  /* 0x0000000915007c0c */ /* 0x042fe2000bfc6270 */
[C---:B------:R-:W-:Y:S02]  /*0460*/  VIADD R12, R21.reuse, 0x1 ;  /* 0x00000001150c7836 */ /* 0x040fe40000000000 */
[----:B------:R-:W-:Y:S01]  /*0470*/  IMAD R13, R14, UR9, R21 ;  /* 0x000000090e0d7c24 */ /* 0x000fe2000f8e0215 */
[----:B------:R-:W-:Y:S02]  /*0480*/  ISETP.GT.AND P6, PT, R21, -0x1, !P6 ;  /* 0xffffffff1500780c */ /* 0x000fe400077c4270 */
[C---:B------:R-:W-:Y:S02]  /*0490*/  ISETP.GE.AND P3, PT, R12.reuse, UR9, PT ;  /* 0x000000090c007c0c */ /* 0x040fe4000bf66270 */
[----:B------:R-:W-:Y:S02]  /*04a0*/  PLOP3.LUT P6, PT, P0, P6, PT, 0x80, 0x8 ;  /* 0x000000000008781c */ /* 0x000fe400007cd070 */
[----:B------:R-:W-:Y:S01]  /*04b0*/  ISETP.GT.AND P3, PT, R12, -0x1, !P3 ;  /* 0xffffffff0c00780c */ /* 0x000fe20005f64270 */
[----:B0-----:R-:W-:-:S03]  /*04c0*/  IMAD.WIDE R12, R13, 0x4, R10 ;  /* 0x000000040d0c7825 */ /* 0x001fc600078e020a */
[----:B------:R-:W-:-:S07]  /*04d0*/  PLOP3.LUT P3, PT, P0, P3, PT, 0x80, 0x8 ;  /* 0x000000000008781c */ /* 0x000fce0000767070 */
[----:B------:R-:W2:Y:S06]  /*04e0*/  @P6 LDG.E R16, desc[UR10][R12.64] ;  /* 0x0000000a0c106981 */ /* 0x000eac000c1e1900 */
[----:B------:R-:W3:Y:S01]  /*04f0*/  @P3 LDG.E R18, desc[UR10][R12.64+0x4] ;  /* 0x0000040a0c123981 */ /* 0x000ee2000c1e1900 */
[----:B------:R-:W-:Y:S01]  /*0500*/  VIADD R15, R21, 0x2 ;  /* 0x00000002150f7836 */ /* 0x000fe20000000000 */
[----:B------:R-:W-:Y:S01]  /*0510*/  @P6 IADD3 R7, PT, PT, R7, 0x1, RZ ;  /* 0x0000000107076810 */ /* 0x000fe20007ffe0ff */
[C---:B------:R-:W-:Y:S02]  /*0520*/  VIADD R17, R21.reuse, 0x3 ;  /* 0x0000000315117836 */ /* 0x040fe40000000000 */
[----:B------:R-:W-:Y:S01]  /*0530*/  VIADD R19, R21, 0x4 ;  /* 0x0000000415137836 */ /* 0x000fe20000000000 */
[----:B------:R-:W-:Y:S01]  /*0540*/  ISETP.GE.AND P1, PT, R15, UR9, PT ;  /* 0x000000090f007c0c */ /* 0x000fe2000bf26270 */
[----:B------:R-:W-:Y:S01]  /*0550*/  @P3 VIADD R7, R7, 0x1 ;  /* 0x0000000107073836 */ /* 0x000fe20000000000 */
[----:B------:R-:W-:-:S02]  /*0560*/  ISETP.GE.AND P4, PT, R17, UR9, PT ;  /* 0x0000000911007c0c */ /* 0x000fc4000bf86270 */
[----:B------:R-:W-:Y:S01]  /*0570*/  ISETP.GT.AND P1, PT, R15, -0x1, !P1 ;  /* 0xffffffff0f00780c */ /* 0x000fe20004f24270 */
[----:B------:R-:W-:Y:S01]  /*0580*/  VIADD R15, R21, 0x5 ;  /* 0x00000005150f7836 */ /* 0x000fe20000000000 */
[----:B------:R-:W-:Y:S02]  /*0590*/  ISETP.GE.AND P2, PT, R19, UR9, PT ;  /* 0x0000000913007c0c */ /* 0x000fe4000bf46270 */
[----:B------:R-:W-:Y:S02]  /*05a0*/  ISETP.GT.AND P4, PT, R17, -0x1, !P4 ;  /* 0xffffffff1100780c */ /* 0x000fe40006784270 */
[----:B------:R-:W-:Y:S02]  /*05b0*/  PLOP3.LUT P1, PT, P0, P1, PT, 0x80, 0x8 ;  /* 0x000000000008781c */ /* 0x000fe40000723070 */
[----:B------:R-:W-:Y:S02]  /*05c0*/  ISETP.GE.AND P5, PT, R15, UR9, PT ;  /* 0x000000090f007c0c */ /* 0x000fe4000bfa6270 */
[----:B------:R-:W-:-:S02]  /*05d0*/  ISETP.GT.AND P2, PT, R19, -0x1, !P2 ;  /* 0xffffffff1300780c */ /* 0x000fc40005744270 */
[----:B------:R-:W-:Y:S02]  /*05e0*/  PLOP3.LUT P4, PT, P0, P4, PT, 0x80, 0x8 ;  /* 0x000000000008781c */ /* 0x000fe40000789070 */
[----:B------:R-:W-:Y:S01]  /*05f0*/  ISETP.GT.AND P5, PT, R15, -0x1, !P5 ;  /* 0xffffffff0f00780c */ /* 0x000fe20006fa4270 */
[----:B------:R-:W-:Y:S01]  /*0600*/  VIADD R15, R21, 0x7 ;  /* 0x00000007150f7836 */ /* 0x000fe20000000000 */
[----:B------:R-:W-:Y:S02]  /*0610*/  PLOP3.LUT P2, PT, P0, P2, PT, 0x80, 0x8 ;  /* 0x000000000008781c */ /* 0x000fe40000745070 */
[----:B------:R-:W-:-:S11]  /*0620*/  PLOP3.LUT P5, PT, P0, P5, PT, 0x80, 0x8 ;  /* 0x000000000008781c */ /* 0x000fd600007ab070 */
[----:B------:R-:W4:Y:S04]  /*0630*/  @P2 LDG.E R20, desc[UR10][R12.64+0x10] ;  /* 0x0000100a0c142981 */ /* 0x000f28000c1e1900 */
[----:B------:R-:W5:Y:S01]  /*0640*/  @P5 LDG.E R22, desc[UR10][R12.64+0x14] ;  /* 0x0000140a0c165981 */ /* 0x000f62000c1e1900 */
[----:B--2---:R-:W-:Y:S01]  /*0650*/  @P6 FADD R3, R3, R16 ;  /* 0x0000001003036221 */ /* 0x004fe20000000000 */
[----:B------:R-:W-:-:S05]  /*0660*/  VIADD R16, R21, 0x6 ;  /* 0x0000000615107836 */ /* 0x000fca0000000000 */
[C---:B------:R-:W-:Y:S01]  /*0670*/  ISETP.GE.AND P6, PT, R16.reuse, UR9, PT ;  /* 0x0000000910007c0c */ /* 0x040fe2000bfc6270 */
[----:B---3--:R-:W-:Y:S01]  /*0680*/  @P3 FADD R3, R3, R18 ;  /* 0x0000001203033221 */ /* 0x008fe20000000000 */
[----:B------:R-:W-:Y:S01]  /*0690*/  ISETP.GE.AND P3, PT, R15, UR9, PT ;  /* 0x000000090f007c0c */ /* 0x000fe2000bf66270 */
[----:B------:R-:W2:Y:S01]  /*06a0*/  @P4 LDG.E R18, desc[UR10][R12.64+0xc] ;  /* 0x00000c0a0c124981 */ /* 0x000ea2000c1e1900 */
[----:B------:R-:W-:-:S03]  /*06b0*/  ISETP.GT.AND P6, PT, R16, -0x1, !P6 ;  /* 0xffffffff1000780c */ /* 0x000fc600077c4270 */
[----:B------:R-:W3:Y:S01]  /*06c0*/  @P1 LDG.E R16, desc[UR10][R12.64+0x8] ;  /* 0x0000080a0c101981 */ /* 0x000ee2000c1e1900 */
[----:B------:R-:W-:Y:S02]  /*06d0*/  PLOP3.LUT P6, PT, P0, P6, PT, 0x80, 0x8 ;  /* 0x000000000008781c */ /* 0x000fe400007cd070 */
[----:B------:R-:W-:-:S04]  /*06e0*/  ISETP.GT.AND P3, PT, R15, -0x1, !P3 ;  /* 0xffffffff0f00780c */ /* 0x000fc80005f64270 */
[----:B------:R-:W-:-:S07]  /*06f0*/  PLOP3.LUT P3, PT, P0, P3, PT, 0x80, 0x8 ;  /* 0x000000000008781c */ /* 0x000fce0000767070 */
[----:B------:R-:W5:Y:S06]  /*0700*/  @P6 LDG.E R24, desc[UR10][R12.64+0x18] ;  /* 0x0000180a0c186981 */ /* 0x000f6c000c1e1900 */
[----:B------:R-:W5:Y:S01]  /*0710*/  @P3 LDG.E R26, desc[UR10][R12.64+0x1c] ;  /* 0x00001c0a0c1a3981 */ /* 0x000f62000c1e1900 */
[----:B------:R-:W-:Y:S01]  /*0720*/  @P1 VIADD R7, R7, 0x1 ;  /* 0x0000000107071836 */ /* 0x000fe20000000000 */
[----:B------:R-:W-:-:S03]  /*0730*/  UIADD3 UR5, UPT, UPT, UR5, 0x8, URZ ;  /* 0x0000000805057890 */ /* 0x000fc6000fffe0ff */
[----:B------:R-:W-:Y:S01]  /*0740*/  @P4 VIADD R7, R7, 0x1 ;  /* 0x0000000107074836 */ /* 0x000fe20000000000 */
[----:B------:R-:W-:-:S03]  /*0750*/  UISETP.NE.AND UP1, UPT, UR5, UR6, UPT ;  /* 0x000000060500728c */ /* 0x000fc6000bf25270 */
[----:B------:R-:W-:-:S04]  /*0760*/  @P2 VIADD R7, R7, 0x1 ;  /* 0x0000000107072836 */ /* 0x000fc80000000000 */
[----:B------:R-:W-:-:S05]  /*0770*/  @P5 VIADD R7, R7, 0x1 ;  /* 0x0000000107075836 */ /* 0x000fca0000000000 */
[----:B------:R-:W-:-:S05]  /*0780*/  @P6 IADD3 R7, PT, PT, R7, 0x1, RZ ;  /* 0x0000000107076810 */ /* 0x000fca0007ffe0ff */
[----:B------:R-:W-:Y:S02]  /*0790*/  @P3 VIADD R7, R7, 0x1 ;  /* 0x0000000107073836 */ /* 0x000fe40000000000 */
[----:B---3--:R-:W-:-:S04]  /*07a0*/  @P1 FADD R3, R3, R16 ;  /* 0x0000001003031221 */ /* 0x008fc80000000000 */
[----:B--2---:R-:W-:-:S04]  /*07b0*/  @P4 FADD R3, R3, R18 ;  /* 0x0000001203034221 */ /* 0x004fc80000000000 */
[----:B----4-:R-:W-:-:S04]  /*07c0*/  @P2 FADD R3, R3, R20 ;  /* 0x0000001403032221 */ /* 0x010fc80000000000 */
[----:B-----5:R-:W-:-:S04]  /*07d0*/  @P5 FADD R3, R3, R22 ;  /* 0x0000001603035221 */ /* 0x020fc80000000000 */
[----:B------:R-:W-:-:S04]  /*07e0*/  @P6 FADD R3, R3, R24 ;  /* 0x0000001803036221 */ /* 0x000fc80000000000 */
[----:B------:R-:W-:Y:S01]  /*07f0*/  @P3 FADD R3, R3, R26 ;  /* 0x0000001a03033221 */ /* 0x000fe20000000000 */
[----:B------:R-:W-:Y:S06]  /*0800*/  BRA.U UP1, `(.L_x_54) ;  /* 0xfffffffd010c7547 */ /* 0x000fec000b83ffff */
[----:B------:R-:W-:-:S05]  /*0810*/  UMOV UR5, UR6 ;  /* 0x0000000600057c82 */ /* 0x000fca0008000000 */
.L_x_53:
[----:B------:R-:W-:-:S09]  /*0820*/  UISETP.NE.AND UP1, UPT, UR7, URZ, UPT ;  /* 0x000000ff0700728c */ /* 0x000fd2000bf25270 */
[----:B------:R-:W-:Y:S05]  /*0830*/  BRA.U !UP1, `(.L_x_55) ;  /* 0x0000000509307547 */ /* 0x000fea000b800000 */
[----:B------:R-:W-:Y:S02]  /*0840*/  UIADD3 UR9, UPT, UPT, UR7, -0x1, URZ ;  /* 0xffffffff07097890 */ /* 0x000fe4000fffe0ff */
[----:B------:R-:W-:Y:S02]  /*0850*/  UISETP.NE.AND UP2, UPT, UR8, URZ, UPT ;  /* 0x000000ff0800728c */ /* 0x000fe4000bf45270 */
[----:B------:R-:W-:-:S09]  /*0860*/  UISETP.GE.U32.AND UP1, UPT, UR9, 0x3, UPT ;  /* 0x000000030900788c */ /* 0x000fd2000bf26070 */
[----:B------:R-:W-:Y:S05]  /*0870*/  BRA.U !UP1, `(.L_x_56) ;  /* 0x0000000109847547 */ /* 0x000fea000b800000 */
[----:B------:R-:W0:Y:S01]  /*0880*/  LDCU UR9, c[0x0][0x39c] ;  /* 0x00007380ff0977ac */ /* 0x000e220008000800 */
[----:B------:R-:W1:Y:S01]  /*0890*/  LDC.64 R10, c[0x0][0x380] ;  /* 0x0000e000ff0a7b82 */ /* 0x000e620000000a00 */
[----:B------:R-:W-:-:S04]  /*08a0*/  VIADD R13, R6, UR5 ;  /* 0x00000005060d7c36 */ /* 0x000fc80008000000 */
[C---:B------:R-:W-:Y:S02]  /*08b0*/  VIADD R12, R13.reuse, 0x1 ;  /* 0x000000010d0c7836 */ /* 0x040fe40000000000 */
[C---:B------:R-:W-:Y:S02]  /*08c0*/  VIADD R15, R13.reuse, 0x2 ;  /* 0x000000020d0f7836 */ /* 0x040fe40000000000 */
[C---:B------:R-:W-:Y:S01]  /*08d0*/  VIADD R16, R13.reuse, 0x3 ;  /* 0x000000030d107836 */ /* 0x040fe20000000000 */
[C---:B0-----:R-:W-:Y:S02]  /*08e0*/  ISETP.GE.AND P1, PT, R13.reuse, UR9, PT ;  /* 0x000000090d007c0c */ /* 0x041fe4000bf26270 */
[----:B------:R-:W-:Y:S02]  /*08f0*/  ISETP.GE.AND P2, PT, R12, UR9, PT ;  /* 0x000000090c007c0c */ /* 0x000fe4000bf46270 */
[----:B------:R-:W-:Y:S01]  /*0900*/  ISETP.GT.AND P1, PT, R13, -0x1, !P1 ;  /* 0xffffffff0d00780c */ /* 0x000fe20004f24270 */
[----:B------:R-:W-:Y:S01]  /*0910*/  IMAD R13, R14, UR9, R13 ;  /* 0x000000090e0d7c24 */ /* 0x000fe2000f8e020d */
[----:B------:R-:W-:-:S02]  /*0920*/  ISETP.GE.AND P3, PT, R15, UR9, PT ;  /* 0x000000090f007c0c */ /* 0x000fc4000bf66270 */
[----:B------:R-:W-:Y:S01]  /*0930*/  ISETP.GT.AND P2, PT, R12, -0x1, !P2 ;  /* 0xffffffff0c00780c */ /* 0x000fe20005744270 */
[----:B-1----:R-:W-:Y:S01]  /*0940*/  IMAD.WIDE R10, R13, 0x4, R10 ;  /* 0x000000040d0a7825 */ /* 0x002fe200078e020a */
[----:B------:R-:W-:Y:S02]  /*0950*/  PLOP3.LUT P1, PT, P0, P1, PT, 0x80, 0x8 ;  /* 0x000000000008781c */ /* 0x000fe40000723070 */
[----:B------:R-:W-:Y:S02]  /*0960*/  ISETP.GT.AND P3, PT, R15, -0x1, !P3 ;  /* 0xffffffff0f00780c */ /* 0x000fe40005f64270 */
[C---:B------:R-:W-:Y:S02]  /*0970*/  ISETP.GE.AND P4, PT, R16.reuse, UR9, PT ;  /* 0x0000000910007c0c */ /* 0x040fe4000bf86270 */
[----:B------:R-:W-:Y:S02]  /*0980*/  PLOP3.LUT P2, PT, P0, P2, PT, 0x80, 0x8 ;  /* 0x000000000008781c */ /* 0x000fe40000745070 */
[----:B------:R-:W-:-:S02]  /*0990*/  ISETP.GT.AND P4, PT, R16, -0x1, !P4 ;  /* 0xffffffff1000780c */ /* 0x000fc40006784270 */
[----:B------:R-:W-:Y:S02]  /*09a0*/  PLOP3.LUT P3, PT, P0, P3, PT, 0x80, 0x8 ;  /* 0x000000000008781c */ /* 0x000fe40000767070 */
[----:B------:R-:W-:Y:S01]  /*09b0*/  PLOP3.LUT P4, PT, P0, P4, PT, 0x80, 0x8 ;  /* 0x000000000008781c */ /* 0x000fe20000789070 */
[----:B------:R-:W2:Y:S06]  /*09c0*/  @P1 LDG.E R12, desc[UR10][R10.64] ;  /* 0x0000000a0a0c1981 */ /* 0x000eac000c1e1900 */
[----:B------:R-:W3:Y:S04]  /*09d0*/  @P2 LDG.E R16, desc[UR10][R10.64+0x4] ;  /* 0x0000040a0a102981 */ /* 0x000ee8000c1e1900 */
[----:B------:R-:W4:Y:S04]  /*09e0*/  @P3 LDG.E R18, desc[UR10][R10.64+0x8] ;  /* 0x0000080a0a123981 */ /* 0x000f28000c1e1900 */
[----:B------:R-:W5:Y:S01]  /*09f0*/  @P4 LDG.E R20, desc[UR10][R10.64+0xc] ;  /* 0x00000c0a0a144981 */ /* 0x000f62000c1e1900 */
[----:B------:R-:W-:Y:S01]  /*0a00*/  @P1 IADD3 R7, PT, PT, R7, 0x1, RZ ;  /* 0x0000000107071810 */ /* 0x000fe20007ffe0ff */
[----:B------:R-:W-:-:S04]  /*0a10*/  UIADD3 UR5, UPT, UPT, UR5, 0x4, URZ ;  /* 0x0000000405057890 */ /* 0x000fc8000fffe0ff */
[----:B------:R-:W-:-:S04]  /*0a20*/  @P2 VIADD R7, R7, 0x1 ;  /* 0x0000000107072836 */ /* 0x000fc80000000000 */
[----:B------:R-:W-:-:S04]  /*0a30*/  @P3 VIADD R7, R7, 0x1 ;  /* 0x0000000107073836 */ /* 0x000fc80000000000 */
[----:B------:R-:W-:Y:S02]  /*0a40*/  @P4 VIADD R7, R7, 0x1 ;  /* 0x0000000107074836 */ /* 0x000fe40000000000 */
[----:B--2---:R-:W-:-:S04]  /*0a50*/  @P1 FADD R3, R3, R12 ;  /* 0x0000000c03031221 */ /* 0x004fc80000000000 */
[----:B---3--:R-:W-:-:S04]  /*0a60*/  @P2 FADD R3, R3, R16 ;  /* 0x0000001003032221 */ /* 0x008fc80000000000 */
[----:B----4-:R-:W-:-:S04]  /*0a70*/  @P3 FADD R3, R3, R18 ;  /* 0x0000001203033221 */ /* 0x010fc80000000000 */
[----:B-----5:R-:W-:-:S07]  /*0a80*/  @P4 FADD R3, R3, R20 ;  /* 0x0000001403034221 */ /* 0x020fce0000000000 */
.L_x_56:
[----:B------:R-:W-:Y:S05]  /*0a90*/  BRA.U !UP2, `(.L_x_55) ;  /* 0x000000010a987547 */ /* 0x000fea000b800000 */
[----:B------:R-:W0:Y:S01]  /*0aa0*/  LDCU UR9, c[0x0][0x3ac] ;  /* 0x00007580ff0977ac */ /* 0x000e220008000800 */
[----:B------:R-:W-:Y:S02]  /*0ab0*/  UISETP.NE.AND UP1, UPT, UR8, 0x1, UPT ;  /* 0x000000010800788c */ /* 0x000fe4000bf25270 */
[----:B0-----:R-:W-:-:S07]  /*0ac0*/  ULOP3.LUT UP2, URZ, UR9, 0x1, URZ, 0xc0, !UPT ;  /* 0x0000000109ff7892 */ /* 0x001fce000f84c0ff */
[----:B------:R-:W-:Y:S05]  /*0ad0*/  BRA.U !UP1, `(.L_x_57) ;  /* 0x00000001094c7547 */ /* 0x000fea000b800000 */
[----:B------:R-:W0:Y:S01]  /*0ae0*/  LDCU UR9, c[0x0][0x39c] ;  /* 0x00007380ff0977ac */ /* 0x000e220008000800 */
[----:B------:R-:W1:Y:S01]  /*0af0*/  LDC.64 R10, c[0x0][0x380] ;  /* 0x0000e000ff0a7b82 */ /* 0x000e620000000a00 */
[----:B------:R-:W-:-:S04]  /*0b00*/  VIADD R13, R6, UR5 ;  /* 0x00000005060d7c36 */ /* 0x000fc80008000000 */
[C---:B------:R-:W-:Y:S01]  /*0b10*/  VIADD R12, R13.reuse, 0x1 ;  /* 0x000000010d0c7836 */ /* 0x040fe20000000000 */
[----:B0-----:R-:W-:-:S04]  /*0b20*/  ISETP.GE.AND P1, PT, R13, UR9, PT ;  /* 0x000000090d007c0c */ /* 0x001fc8000bf26270 */
[----:B------:R-:W-:Y:S02]  /*0b30*/  ISETP.GE.AND P2, PT, R12, UR9, PT ;  /* 0x000000090c007c0c */ /* 0x000fe4000bf46270 */
[----:B------:R-:W-:Y:S01]  /*0b40*/  ISETP.GT.AND P1, PT, R13, -0x1, !P1 ;  /* 0xffffffff0d00780c */ /* 0x000fe20004f24270 */
[----:B------:R-:W-:Y:S01]  /*0b50*/  IMAD R13, R14, UR9, R13 ;  /* 0x000000090e0d7c24 */ /* 0x000fe2000f8e020d */
[----:B------:R-:W-:Y:S02]  /*0b60*/  ISETP.GT.AND P2, PT, R12, -0x1, !P2 ;  /* 0xffffffff0c00780c */ /* 0x000fe40005744270 */
[----:B------:R-:W-:Y:S01]  /*0b70*/  PLOP3.LUT P1, PT, P0, P1, PT, 0x80, 0x8 ;  /* 0x000000000008781c */ /* 0x000fe20000723070 */
[----:B-1----:R-:W-:Y:S01]  /*0b80*/  IMAD.WIDE R10, R13, 0x4, R10 ;  /* 0x000000040d0a7825 */ /* 0x002fe200078e020a */
[----:B------:R-:W-:-:S11]  /*0b90*/  PLOP3.LUT P2, PT, P0, P2, PT, 0x80, 0x8 ;  /* 0x000000000008781c */ /* 0x000fd60000745070 */
[----:B------:R-:W2:Y:S04]  /*0ba0*/  @P1 LDG.E R12, desc[UR10][R10.64] ;  /* 0x0000000a0a0c1981 */ /* 0x000ea8000c1e1900 */
[----:B------:R-:W3:Y:S01]  /*0bb0*/  @P2 LDG.E R16, desc[UR10][R10.64+0x4] ;  /* 0x0000040a0a102981 */ /* 0x000ee2000c1e1900 */
[----:B------:R-:W-:Y:S01]  /*0bc0*/  @P1 IADD3 R7, PT, PT, R7, 0x1, RZ ;  /* 0x0000000107071810 */ /* 0x000fe20007ffe0ff */
[----:B------:R-:W-:-:S04]  /*0bd0*/  UIADD3 UR5, UPT, UPT, UR5, 0x2, URZ ;  /* 0x0000000205057890 */ /* 0x000fc8000fffe0ff */
[----:B------:R-:W-:Y:S02]  /*0be0*/  @P2 VIADD R7, R7, 0x1 ;  /* 0x0000000107072836 */ /* 0x000fe40000000000 */
[----:B--2---:R-:W-:-:S04]  /*0bf0*/  @P1 FADD R3, R3, R12 ;  /* 0x0000000c03031221 */ /* 0x004fc80000000000 */
[----:B---3--:R-:W-:-:S07]  /*0c00*/  @P2 FADD R3, R3, R16 ;  /* 0x0000001003032221 */ /* 0x008fce0000000000 */
.L_x_57:
[----:B------:R-:W-:Y:S05]  /*0c10*/  BRA.U !UP2, `(.L_x_55) ;  /* 0x000000010a387547 */ /* 0x000fea000b800000 */
[----:B------:R-:W0:Y:S01]  /*0c20*/  LDCU UR9, c[0x0][0x39c] ;  /* 0x00007380ff0977ac */ /* 0x000e220008000800 */
[----:B------:R-:W-:Y:S01]  /*0c30*/  VIADD R13, R6, UR5 ;  /* 0x00000005060d7c36 */ /* 0x000fe20008000000 */
[----:B------:R-:W-:Y:S04]  /*0c40*/  BSSY.RECONVERGENT B0, `(.L_x_55) ;  /* 0x000000b000007945 */ /* 0x000fe80003800200 */
[----:B0-----:R-:W-:-:S04]  /*0c50*/  ISETP.GE.AND P1, PT, R13, UR9, PT ;  /* 0x000000090d007c0c */ /* 0x001fc8000bf26270 */
[----:B------:R-:W-:-:S04]  /*0c60*/  ISETP.GT.AND P1, PT, R13, -0x1, !P1 ;  /* 0xffffffff0d00780c */ /* 0x000fc80004f24270 */
[----:B------:R-:W-:-:S13]  /*0c70*/  PLOP3.LUT P1, PT, P0, P1, PT, 0x80, 0x8 ;  /* 0x000000000008781c */ /* 0x000fda0000723070 */
[----:B------:R-:W-:Y:S05]  /*0c80*/  @!P1 BRA `(.L_x_58) ;  /* 0x0000000000189947 */ /* 0x000fea0003800000 */
[----:B------:R-:W0:Y:S01]  /*0c90*/  LDC.64 R10, c[0x0][0x380] ;  /* 0x0000e000ff0a7b82 */ /* 0x000e220000000a00 */
[----:B------:R-:W-:-:S04]  /*0ca0*/  IMAD R13, R14, UR9, R13 ;  /* 0x000000090e0d7c24 */ /* 0x000fc8000f8e020d */
[----:B0-----:R-:W-:-:S06]  /*0cb0*/  IMAD.WIDE R10, R13, 0x4, R10 ;  /* 0x000000040d0a7825 */ /* 0x001fcc00078e020a */
[----:B------:R-:W2:Y:S01]  /*0cc0*/  LDG.E R10, desc[UR10][R10.64] ;  /* 0x0000000a0a0a7981 */ /* 0x000ea2000c1e1900 */
[----:B------:R-:W-:Y:S02]  /*0cd0*/  VIADD R7, R7, 0x1 ;  /* 0x0000000107077836 */ /* 0x000fe40000000000 */
[----:B--2---:R-:W-:-:S07]  /*0ce0*/  FADD R3, R3, R10 ;  /* 0x0000000a03037221 */ /* 0x004fce0000000000 */
.L_x_58:
[----:B------:R-:W-:Y:S05]  /*0cf0*/  BSYNC.RECONVERGENT B0 ;  /* 0x0000000000007941 */ /* 0x000fea0003800200 */
.L_x_55:
[----:B------:R-:W-:Y:S05]  /*0d00*/  BRA.U UP0, `(.L_x_59) ;  /* 0xfffffff500947547 */ /* 0x000fea000b83ffff */
[----:B------:R-:W-:-:S07]  /*0d10*/  I2FP.F32.S32 R8, R7 ;  /* 0x0000000700087245 */ /* 0x000fce0000201400 */
.L_x_52:
[----:B------:R-:W0:Y:S01]  /*0d20*/  LDC R6, c[0x0][0x394] ;  /* 0x0000e500ff067b82 */ /* 0x000e220000000800 */
[----:B------:R-:W1:Y:S01]  /*0d30*/  MUFU.RCP R7, R8 ;  /* 0x0000000800077308 */ /* 0x000e620000001000 */
[----:B------:R-:W2:Y:S01]  /*0d40*/  LDCU.64 UR4, c[0x0][0x3a0] ;  /* 0x00007400ff0477ac */ /* 0x000ea20008000a00 */
[----:B------:R-:W-:Y:S06]  /*0d50*/  BSSY.RECONVERGENT B0, `(.L_x_60) ;  /* 0x0000010000007945 */ /* 0x000fec0003800200 */
[----:B------:R-:W3:Y:S01]  /*0d60*/  FCHK P0, R3, R8 ;  /* 0x0000000803007302 */ /* 0x000ee20000000000 */
[----:B-1----:R-:W-:-:S04]  /*0d70*/  FFMA R0, R7, -R8, 1 ;  /* 0x3f80000007007423 */ /* 0x002fc80000000808 */
[----:B------:R-:W-:Y:S01]  /*0d80*/  FFMA R0, R7, R0, R7 ;  /* 0x0000000007007223 */ /* 0x000fe20000000007 */
[----:B0-----:R-:W-:-:S03]  /*0d90*/  IMAD R6, R2, R6, R9 ;  /* 0x0000000602067224 */ /* 0x001fc600078e0209 */
[----:B------:R-:W-:Y:S01]  /*0da0*/  FFMA R7, R0, R3, RZ ;  /* 0x0000000300077223 */ /* 0x000fe200000000ff */
[----:B--2---:R-:W-:-:S03]  /*0db0*/  IMAD R5, R6, UR4, R5 ;  /* 0x0000000406057c24 */ /* 0x004fc6000f8e0205 */
[----:B------:R-:W-:Y:S01]  /*0dc0*/  FFMA R2, R7, -R8, R3 ;  /* 0x8000000807027223 */ /* 0x000fe20000000003 */
[----:B------:R-:W-:-:S03]  /*0dd0*/  IMAD R4, R5, UR5, R4 ;  /* 0x0000000505047c24 */ /* 0x000fc6000f8e0204 */
[----:B------:R-:W-:Y:S01]  /*0de0*/  FFMA R7, R0, R2, R7 ;  /* 0x0000000200077223 */ /* 0x000fe20000000007 */
[----:B---3--:R-:W-:Y:S06]  /*0df0*/  @!P0 BRA `(.L_x_61) ;  /* 0x0000000000148947 */ /* 0x008fec0003800000 */
[----:B------:R-:W-:Y:S01]  /*0e00*/  IMAD.MOV.U32 R0, RZ, RZ, R3 ;  /* 0x000000ffff007224 */ /* 0x000fe200078e0003 */
[----:B------:R-:W-:Y:S01]  /*0e10*/  MOV R2, 0xe40 ;  /* 0x00000e4000027802 */ /* 0x000fe20000000f00 */
[----:B------:R-:W-:-:S07]  /*0e20*/  IMAD.MOV.U32 R3, RZ, RZ, R8 ;  /* 0x000000ffff037224 */ /* 0x000fce00078e0008 */
[----:B------:R-:W-:Y:S05]  /*0e30*/  CALL.REL.NOINC `($__internal_3_$__cuda_sm3x_div_rn_noftz_f32_slowpath) ;  /* 0x0000000000187944 */ /* 0x000fea0003c00000 */
[----:B------:R-:W-:-:S07]  /*0e40*/  MOV R7, R0 ;  /* 0x0000000000077202 */ /* 0x000fce0000000f00 */
.L_x_61:
[----:B------:R-:W-:Y:S05]  /*0e50*/  BSYNC.RECONVERGENT B0 ;  /* 0x0000000000007941 */ /* 0x000fea0003800200 */
.L_x_60:
[----:B------:R-:W0:Y:S02]  /*0e60*/  LDC.64 R2, c[0x0][0x388] ;  /* 0x0000e200ff027b82 */ /* 0x000e240000000a00 */
[----:B0-----:R-:W-:-:S05]  /*0e70*/  IMAD.WIDE R4, R4, 0x4, R2 ;  /* 0x0000000404047825 */ /* 0x001fca00078e0202 */
[----:B------:R-:W-:Y:S01]  /*0e80*/  STG.E desc[UR10][R4.64], R7 ;  /* 0x0000000704007986 */ /* 0x000fe2000c10190a */
[----:B------:R-:W-:Y:S05]  /*0e90*/  EXIT ;  /* 0x000000000000794d */ /* 0x000fea0003800000 */
        .weak           $__internal_3_$__cuda_sm3x_div_rn_noftz_f32_slowpath
        .type           $__internal_3_$__cuda_sm3x_div_rn_noftz_f32_slowpath,@function
        .size           $__internal_3_$__cuda_sm3x_div_rn_noftz_f32_slowpath,(.L_x_220 - $__internal_3_$__cuda_sm3x_div_rn_noftz_f32_slowpath)
$__internal_3_$__cuda_sm3x_div_rn_noftz_f32_slowpath:
[----:B------:R-:W-:Y:S01]  /*0ea0*/  SHF.R.U32.HI R6, RZ, 0x17, R3 ;  /* 0x00000017ff067819 */ /* 0x000fe20000011603 */
[----:B------:R-:W-:Y:S01]  /*0eb0*/  BSSY.RECONVERGENT B1, `(.L_x_62) ;  /* 0x0000062000017945 */ /* 0x000fe20003800200 */
[----:B------:R-:W-:Y:S02]  /*0ec0*/  SHF.R.U32.HI R5, RZ, 0x17, R0 ;  /* 0x00000017ff057819 */ /* 0x000fe40000011600 */
[----:B------:R-:W-:Y:S02]  /*0ed0*/  LOP3.LUT R10, R6, 0xff, RZ, 0xc0, !PT ;  /* 0x000000ff060a7812 */ /* 0x000fe400078ec0ff */
[----:B------:R-:W-:-:S03]  /*0ee0*/  LOP3.LUT R8, R5, 0xff, RZ, 0xc0, !PT ;  /* 0x000000ff05087812 */ /* 0x000fc600078ec0ff */
[----:B------:R-:W-:Y:S02]  /*0ef0*/  VIADD R7, R10, 0xffffffff ;  /* 0xffffffff0a077836 */ /* 0x000fe40000000000 */
[----:B------:R-:W-:-:S03]  /*0f00*/  VIADD R6, R8, 0xffffffff ;  /* 0xffffffff08067836 */ /* 0x000fc60000000000 */
        /* <DEDUP_REMOVED lines=27> */
.L_x_63:
[----:B------:R-:W-:Y:S01]  /*10c0*/  LEA R6, R10, 0xc0800000, 0x17 ;  /* 0xc08000000a067811 */ /* 0x000fe200078eb8ff */
[----:B------:R-:W-:Y:S04]  /*10d0*/  BSSY.RECONVERGENT B2, `(.L_x_68) ;  /* 0x0000036000027945 */ /* 0x000fe80003800200 */
[----:B------:R-:W-:Y:S02]  /*10e0*/  IMAD.IADD R6, R3, 0x1, -R6 ;  /* 0x0000000103067824 */ /* 0x000fe400078e0a06 */
[----:B------:R-:W-:Y:S02]  /*10f0*/  VIADD R3, R8, 0xffffff81 ;  /* 0xffffff8108037836 */ /* 0x000fe40000000000 */
        /* <DEDUP_REMOVED lines=47> */
.L_x_70:
[----:B------:R-:W-:-:S04]  /*13f0*/  LOP3.LUT R0, R0, 0x80000000, RZ, 0xc0, !PT ;  /* 0x8000000000007812 */ /* 0x000fc800078ec0ff */
[----:B------:R-:W-:Y:S01]  /*1400*/  LOP3.LUT R0, R0, 0x7f800000, RZ, 0xfc, !PT ;  /* 0x7f80000000007812 */ /* 0x000fe200078efcff */
[----:B------:R-:W-:Y:S06]  /*1410*/  BRA `(.L_x_71) ;  /* 0x0000000000047947 */ /* 0x000fec0003800000 */
.L_x_69:
[----:B------:R-:W-:-:S07]  /*1420*/  IMAD R0, R6, 0x800000, R0 ;  /* 0x0080000006007824 */ /* 0x000fce00078e0200 */
.L_x_71:
[----:B------:R-:W-:Y:S05]  /*1430*/  BSYNC.RECONVERGENT B2 ;  /* 0x0000000000027941 */ /* 0x000fea0003800200 */
.L_x_68:
[----:B------:R-:W-:Y:S05]  /*1440*/  BRA `(.L_x_72) ;  /* 0x0000000000207947 */ /* 0x000fea0003800000 */
.L_x_67:
[----:B------:R-:W-:-:S04]  /*1450*/  LOP3.LUT R0, R3, 0x80000000, R0, 0x48, !PT ;  /* 0x8000000003007812 */ /* 0x000fc800078e4800 */
[----:B------:R-:W-:Y:S01]  /*1460*/  LOP3.LUT R0, R0, 0x7f800000, RZ, 0xfc, !PT ;  /* 0x7f80000000007812 */ /* 0x000fe200078efcff */
[----:B------:R-:W-:Y:S06]  /*1470*/  BRA `(.L_x_72) ;  /* 0x0000000000147947 */ /* 0x000fec0003800000 */
.L_x_66:
[----:B------:R-:W-:Y:S01]  /*1480*/  LOP3.LUT R0, R3, 0x80000000, R0, 0x48, !PT ;  /* 0x8000000003007812 */ /* 0x000fe200078e4800 */
[----:B------:R-:W-:Y:S06]  /*1490*/  BRA `(.L_x_72) ;  /* 0x00000000000c7947 */ /* 0x000fec0003800000 */
.L_x_65:
[----:B------:R-:W0:Y:S01]  /*14a0*/  MUFU.RSQ R0, -QNAN ;  /* 0xffc0000000007908 */ /* 0x000e220000001400 */
[----:B------:R-:W-:Y:S05]  /*14b0*/  BRA `(.L_x_72) ;  /* 0x0000000000047947 */ /* 0x000fea0003800000 */
.L_x_64:
[----:B------:R-:W-:-:S07]  /*14c0*/  FADD.FTZ R0, R0, R3 ;  /* 0x0000000300007221 */ /* 0x000fce0000010000 */
.L_x_72:
[----:B------:R-:W-:Y:S05]  /*14d0*/  BSYNC.RECONVERGENT B1 ;  /* 0x0000000000017941 */ /* 0x000fea0003800200 */
.L_x_62:
[----:B------:R-:W-:-:S04]  /*14e0*/  IMAD.MOV.U32 R3, RZ, RZ, 0x0 ;  /* 0x00000000ff037424 */ /* 0x000fc800078e00ff */
[----:B0-----:R-:W-:Y:S05]  /*14f0*/  RET.REL.NODEC R2 `(_ZN7neurova4cuda3dnn17avg_pool2d_kernelEPKfPfiiiiiiiiiiii) ;  /* 0xffffffe802c07950 */ /* 0x001fea0003c3ffff */
.L_x_73:
        /* <DEDUP_REMOVED lines=16> */
.L_x_220:


//--------------------- .text._ZN7neurova4cuda3dnn17max_pool2d_kernelEPKfPfPiiiiiiiiiiiii --------------------------
	.section	.text._ZN7neurova4cuda3dnn17max_pool2d_kernelEPKfPfPiiiiiiiiiiiii,"ax",@progbits
	.align	128
        .global         _ZN7neurova4cuda3dnn17max_pool2d_kernelEPKfPfPiiiiiiiiiiiii
        .type           _ZN7neurova4cuda3dnn17max_pool2d_kernelEPKfPfPiiiiiiiiiiiii,@function
        .size           _ZN7neurova4cuda3dnn17max_pool2d_kernelEPKfPfPiiiiiiiiiiiii,(.L_x_236 - _ZN7neurova4cuda3dnn17max_pool2d_kernelEPKfPfPiiiiiiiiiiiii)
        .other          _ZN7neurova4cuda3dnn17max_pool2d_kernelEPKfPfPiiiiiiiiiiiii,@"STO_CUDA_ENTRY STV_DEFAULT"
_ZN7neurova4cuda3dnn17max_pool2d_kernelEPKfPfPiiiiiiiiiiiii:
.text._ZN7neurova4cuda3dnn17max_pool2d_kernelEPKfPfPiiiiiiiiiiiii:
[----:B------:R-:W-:Y:S08]  /*0000*/  LDC R1, c[0x0][0x37c] ;  /* 0x0000df00ff017b82 */ /* 0x000ff00000000800 */
[----:B------:R-:W0:Y:S01]  /*0010*/  LDC.64 R16, c[0x0][0x398] ;  /* 0x0000e600ff107b82 */ /* 0x000e220000000a00 */
[----:B------:R-:W1:Y:S07]  /*0020*/  LDCU.64 UR8, c[0x0][0x3a8] ;  /* 0x00007500ff0877ac */ /* 0x000e6e0008000a00 */
[----:B------:R-:W2:Y:S08]  /*0030*/  S2UR UR6, SR_CTAID.Z ;  /* 0x00000000000679c3 */ /* 0x000eb00000002700 */
[----:B------:R-:W3:Y:S01]  /*0040*/  LDC R12, c[0x0][0x360] ;  /* 0x0000d800ff0c7b82 */ /* 0x000ee20000000800 */
[----:B0-----:R-:W0:Y:S07]  /*0050*/  I2F.U32.RP R0, R17 ;  /* 0x0000001100007306 */ /* 0x001e2e0000209000 */
[----:B------:R-:W4:Y:S01]  /*0060*/  S2UR UR5, SR_CTAID.Y ;  /* 0x00000000000579c3 */ /* 0x000f220000002600 */
[----:B------:R-:W-:-:S07]  /*0070*/  ISETP.NE.U32.AND P2, PT, R17, RZ, PT ;  /* 0x000000ff1100720c */ /* 0x000fce0003f45070 */
[----:B------:R-:W4:Y:S01]  /*0080*/  LDC R13, c[0x0][0x364] ;  /* 0x0000d900ff0d7b82 */ /* 0x000f220000000800 */
[----:B0-----:R-:W0:Y:S07]  /*0090*/  MUFU.RCP R0, R0 ;  /* 0x0000000000007308 */ /* 0x001e2e0000001000 */
[----:B------:R-:W3:Y:S01]  /*00a0*/  S2UR UR4, SR_CTAID.X ;  /* 0x00000000000479c3 */ /* 0x000ee20000002500 */
[----:B0-----:R-:W-:-:S04]  /*00b0*/  VIADD R2, R0, 0xffffffe ;  /* 0x0ffffffe00027836 */ /* 0x001fc80000000000 */
[----:B------:R0:W5:Y:S02]  /*00c0*/  F2I.FTZ.U32.TRUNC.NTZ R3, R2 ;  /* 0x0000000200037305 */ /* 0x000164000021f000 */
[----:B0-----:R-:W-:Y:S02]  /*00d0*/  IMAD.MOV.U32 R2, RZ, RZ, RZ ;  /* 0x000000ffff027224 */ /* 0x001fe400078e00ff */
[----:B-----5:R-:W-:-:S04]  /*00e0*/  IMAD.MOV R4, RZ, RZ, -R3 ;  /* 0x000000ffff047224 */ /* 0x020fc800078e0a03 */
[----:B------:R-:W-:Y:S02]  /*00f0*/  IMAD R5, R4, R17, RZ ;  /* 0x0000001104057224 */ /* 0x000fe400078e02ff */
[----:B------:R-:W4:Y:S02]  /*0100*/  S2R R4, SR_TID.Y ;  /* 0x0000000000047919 */ /* 0x000f240000002200 */
[----:B------:R-:W-:-:S06]  /*0110*/  IMAD.HI.U32 R3, R3, R5, R2 ;  /* 0x0000000503037227 */ /* 0x000fcc00078e0002 */
[----:B--2---:R-:W-:Y:S02]  /*0120*/  IMAD.HI.U32 R11, R3, UR6, RZ ;  /* 0x00000006030b7c27 */ /* 0x004fe4000f8e00ff */
[----:B------:R-:W3:Y:S02]  /*0130*/  S2R R3, SR_TID.X ;  /* 0x0000000000037919 */ /* 0x000ee40000002100 */
[----:B------:R-:W-:-:S04]  /*0140*/  IMAD.MOV R6, RZ, RZ, -R11 ;  /* 0x000000ffff067224 */ /* 0x000fc800078e0a0b */
[----:B------:R-:W-:-:S05]  /*0150*/  IMAD R0, R17, R6, UR6 ;  /* 0x0000000611007e24 */ /* 0x000fca000f8e0206 */
[----:B------:R-:W-:Y:S01]  /*0160*/  ISETP.GE.U32.AND P0, PT, R0, R17, PT ;  /* 0x000000110000720c */ /* 0x000fe20003f06070 */
[----:B----4-:R-:W-:-:S12]  /*0170*/  IMAD R13, R13, UR5, R4 ;  /* 0x000000050d0d7c24 */ /* 0x010fd8000f8e0204 */
[----:B------:R-:W-:Y:S02]  /*0180*/  @P0 IMAD.IADD R0, R0, 0x1, -R17 ;  /* 0x0000000100000824 */ /* 0x000fe400078e0a11 */
[----:B------:R-:W-:Y:S01]  /*0190*/  @P0 VIADD R11, R11, 0x1 ;  /* 0x000000010b0b0836 */ /* 0x000fe20000000000 */
[----:B-1----:R-:W-:Y:S02]  /*01a0*/  ISETP.GE.AND P0, PT, R13, UR8, PT ;  /* 0x000000080d007c0c */ /* 0x002fe4000bf06270 */
[----:B------:R-:W-:Y:S01]  /*01b0*/  ISETP.GE.U32.AND P1, PT, R0, R17, PT ;  /* 0x000000110000720c */ /* 0x000fe20003f26070 */
[----:B---3--:R-:W-:-:S05]  /*01c0*/  IMAD R12, R12, UR4, R3 ;  /* 0x000000040c0c7c24 */ /* 0x008fca000f8e0203 */
[----:B------:R-:W-:-:S07]  /*01d0*/  ISETP.GE.OR P0, PT, R12, UR9, P0 ;  /* 0x000000090c007c0c */ /* 0x000fce0008706670 */
[----:B------:R-:W-:Y:S01]  /*01e0*/  @P1 VIADD R11, R11, 0x1 ;  /* 0x000000010b0b1836 */ /* 0x000fe20000000000 */
[----:B------:R-:W-:-:S04]  /*01f0*/  @!P2 LOP3.LUT R11, RZ, R17, RZ, 0x33, !PT ;  /* 0x00000011ff0ba212 */ /* 0x000fc800078e33ff */
[----:B------:R-:W-:Y:S01]  /*0200*/  ISETP.GE.OR P0, PT, R11, R16, P0 ;  /* 0x000000100b00720c */ /* 0x000fe20000706670 */
[----:B------:R-:W-:-:S04]  /*0210*/  IMAD.MOV R14, RZ, RZ, -R11 ;  /* 0x000000ffff0e7224 */ /* 0x000fc800078e0a0b */
[----:B------:R-:W-:-:S08]  /*0220*/  IMAD R14, R17, R14, UR6 ;  /* 0x00000006110e7e24 */ /* 0x000fd0000f8e020e */
[----:B------:R-:W-:Y:S05]  /*0230*/  @P0 EXIT ;  /* 0x000000000000094d */ /* 0x000fea0003800000 */
[----:B------:R-:W0:Y:S01]  /*0240*/  LDCU.128 UR4, c[0x0][0x3b0] ;  /* 0x00007600ff0477ac */ /* 0x000e220008000c00 */
[----:B------:R-:W1:Y:S01]  /*0250*/  LDC.64 R2, c[0x0][0x3c0] ;  /* 0x0000f000ff027b82 */ /* 0x000e620000000a00 */
[----:B------:R-:W-:Y:S02]  /*0260*/  IMAD.MOV.U32 R10, RZ, RZ, -0x800000 ;  /* 0xff800000ff0a7424 */ /* 0x000fe400078e00ff */
[----:B------:R-:W-:Y:S01]  /*0270*/  IMAD.MOV.U32 R0, RZ, RZ, RZ ;  /* 0x000000ffff007224 */ /* 0x000fe200078e00ff */
[----:B------:R-:W2:Y:S01]  /*0280*/  LDCU.64 UR12, c[0x0][0x358] ;  /* 0x00006b00ff0c77ac */ /* 0x000ea20008000a00 */
[----:B0-----:R-:W-:-:S04]  /*0290*/  UISETP.GE.AND UP0, UPT, UR5, 0x1, UPT ;  /* 0x000000010500788c */ /* 0x001fc8000bf06270 */
[----:B------:R-:W-:Y:S01]  /*02a0*/  UISETP.LT.OR UP0, UPT, UR4, 0x1, !UP0 ;  /* 0x000000010400788c */ /* 0x000fe2000c701670 */
[----:B-1----:R-:W-:Y:S02]  /*02b0*/  IMAD R15, R13, UR6, -R2 ;  /* 0x000000060d0f7c24 */ /* 0x002fe4000f8e0a02 */
[----:B------:R-:W-:-:S06]  /*02c0*/  IMAD R16, R12, UR7, -R3 ;  /* 0x000000070c107c24 */ /* 0x000fcc000f8e0a03 */
[----:B--2---:R-:W-:Y:S05]  /*02d0*/  BRA.U UP0, `(.L_x_74) ;  /* 0x0000000d002c7547 */ /* 0x004fea000b800000 */
[----:B------:R-:W-:Y:S01]  /*02e0*/  IMAD R17, R11, R17, R14 ;  /* 0x000000110b117224 */ /* 0x000fe200078e020e */
[----:B------:R-:W-:Y:S01]  /*02f0*/  ULOP3.LUT UR8, UR5, 0x7, URZ, 0xc0, !UPT ;  /* 0x0000000705087892 */ /* 0x000fe2000f8ec0ff */
[----:B------:R-:W-:Y:S01]  /*0300*/  IMAD.MOV.U32 R10, RZ, RZ, -0x800000 ;  /* 0xff800000ff0a7424 */ /* 0x000fe200078e00ff */
[----:B------:R-:W-:Y:S01]  /*0310*/  ULOP3.LUT UR6, UR5, 0x7ffffff8, URZ, 0xc0, !UPT ;  /* 0x7ffffff805067892 */ /* 0x000fe2000f8ec0ff */
[----:B------:R-:W-:Y:S01]  /*0320*/  IMAD.MOV.U32 R0, RZ, RZ, RZ ;  /* 0x000000ffff007224 */ /* 0x000fe200078e00ff */
[----:B------:R-:W-:-:S10]  /*0330*/  UMOV UR4, URZ ;  /* 0x000000ff00047c82 */ /* 0x000fd40008000000 */
.L_x_81:
[----:B------:R-:W0:Y:S01]  /*0340*/  LDCU.64 UR10, c[0x0][0x3b0] ;  /* 0x00007600ff0a77ac */ /* 0x000e220008000a00 */
[----:B------:R-:W-:Y:S01]  /*0350*/  VIADD R18, R15, UR4 ;  /* 0x000000040f127c36 */ /* 0x000fe20008000000 */
[----:B------:R-:W1:Y:S01]  /*0360*/  LDCU UR5, c[0x0][0x3a0] ;  /* 0x00007400ff0577ac */ /* 0x000e620008000800 */
[----:B------:R-:W-:Y:S02]  /*0370*/  UIADD3 UR4, UPT, UPT, UR4, 0x1, URZ ;  /* 0x0000000104047890 */ /* 0x000fe4000fffe0ff */
[----:B0-----:R-:W-:Y:S02]  /*0380*/  UISETP.GE.U32.AND UP1, UPT, UR11, 0x8, UPT ;  /* 0x000000080b00788c */ /* 0x001fe4000bf26070 */
[----:B------:R-:W-:Y:S01]  /*0390*/  UISETP.NE.AND UP0, UPT, UR4, UR10, UPT ;  /* 0x0000000a0400728c */ /* 0x000fe2000bf05270 */
[----:B-1----:R-:W-:-:S04]  /*03a0*/  ISETP.GE.AND P0, PT, R18, UR5, PT ;  /* 0x0000000512007c0c */ /* 0x002fc8000bf06270 */
[----:B------:R-:W-:Y:S01]  /*03b0*/  ISETP.GT.AND P0, PT, R18, -0x1, !P0 ;  /* 0xffffffff1200780c */ /* 0x000fe20004704270 */
[----:B------:R-:W-:Y:S01]  /*03c0*/  IMAD R18, R17, UR5, R18 ;  /* 0x0000000511127c24 */ /* 0x000fe2000f8e0212 */
[----:B------:R-:W-:Y:S01]  /*03d0*/  UMOV UR5, URZ ;  /* 0x000000ff00057c82 */ /* 0x000fe20008000000 */
[----:B------:R-:W-:Y:S10]  /*03e0*/  BRA.U !UP1, `(.L_x_75) ;  /* 0x00000005095c7547 */ /* 0x000ff4000b800000 */
[----:B------:R-:W0:Y:S01]  /*03f0*/  LDC.64 R2, c[0x0][0x380] ;  /* 0x0000e000ff027b82 */ /* 0x000e220000000a00 */
[----:B------:R-:W1:Y:S01]  /*0400*/  LDCU UR7, c[0x0][0x3a4] ;  /* 0x00007480ff0777ac */ /* 0x000e620008000800 */
[----:B------:R-:W-:-:S05]  /*0410*/  UMOV UR5, URZ ;  /* 0x000000ff00057c82 */ /* 0x000fca0008000000 */
.L_x_76:
[----:B------:R-:W-:-:S04]  /*0420*/  VIADD R25, R16, UR5 ;  /* 0x0000000510197c36 */ /* 0x000fc80008000000 */
[C---:B------:R-:W-:Y:S01]  /*0430*/  VIADD R29, R25.reuse, 0x1 ;  /* 0x00000001191d7836 */ /* 0x040fe20000000000 */
[C---:B-1----:R-:W-:Y:S01]  /*0440*/  ISETP.GE.AND P3, PT, R25.reuse, UR7, PT ;  /* 0x0000000719007c0c */ /* 0x042fe2000bf66270 */
[----:B------:R-:W-:Y:S02]  /*0450*/  IMAD R27, R18, UR7, R25 ;  /* 0x00000007121b7c24 */ /* 0x000fe4000f8e0219 */
[C---:B------:R-:W-:Y:S01]  /*0460*/  VIADD R6, R25.reuse, 0x2 ;  /* 0x0000000219067836 */ /* 0x040fe20000000000 */
[----:B------:R-:W-:Y:S01]  /*0470*/  ISETP.GT.AND P3, PT, R25, -0x1, !P3 ;  /* 0xffffffff1900780c */ /* 0x000fe20005f64270 */
[----:B0-----:R-:W-:Y:S01]  /*0480*/  IMAD.WIDE R4, R27, 0x4, R2 ;  /* 0x000000041b047825 */ /* 0x001fe200078e0202 */
[C---:B------:R-:W-:Y:S02]  /*0490*/  ISETP.GE.AND P1, PT, R29.reuse, UR7, PT ;  /* 0x000000071d007c0c */ /* 0x040fe4000bf26270 */
[----:B------:R-:W-:Y:S02]  /*04a0*/  PLOP3.LUT P3, PT, P0, P3, PT, 0x80, 0x8 ;  /* 0x000000000008781c */ /* 0x000fe40000767070 */
[----:B------:R-:W-:-:S04]  /*04b0*/  ISETP.GT.AND P1, PT, R29, -0x1, !P1 ;  /* 0xffffffff1d00780c */ /* 0x000fc80004f24270 */
[----:B------:R-:W-:Y:S02]  /*04c0*/  PLOP3.LUT P1, PT, P0, P1, PT, 0x80, 0x8 ;  /* 0x000000000008781c */ /* 0x000fe40000723070 */
[----:B------:R-:W-:-:S05]  /*04d0*/  ISETP.GE.AND P4, PT, R6, UR7, PT ;  /* 0x0000000706007c0c */ /* 0x000fca000bf86270 */
[----:B------:R-:W2:Y:S01]  /*04e0*/  @P3 LDG.E R9, desc[UR12][R4.64] ;  /* 0x0000000c04093981 */ /* 0x000ea2000c1e1900 */
[----:B------:R-:W-:-:S05]  /*04f0*/  ISETP.GT.AND P4, PT, R6, -0x1, !P4 ;  /* 0xffffffff0600780c */ /* 0x000fca0006784270 */
[----:B------:R-:W3:Y:S01]  /*0500*/  @P1 LDG.E R19, desc[UR12][R4.64+0x4] ;  /* 0x0000040c04131981 */ /* 0x000ee2000c1e1900 */
[----:B------:R-:W-:Y:S01]  /*0510*/  PLOP3.LUT P4, PT, P0, P4, PT, 0x80, 0x8 ;  /* 0x000000000008781c */ /* 0x000fe20000789070 */
[----:B------:R-:W-:-:S05]  /*0520*/  VIADD R7, R25, 0x3 ;  /* 0x0000000319077836 */ /* 0x000fca0000000000 */
[----:B------:R-:W-:-:S04]  /*0530*/  ISETP.GE.AND P2, PT, R7, UR7, PT ;  /* 0x0000000707007c0c */ /* 0x000fc8000bf46270 */
[----:B------:R-:W-:-:S03]  /*0540*/  ISETP.GT.AND P2, PT, R7, -0x1, !P2 ;  /* 0xffffffff0700780c */ /* 0x000fc60005744270 */
[----:B------:R-:W4:Y:S01]  /*0550*/  @P4 LDG.E R21, desc[UR12][R4.64+0x8] ;  /* 0x0000080c04154981 */ /* 0x000f22000c1e1900 */
[----:B------:R-:W-:-:S13]  /*0560*/  PLOP3.LUT P2, PT, P0, P2, PT, 0x80, 0x8 ;  /* 0x000000000008781c */ /* 0x000fda0000745070 */
[----:B------:R-:W5:Y:S01]  /*0570*/  @P2 LDG.E R23, desc[UR12][R4.64+0xc] ;  /* 0x00000c0c04172981 */ /* 0x000f62000c1e1900 */
[----:B------:R-:W-:Y:S01]  /*0580*/  VIADD R8, R25, 0x6 ;  /* 0x0000000619087836 */ /* 0x000fe20000000000 */
[----:B--2---:R-:W-:-:S04]  /*0590*/  @P3 FSETP.GT.AND P6, PT, R9, R10, PT ;  /* 0x0000000a0900320b */ /* 0x004fc80003fc4000 */
[----:B------:R-:W-:Y:S02]  /*05a0*/  @P3 FSEL R10, R9, R10, P6 ;  /* 0x0000000a090a3208 */ /* 0x000fe40003000000 */
[----:B------:R-:W-:Y:S01]  /*05b0*/  @P3 SEL R0, R27, R0, P6 ;  /* 0x000000001b003207 */ /* 0x000fe20003000000 */
[----:B------:R-:W-:Y:S01]  /*05c0*/  VIADD R27, R25, 0x4 ;  /* 0x00000004191b7836 */ /* 0x000fe20000000000 */
[----:B---3--:R-:W-:Y:S02]  /*05d0*/  @P1 FSETP.GT.AND P5, PT, R19, R10, PT ;  /* 0x0000000a1300120b */ /* 0x008fe40003fa4000 */
[----:B------:R-:W-:Y:S02]  /*05e0*/  PLOP3.LUT P6, PT, PT, PT, PT, 0x8, 0x80 ;  /* 0x000000000080781c */ /* 0x000fe40003fce170 */
[----:B------:R-:W-:Y:S02]  /*05f0*/  @P1 PLOP3.LUT P6, PT, P5, PT, PT, 0x80, 0x8 ;  /* 0x000000000008181c */ /* 0x000fe40002fcf070 */
[----:B------:R-:W-:-:S02]  /*0600*/  ISETP.GE.AND P3, PT, R27, UR7, PT ;  /* 0x000000071b007c0c */ /* 0x000fc4000bf66270 */
[----:B------:R-:W-:Y:S02]  /*0610*/  @P1 FSEL R10, R19, R10, P5 ;  /* 0x0000000a130a1208 */ /* 0x000fe40002800000 */
[----:B------:R-:W-:Y:S02]  /*0620*/  ISETP.GT.AND P3, PT, R27, -0x1, !P3 ;  /* 0xffffffff1b00780c */ /* 0x000fe40005f64270 */
[CC--:B----4-:R-:W-:Y:S02]  /*0630*/  @P4 FSETP.GT.AND P5, PT, R21.reuse, R10.reuse, PT ;  /* 0x0000000a1500420b */ /* 0x0d0fe40003fa4000 */
[----:B------:R-:W-:Y:S02]  /*0640*/  PLOP3.LUT P3, PT, P0, P3, PT, 0x80, 0x8 ;  /* 0x000000000008781c */ /* 0x000fe40000767070 */
[----:B------:R-:W-:Y:S01]  /*0650*/  @P4 FSEL R10, R21, R10, P5 ;  /* 0x0000000a150a4208 */ /* 0x000fe20002800000 */
[----:B------:R-:W-:Y:S01]  /*0660*/  @P6 IMAD R0, R18, UR7, R29 ;  /* 0x0000000712006c24 */ /* 0x000fe2000f8e021d */
[----:B------:R-:W-:Y:S01]  /*0670*/  PLOP3.LUT P6, PT, PT, PT, PT, 0x8, 0x80 ;  /* 0x000000000080781c */ /* 0x000fe20003fce170 */
[----:B------:R-:W-:Y:S01]  /*0680*/  VIADD R29, R25, 0x5 ;  /* 0x00000005191d7836 */ /* 0x000fe20000000000 */
[----:B------:R-:W-:-:S04]  /*0690*/  @P4 PLOP3.LUT P6, PT, P5, PT, PT, 0x80, 0x8 ;  /* 0x000000000008481c */ /* 0x000fc80002fcf070 */
[----:B------:R-:W-:-:S03]  /*06a0*/  ISETP.GE.AND P1, PT, R29, UR7, PT ;  /* 0x000000071d007c0c */ /* 0x000fc6000bf26270 */
[----:B------:R-:W2:Y:S01]  /*06b0*/  @P3 LDG.E R9, desc[UR12][R4.64+0x10] ;  /* 0x0000100c04093981 */ /* 0x000ea2000c1e1900 */
[----:B------:R-:W-:Y:S02]  /*06c0*/  ISETP.GT.AND P1, PT, R29, -0x1, !P1 ;  /* 0xffffffff1d00780c */ /* 0x000fe40004f24270 */
[----:B------:R-:W-:Y:S02]  /*06d0*/  ISETP.GE.AND P5, PT, R8, UR7, PT ;  /* 0x0000000708007c0c */ /* 0x000fe4000bfa6270 */
[----:B------:R-:W-:Y:S01]  /*06e0*/  PLOP3.LUT P1, PT, P0, P1, PT, 0x80, 0x8 ;  /* 0x000000000008781c */ /* 0x000fe20000723070 */
[----:B------:R-:W-:Y:S01]  /*06f0*/  @P6 IMAD R0, R18, UR7, R6 ;  /* 0x0000000712006c24 */ /* 0x000fe2000f8e0206 */
[----:B-----5:R-:W-:Y:S01]  /*0700*/  @P2 FSETP.GT.AND P6, PT, R23, R10, PT ;  /* 0x0000000a1700220b */ /* 0x020fe20003fc4000 */
[----:B------:R-:W-:Y:S01]  /*0710*/  VIADD R25, R25, 0x7 ;  /* 0x0000000719197836 */ /* 0x000fe20000000000 */
[----:B------:R-:W-:Y:S02]  /*0720*/  ISETP.GT.AND P5, PT, R8, -0x1, !P5 ;  /* 0xffffffff0800780c */ /* 0x000fe40006fa4270 */
[----:B------:R-:W-:-:S02]  /*0730*/  PLOP3.LUT P4, PT, PT, PT, PT, 0x8, 0x80 ;  /* 0x000000000080781c */ /* 0x000fc40003f8e170 */
[----:B------:R-:W-:Y:S02]  /*0740*/  @P2 FSEL R10, R23, R10, P6 ;  /* 0x0000000a170a2208 */ /* 0x000fe40003000000 */
[----:B------:R-:W-:Y:S02]  /*0750*/  @P2 PLOP3.LUT P4, PT, P6, PT, PT, 0x80, 0x8 ;  /* 0x000000000008281c */ /* 0x000fe4000378f070 */
[----:B------:R-:W-:Y:S01]  /*0760*/  PLOP3.LUT P5, PT, P0, P5, PT, 0x80, 0x8 ;  /* 0x000000000008781c */ /* 0x000fe200007ab070 */
[----:B------:R-:W3:Y:S01]  /*0770*/  @P1 LDG.E R19, desc[UR12][R4.64+0x14] ;  /* 0x0000140c04131981 */ /* 0x000ee2000c1e1900 */
[----:B------:R-:W-:-:S04]  /*0780*/  ISETP.GE.AND P6, PT, R25, UR7, PT ;  /* 0x0000000719007c0c */ /* 0x000fc8000bfc6270 */
[----:B------:R-:W-:-:S04]  /*0790*/  ISETP.GT.AND P6, PT, R25, -0x1, !P6 ;  /* 0xffffffff1900780c */ /* 0x000fc800077c4270 */
[----:B------:R-:W-:-:S03]  /*07a0*/  PLOP3.LUT P6, PT, P0, P6, PT, 0x80, 0x8 ;  /* 0x000000000008781c */ /* 0x000fc600007cd070 */
[----:B------:R-:W4:Y:S10]  /*07b0*/  @P5 LDG.E R21, desc[UR12][R4.64+0x18] ;  /* 0x0000180c04155981 */ /* 0x000f34000c1e1900 */
[----:B------:R-:W5:Y:S01]  /*07c0*/  @P6 LDG.E R23, desc[UR12][R4.64+0x1c] ;  /* 0x00001c0c04176981 */ /* 0x000f62000c1e1900 */
[----:B------:R-:W-:Y:S01]  /*07d0*/  @P4 IMAD R0, R18, UR7, R7 ;  /* 0x0000000712004c24 */ /* 0x000fe2000f8e0207 */
[----:B------:R-:W-:Y:S01]  /*07e0*/  PLOP3.LUT P2, PT, PT, PT, PT, 0x8, 0x80 ;  /* 0x000000000080781c */ /* 0x000fe20003f4e170 */
[----:B------:R-:W-:-:S04]  /*07f0*/  UIADD3 UR5, UPT, UPT, UR5, 0x8, URZ ;  /* 0x0000000805057890 */ /* 0x000fc8000fffe0ff */
[----:B------:R-:W-:Y:S01]  /*0800*/  UISETP.NE.AND UP1, UPT, UR5, UR6, UPT ;  /* 0x000000060500728c */ /* 0x000fe2000bf25270 */
[----:B--2---:R-:W-:-:S04]  /*0810*/  @P3 FSETP.GT.AND P4, PT, R9, R10, PT ;  /* 0x0000000a0900320b */ /* 0x004fc80003f84000 */
[----:B------:R-:W-:Y:S02]  /*0820*/  @P3 PLOP3.LUT P2, PT, P4, PT, PT, 0x80, 0x8 ;  /* 0x000000000008381c */ /* 0x000fe4000274f070 */
[----:B------:R-:W-:-:S04]  /*0830*/  @P3 FSEL R10, R9, R10, P4 ;  /* 0x0000000a090a3208 */ /* 0x000fc80002000000 */
[----:B---3--:R-:W-:-:S07]  /*0840*/  @P1 FSETP.GT.AND P4, PT, R19, R10, PT ;  /* 0x0000000a1300120b */ /* 0x008fce0003f84000 */
[----:B------:R-:W-:Y:S01]  /*0850*/  @P2 IMAD R0, R18, UR7, R27 ;  /* 0x0000000712002c24 */ /* 0x000fe2000f8e021b */
[----:B------:R-:W-:Y:S02]  /*0860*/  PLOP3.LUT P2, PT, PT, PT, PT, 0x8, 0x80 ;  /* 0x000000000080781c */ /* 0x000fe40003f4e170 */
[----:B------:R-:W-:Y:S02]  /*0870*/  @P1 PLOP3.LUT P2, PT, P4, PT, PT, 0x80, 0x8 ;  /* 0x000000000008181c */ /* 0x000fe4000274f070 */
[----:B------:R-:W-:-:S04]  /*0880*/  @P1 FSEL R10, R19, R10, P4 ;  /* 0x0000000a130a1208 */ /* 0x000fc80002000000 */
[----:B----4-:R-:W-:-:S04]  /*0890*/  @P5 FSETP.GT.AND P4, PT, R21, R10, PT ;  /* 0x0000000a1500520b */ /* 0x010fc80003f84000 */
[----:B------:R-:W-:-:S03]  /*08a0*/  @P5 FSEL R10, R21, R10, P4 ;  /* 0x0000000a150a5208 */ /* 0x000fc60002000000 */
[----:B------:R-:W-:Y:S01]  /*08b0*/  @P2 IMAD R0, R18, UR7, R29 ;  /* 0x0000000712002c24 */ /* 0x000fe2000f8e021d */
[----:B------:R-:W-:Y:S02]  /*08c0*/  PLOP3.LUT P3, PT, PT, PT, PT, 0x8, 0x80 ;  /* 0x000000000080781c */ /* 0x000fe40003f6e170 */
[CC--:B-----5:R-:W-:Y:S02]  /*08d0*/  @P6 FSETP.GT.AND P2, PT, R23.reuse, R10.reuse, PT ;  /* 0x0000000a1700620b */ /* 0x0e0fe40003f44000 */
[----:B------:R-:W-:Y:S02]  /*08e0*/  @P5 PLOP3.LUT P3, PT, P4, PT, PT, 0x80, 0x8 ;  /* 0x000000000008581c */ /* 0x000fe4000276f070 */
[----:B------:R-:W-:Y:S02]  /*08f0*/  PLOP3.LUT P1, PT, PT, PT, PT, 0x8, 0x80 ;  /* 0x000000000080781c */ /* 0x000fe40003f2e170 */
[----:B------:R-:W-:Y:S02]  /*0900*/  @P6 PLOP3.LUT P1, PT, P2, PT, PT, 0x80, 0x8 ;  /* 0x000000000008681c */ /* 0x000fe4000172f070 */
[----:B------:R-:W-:-:S07]  /*0910*/  @P6 FSEL R10, R23, R10, P2 ;  /* 0x0000000a170a6208 */ /* 0x000fce0001000000 */
[----:B------:R-:W-:-:S04]  /*0920*/  @P3 IMAD R0, R18, UR7, R8 ;  /* 0x0000000712003c24 */ /* 0x000fc8000f8e0208 */
[----:B------:R-:W-:Y:S01]  /*0930*/  @P1 IMAD R0, R18, UR7, R25 ;  /* 0x0000000712001c24 */ /* 0x000fe2000f8e0219 */
[----:B------:R-:W-:Y:S06]  /*0940*/  BRA.U UP1, `(.L_x_76) ;  /* 0xfffffff901b47547 */ /* 0x000fec000b83ffff */
[----:B------:R-:W-:-:S05]  /*0950*/  UMOV UR5, UR6 ;  /* 0x0000000600057c82 */ /* 0x000fca0008000000 */
.L_x_75:
[----:B------:R-:W-:-:S09]  /*0960*/  UISETP.NE.AND UP1, UPT, UR8, URZ, UPT ;  /* 0x000000ff0800728c */ /* 0x000fd2000bf25270 */
[----:B------:R-:W-:Y:S05]  /*0970*/  BRA.U !UP1, `(.L_x_77) ;  /* 0x0000000509807547 */ /* 0x000fea000b800000 */
[----:B------:R-:W0:Y:S01]  /*0980*/  LDCU UR7, c[0x0][0x3b4] ;  /* 0x00007680ff0777ac */ /* 0x000e220008000800 */
[----:B------:R-:W-:-:S04]  /*0990*/  UIADD3 UR9, UPT, UPT, UR8, -0x1, URZ ;  /* 0xffffffff08097890 */ /* 0x000fc8000fffe0ff */
[----:B------:R-:W-:Y:S02]  /*09a0*/  UISETP.GE.U32.AND UP1, UPT, UR9, 0x3, UPT ;  /* 0x000000030900788c */ /* 0x000fe4000bf26070 */
[----:B0-----:R-:W-:-:S07]  /*09b0*/  ULOP3.LUT UP2, UR10, UR7, 0x3, URZ, 0xc0, !UPT ;  /* 0x00000003070a7892 */ /* 0x001fce000f84c0ff */
[----:B------:R-:W-:Y:S05]  /*09c0*/  BRA.U !UP1, `(.L_x_78) ;  /* 0x0000000109b87547 */ /* 0x000fea000b800000 */
[----:B------:R-:W0:Y:S01]  /*09d0*/  LDCU UR9, c[0x0][0x3a4] ;  /* 0x00007480ff0977ac */ /* 0x000e220008000800 */
[----:B------:R-:W-:-:S04]  /*09e0*/  VIADD R19, R16, UR5 ;  /* 0x0000000510137c36 */ /* 0x000fc80008000000 */
[C---:B------:R-:W-:Y:S02]  /*09f0*/  VIADD R23, R19.reuse, 0x1 ;  /* 0x0000000113177836 */ /* 0x040fe40000000000 */
[C---:B------:R-:W-:Y:S02]  /*0a00*/  VIADD R25, R19.reuse, 0x2 ;  /* 0x0000000213197836 */ /* 0x040fe40000000000 */
[C---:B------:R-:W-:Y:S01]  /*0a10*/  VIADD R21, R19.reuse, 0x3 ;  /* 0x0000000313157836 */ /* 0x040fe20000000000 */
[----:B0-----:R-:W-:Y:S02]  /*0a20*/  ISETP.GE.AND P1, PT, R19, UR9, PT ;  /* 0x0000000913007c0c */ /* 0x001fe4000bf26270 */
[----:B------:R-:W-:Y:S02]  /*0a30*/  ISETP.GE.AND P2, PT, R23, UR9, PT ;  /* 0x0000000917007c0c */ /* 0x000fe4000bf46270 */
[----:B------:R-:W-:Y:S02]  /*0a40*/  ISETP.GT.AND P1, PT, R19, -0x1, !P1 ;  /* 0xffffffff1300780c */ /* 0x000fe40004f24270 */
[----:B------:R-:W-:-:S02]  /*0a50*/  ISETP.GT.AND P2, PT, R23, -0x1, !P2 ;  /* 0xffffffff1700780c */ /* 0x000fc40005744270 */
[----:B------:R-:W-:Y:S02]  /*0a60*/  PLOP3.LUT P1, PT, P0, P1, PT, 0x80, 0x8 ;  /* 0x000000000008781c */ /* 0x000fe40000723070 */
[C---:B------:R-:W-:Y:S02]  /*0a70*/  ISETP.GE.AND P3, PT, R25.reuse, UR9, PT ;  /* 0x0000000919007c0c */ /* 0x040fe4000bf66270 */
[----:B------:R-:W-:Y:S02]  /*0a80*/  PLOP3.LUT P2, PT, P0, P2, PT, 0x80, 0x8 ;  /* 0x000000000008781c */ /* 0x000fe40000745070 */
[----:B------:R-:W-:Y:S02]  /*0a90*/  ISETP.GT.AND P3, PT, R25, -0x1, !P3 ;  /* 0xffffffff1900780c */ /* 0x000fe40005f64270 */
[----:B------:R-:W-:Y:S02]  /*0aa0*/  ISETP.GE.AND P4, PT, R21, UR9, PT ;  /* 0x0000000915007c0c */ /* 0x000fe4000bf86270 */
[----:B------:R-:W-:-:S02]  /*0ab0*/  PLOP3.LUT P3, PT, P0, P3, PT, 0x80, 0x8 ;  /* 0x000000000008781c */ /* 0x000fc40000767070 */
[----:B------:R-:W-:Y:S01]  /*0ac0*/  ISETP.GT.AND P4, PT, R21, -0x1, !P4 ;  /* 0xffffffff1500780c */ /* 0x000fe20006784270 */
[----:B------:R-:W0:Y:S01]  /*0ad0*/  @P1 LDC.64 R8, c[0x0][0x380] ;  /* 0x0000e000ff081b82 */ /* 0x000e220000000a00 */
[C---:B------:R-:W-:Y:S02]  /*0ae0*/  @P1 IMAD R19, R18.reuse, UR9, R19 ;  /* 0x0000000912131c24 */ /* 0x040fe4000f8e0213 */
[----:B------:R-:W-:Y:S01]  /*0af0*/  PLOP3.LUT P4, PT, P0, P4, PT, 0x80, 0x8 ;  /* 0x000000000008781c */ /* 0x000fe20000789070 */
[----:B------:R-:W-:-:S04]  /*0b00*/  @P2 IMAD R23, R18, UR9, R23 ;  /* 0x0000000912172c24 */ /* 0x000fc8000f8e0217 */
[----:B------:R-:W1:Y:S08]  /*0b10*/  @P2 LDC.64 R2, c[0x0][0x380] ;  /* 0x0000e000ff022b82 */ /* 0x000e700000000a00 */
[----:B------:R-:W2:Y:S08]  /*0b20*/  @P3 LDC.64 R4, c[0x0][0x380] ;  /* 0x0000e000ff043b82 */ /* 0x000eb00000000a00 */
[----:B------:R-:W3:Y:S01]  /*0b30*/  @P4 LDC.64 R6, c[0x0][0x380] ;  /* 0x0000e000ff064b82 */ /* 0x000ee20000000a00 */
[----:B0-----:R-:W-:-:S06]  /*0b40*/  @P1 IMAD.WIDE R8, R19, 0x4, R8 ;  /* 0x0000000413081825 */ /* 0x001fcc00078e0208 */
[----:B------:R-:W4:Y:S01]  /*0b50*/  @P1 LDG.E R9, desc[UR12][R8.64] ;  /* 0x0000000c08091981 */ /* 0x000f22000c1e1900 */
[----:B-1----:R-:W-:-:S04]  /*0b60*/  @P2 IMAD.WIDE R2, R23, 0x4, R2 ;  /* 0x0000000417022825 */ /* 0x002fc800078e0202 */
[C---:B------:R-:W-:Y:S02]  /*0b70*/  @P3 IMAD R25, R18.reuse, UR9, R25 ;  /* 0x0000000912193c24 */ /* 0x040fe4000f8e0219 */
[----:B------:R-:W5:Y:S01]  /*0b80*/  @P2 LDG.E R3, desc[UR12][R2.64] ;  /* 0x0000000c02032981 */ /* 0x000f62000c1e1900 */
[----:B------:R-:W-:Y:S02]  /*0b90*/  @P4 IMAD R21, R18, UR9, R21 ;  /* 0x0000000912154c24 */ /* 0x000fe4000f8e0215 */
[----:B--2---:R-:W-:-:S06]  /*0ba0*/  @P3 IMAD.WIDE R4, R25, 0x4, R4 ;  /* 0x0000000419043825 */ /* 0x004fcc00078e0204 */
[----:B------:R-:W2:Y:S01]  /*0bb0*/  @P3 LDG.E R5, desc[UR12][R4.64] ;  /* 0x0000000c04053981 */ /* 0x000ea2000c1e1900 */
[----:B---3--:R-:W-:-:S06]  /*0bc0*/  @P4 IMAD.WIDE R6, R21, 0x4, R6 ;  /* 0x0000000415064825 */ /* 0x008fcc00078e0206 */
[----:B------:R-:W3:Y:S01]  /*0bd0*/  @P4 LDG.E R7, desc[UR12][R6.64] ;  /* 0x0000000c06074981 */ /* 0x000ee2000c1e1900 */
[----:B------:R-:W-:Y:S01]  /*0be0*/  UIADD3 UR5, UPT, UPT, UR5, 0x4, URZ ;  /* 0x0000000405057890 */ /* 0x000fe2000fffe0ff */
[----:B----4-:R-:W-:-:S04]  /*0bf0*/  @P1 FSETP.GT.AND P6, PT, R9, R10, PT ;  /* 0x0000000a0900120b */ /* 0x010fc80003fc4000 */
[----:B------:R-:W-:Y:S02]  /*0c00*/  @P1 FSEL R10, R9, R10, P6 ;  /* 0x0000000a090a1208 */ /* 0x000fe40003000000 */
[----:B------:R-:W-:Y:S02]  /*0c10*/  @P1 SEL R0, R19, R0, P6 ;  /* 0x0000000013001207 */ /* 0x000fe40003000000 */
[----:B-----5:R-:W-:-:S04]  /*0c20*/  @P2 FSETP.GT.AND P5, PT, R3, R10, PT ;  /* 0x0000000a0300220b */ /* 0x020fc80003fa4000 */
[----:B------:R-:W-:Y:S02]  /*0c30*/  @P2 FSEL R10, R3, R10, P5 ;  /* 0x0000000a030a2208 */ /* 0x000fe40002800000 */
[----:B------:R-:W-:Y:S02]  /*0c40*/  @P2 SEL R0, R23, R0, P5 ;  /* 0x0000000017002207 */ /* 0x000fe40002800000 */
[----:B--2---:R-:W-:-:S04]  /*0c50*/  @P3 FSETP.GT.AND P1, PT, R5, R10, PT ;  /* 0x0000000a0500320b */ /* 0x004fc80003f24000 */
[----:B------:R-:W-:Y:S02]  /*0c60*/  @P3 FSEL R10, R5, R10, P1 ;  /* 0x0000000a050a3208 */ /* 0x000fe40000800000 */
[----:B------:R-:W-:Y:S02]  /*0c70*/  @P3 SEL R0, R25, R0, P1 ;  /* 0x0000000019003207 */ /* 0x000fe40000800000 */
[----:B---3--:R-:W-:-:S04]  /*0c80*/  @P4 FSETP.GT.AND P2, PT, R7, R10, PT ;  /* 0x0000000a0700420b */ /* 0x008fc80003f44000 */
[----:B------:R-:W-:Y:S02]  /*0c90*/  @P4 FSEL R10, R7, R10, P2 ;  /* 0x0000000a070a4208 */ /* 0x000fe40001000000 */
[----:B------:R-:W-:-:S07]  /*0ca0*/  @P4 SEL R0, R21, R0, P2 ;  /* 0x0000000015004207 */ /* 0x000fce0001000000 */
.L_x_78:
[----:B------:R-:W-:Y:S05]  /*0cb0*/  BRA.U !UP2, `(.L_x_77) ;  /* 0x000000010ab07547 */ /* 0x000fea000b800000 */
[----:B------:R-:W-:Y:S02]  /*0cc0*/  UISETP.NE.AND UP1, UPT, UR10, 0x1, UPT ;  /* 0x000000010a00788c */ /* 0x000fe4000bf25270 */
[----:B------:R-:W-:-:S04]  /*0cd0*/  ULOP3.LUT UR7, UR7, 0x1, URZ, 0xc0, !UPT ;  /* 0x0000000107077892 */ /* 0x000fc8000f8ec0ff */
[----:B------:R-:W-:-:S03]  /*0ce0*/  UISETP.NE.U32.AND UP2, UPT, UR7, 0x1, UPT ;  /* 0x000000010700788c */ /* 0x000fc6000bf45070 */
[----:B------:R-:W-:Y:S08]  /*0cf0*/  BRA.U !UP1, `(.L_x_79) ;  /* 0x0000000109607547 */ /* 0x000ff0000b800000 */
[----:B------:R-:W0:Y:S01]  /*0d00*/  LDCU UR7, c[0x0][0x3a4] ;  /* 0x00007480ff0777ac */ /* 0x000e220008000800 */
[----:B------:R-:W-:-:S04]  /*0d10*/  VIADD R7, R16, UR5 ;  /* 0x0000000510077c36 */ /* 0x000fc80008000000 */
[C---:B------:R-:W-:Y:S01]  /*0d20*/  VIADD R9, R7.reuse, 0x1 ;  /* 0x0000000107097836 */ /* 0x040fe20000000000 */
[----:B0-----:R-:W-:-:S04]  /*0d30*/  ISETP.GE.AND P1, PT, R7, UR7, PT ;  /* 0x0000000707007c0c */ /* 0x001fc8000bf26270 */
[----:B------:R-:W-:Y:S02]  /*0d40*/  ISETP.GE.AND P2, PT, R9, UR7, PT ;  /* 0x0000000709007c0c */ /* 0x000fe4000bf46270 */
[----:B------:R-:W-:Y:S02]  /*0d50*/  ISETP.GT.AND P1, PT, R7, -0x1, !P1 ;  /* 0xffffffff0700780c */ /* 0x000fe40004f24270 */
[----:B------:R-:W-:Y:S02]  /*0d60*/  ISETP.GT.AND P2, PT, R9, -0x1, !P2 ;  /* 0xffffffff0900780c */ /* 0x000fe40005744270 */
[----:B------:R-:W-:Y:S02]  /*0d70*/  PLOP3.LUT P1, PT, P0, P1, PT, 0x80, 0x8 ;  /* 0x000000000008781c */ /* 0x000fe40000723070 */
[----:B------:R-:W-:-:S11]  /*0d80*/  PLOP3.LUT P2, PT, P0, P2, PT, 0x80, 0x8 ;  /* 0x000000000008781c */ /* 0x000fd60000745070 */
[----:B------:R-:W0:Y:S01]  /*0d90*/  @P1 LDC.64 R4, c[0x0][0x380] ;  /* 0x0000e000ff041b82 */ /* 0x000e220000000a00 */
[C---:B------:R-:W-:Y:S02]  /*0da0*/  @P1 IMAD R7, R18.reuse, UR7, R7 ;  /* 0x0000000712071c24 */ /* 0x040fe4000f8e0207 */
[----:B------:R-:W-:-:S05]  /*0db0*/  @P2 IMAD R9, R18, UR7, R9 ;  /* 0x0000000712092c24 */ /* 0x000fca000f8e0209 */
[----:B------:R-:W1:Y:S01]  /*0dc0*/  @P2 LDC.64 R2, c[0x0][0x380] ;  /* 0x0000e000ff022b82 */ /* 0x000e620000000a00 */
[----:B0-----:R-:W-:-:S06]  /*0dd0*/  @P1 IMAD.WIDE R4, R7, 0x4, R4 ;  /* 0x0000000407041825 */ /* 0x001fcc00078e0204 */
[----:B------:R-:W2:Y:S01]  /*0de0*/  @P1 LDG.E R5, desc[UR12][R4.64] ;  /* 0x0000000c04051981 */ /* 0x000ea2000c1e1900 */
[----:B-1----:R-:W-:-:S06]  /*0df0*/  @P2 IMAD.WIDE R2, R9, 0x4, R2 ;  /* 0x0000000409022825 */ /* 0x002fcc00078e0202 */
[----:B------:R-:W3:Y:S01]  /*0e00*/  @P2 LDG.E R3, desc[UR12][R2.64] ;  /* 0x0000000c02032981 */ /* 0x000ee2000c1e1900 */
[----:B------:R-:W-:Y:S01]  /*0e10*/  UIADD3 UR5, UPT, UPT, UR5, 0x2, URZ ;  /* 0x0000000205057890 */ /* 0x000fe2000fffe0ff */
[----:B--2---:R-:W-:-:S04]  /*0e20*/  @P1 FSETP.GT.AND P3, PT, R5, R10, PT ;  /* 0x0000000a0500120b */ /* 0x004fc80003f64000 */
[----:B------:R-:W-:Y:S02]  /*0e30*/  @P1 FSEL R10, R5, R10, P3 ;  /* 0x0000000a050a1208 */ /* 0x000fe40001800000 */
[----:B------:R-:W-:Y:S02]  /*0e40*/  @P1 SEL R0, R7, R0, P3 ;  /* 0x0000000007001207 */ /* 0x000fe40001800000 */
[----:B---3--:R-:W-:-:S04]  /*0e50*/  @P2 FSETP.GT.AND P4, PT, R3, R10, PT ;  /* 0x0000000a0300220b */ /* 0x008fc80003f84000 */
[----:B------:R-:W-:Y:S02]  /*0e60*/  @P2 FSEL R10, R3, R10, P4 ;  /* 0x0000000a030a2208 */ /* 0x000fe40002000000 */
[----:B------:R-:W-:-:S07]  /*0e70*/  @P2 SEL R0, R9, R0, P4 ;  /* 0x0000000009002207 */ /* 0x000fce0002000000 */
.L_x_79:
[----:B------:R-:W-:Y:S05]  /*0e80*/  BRA.U UP2, `(.L_x_77) ;  /* 0x00000001023c7547 */ /* 0x000fea000b800000 */
        /* <DEDUP_REMOVED lines=10> */
[----:B------:R-:W2:Y:S02]  /*0f30*/  LDG.E R3, desc[UR12][R2.64] ;  /* 0x0000000c02037981 */ /* 0x000ea4000c1e1900 */
[----:B--2---:R-:W-:-:S04]  /*0f40*/  FSETP.GT.AND P0, PT, R3, R10, PT ;  /* 0x0000000a0300720b */ /* 0x004fc80003f04000 */
[----:B------:R-:W-:Y:S02]  /*0f50*/  FSEL R10, R3, R10, P0 ;  /* 0x0000000a030a7208 */ /* 0x000fe40000000000 */
[----:B------:R-:W-:-:S07]  /*0f60*/  SEL R0, R5, R0, P0 ;  /* 0x0000000005007207 */ /* 0x000fce0000000000 */
.L_x_80:
[----:B------:R-:W-:Y:S05]  /*0f70*/  BSYNC.RECONVERGENT B0 ;  /* 0x0000000000007941 */ /* 0x000fea0003800200 */
.L_x_77:
[----:B------:R-:W-:Y:S05]  /*0f80*/  BRA.U UP0, `(.L_x_81) ;  /* 0xfffffff100ec7547 */ /* 0x000fea000b83ffff */
.L_x_74:
[----:B------:R-:W0:Y:S01]  /*0f90*/  LDC R4, c[0x0][0x39c] ;  /* 0x0000e700ff047b82 */ /* 0x000e220000000800 */
[----:B------:R-:W1:Y:S01]  /*0fa0*/  LDCU.64 UR10, c[0x0][0x390] ;  /* 0x00007200ff0a77ac */ /* 0x000e620008000a00 */
[----:B------:R-:W2:Y:S06]  /*0fb0*/  LDCU.64 UR14, c[0x0][0x3a8] ;  /* 0x00007500ff0e77ac */ /* 0x000eac0008000a00 */
[----:B------:R-:W3:Y:S01]  /*0fc0*/  LDC.64 R2, c[0x0][0x388] ;  /* 0x0000e200ff027b82 */ /* 0x000ee20000000a00 */
[----:B-1----:R-:W-:-:S04]  /*0fd0*/  ISETP.NE.U32.AND P0, PT, RZ, UR10, PT ;  /* 0x0000000aff007c0c */ /* 0x002fc8000bf05070 */
[----:B------:R-:W-:Y:S01]  /*0fe0*/  ISETP.NE.AND.EX P0, PT, RZ, UR11, PT, P0 ;  /* 0x0000000bff007c0c */ /* 0x000fe2000bf05300 */
[----:B0-----:R-:W-:-:S04]  /*0ff0*/  IMAD R4, R11, R4, R14 ;  /* 0x000000040b047224 */ /* 0x001fc800078e020e */
[----:B--2---:R-:W-:-:S04]  /*1000*/  IMAD R13, R4, UR14, R13 ;  /* 0x0000000e040d7c24 */ /* 0x004fc8000f8e020d */
[----:B------:R-:W-:-:S04]  /*1010*/  IMAD R13, R13, UR15, R12 ;  /* 0x0000000f0d0d7c24 */ /* 0x000fc8000f8e020c */
[----:B---3--:R-:W-:-:S05]  /*1020*/  IMAD.WIDE R2, R13, 0x4, R2 ;  /* 0x000000040d027825 */ /* 0x008fca00078e0202 */
[----:B------:R0:W-:Y:S01]  /*1030*/  STG.E desc[UR12][R2.64], R10 ;  /* 0x0000000a02007986 */ /* 0x0001e2000c10190c */
[----:B------:R-:W-:Y:S05]  /*1040*/  @!P0 EXIT ;  /* 0x000000000000894d */ /* 0x000fea0003800000 */
[----:B0-----:R-:W0:Y:S02]  /*1050*/  LDC.64 R2, c[0x0][0x390] ;  /* 0x0000e400ff027b82 */ /* 0x001e240000000a00 */
[----:B0-----:R-:W-:-:S05]  /*1060*/  IMAD.WIDE R2, R13, 0x4, R2 ;  /* 0x000000040d027825 */ /* 0x001fca00078e0202 */
[----:B------:R-:W-:Y:S01]  /*1070*/  STG.E desc[UR12][R2.64], R0 ;  /* 0x0000000002007986 */ /* 0x000fe2000c10190c */
[----:B------:R-:W-:Y:S05]  /*1080*/  EXIT ;  /* 0x000000000000794d */ /* 0x000fea0003800000 */
.L_x_82:
        /* <DEDUP_REMOVED lines=15> */
.L_x_236:


//--------------------- .text._ZN7neurova4cuda3dnn20instance_norm_kernelEPKfPfS3_S3_iiiif --------------------------
	.section	.text._ZN7neurova4cuda3dnn20instance_norm_kernelEPKfPfS3_S3_iiiif,"ax",@progbits
	.align	128
        .global         _ZN7neurova4cuda3dnn20instance_norm_kernelEPKfPfS3_S3_iiiif
        .type           _ZN7neurova4cuda3dnn20instance_norm_kernelEPKfPfS3_S3_iiiif,@function
        .size           _ZN7neurova4cuda3dnn20instance_norm_kernelEPKfPfS3_S3_iiiif,(.L_x_223 - _ZN7neurova4cuda3dnn20instance_norm_kernelEPKfPfS3_S3_iiiif)
        .other          _ZN7neurova4cuda3dnn20instance_norm_kernelEPKfPfS3_S3_iiiif,@"STO_CUDA_ENTRY STV_DEFAULT"
_ZN7neurova4cuda3dnn20instance_norm_kernelEPKfPfS3_S3_iiiif:
.text._ZN7neurova4cuda3dnn20instance_norm_kernelEPKfPfS3_S3_iiiif:
[----:B------:R-:W-:Y:S01]  /*0000*/  LDC R1, c[0x0][0x37c] ;  /* 0x0000df00ff017b82 */ /* 0x000fe20000000800 */
[----:B------:R-:W0:Y:S07]  /*0010*/  S2R R8, SR_CTAID.Y ;  /* 0x0000000000087919 */ /* 0x000e2e0000002600 */
[----:B------:R-:W0:Y:S08]  /*0020*/  LDC.64 R2, c[0x0][0x3a0] ;  /* 0x0000e800ff027b82 */ /* 0x000e300000000a00 */
[----:B------:R-:W1:Y:S01]  /*0030*/  S2UR UR4, SR_CTAID.X ;  /* 0x00000000000479c3 */ /* 0x000e620000002500 */
[----:B0-----:R-:W-:-:S04]  /*0040*/  ISETP.GE.AND P0, PT, R8, R3, PT ;  /* 0x000000030800720c */ /* 0x001fc80003f06270 */
[----:B-1----:R-:W-:-:S13]  /*0050*/  ISETP.LE.OR P0, PT, R2, UR4, P0 ;  /* 0x0000000402007c0c */ /* 0x002fda0008703670 */
[----:B------:R-:W-:Y:S05]  /*0060*/  @P0 EXIT ;  /* 0x000000000000094d */ /* 0x000fea0003800000 */
[----:B------:R-:W0:Y:S01]  /*0070*/  LDC.64 R6, c[0x0][0x3a8] ;  /* 0x0000ea00ff067b82 */ /* 0x000e220000000a00 */
[----:B------:R-:W-:Y:S01]  /*0080*/  IMAD R3, R3, UR4, R8 ;  /* 0x0000000403037c24 */ /* 0x000fe2000f8e0208 */
[----:B------:R-:W1:Y:S01]  /*0090*/  LDCU.64 UR4, c[0x0][0x358] ;  /* 0x00006b00ff0477ac */ /* 0x000e620008000a00 */
[----:B------:R-:W-:-:S05]  /*00a0*/  HFMA2 R12, -RZ, RZ, 0, 0 ;  /* 0x00000000ff0c7431 */ /* 0x000fca00000001ff */
[----:B------:R-:W2:Y:S01]  /*00b0*/  LDC.64 R4, c[0x0][0x380] ;  /* 0x0000e000ff047b82 */ /* 0x000ea20000000a00 */
[----:B0-----:R-:W-:-:S04]  /*00c0*/  IMAD R2, R7, R6, RZ ;  /* 0x0000000607027224 */ /* 0x001fc800078e02ff */
[C---:B------:R-:W-:Y:S01]  /*00d0*/  IMAD R6, R2.reuse, R3, RZ ;  /* 0x0000000302067224 */ /* 0x040fe200078e02ff */
[----:B------:R-:W-:-:S03]  /*00e0*/  ISETP.GE.AND P2, PT, R2, 0x1, PT ;  /* 0x000000010200780c */ /* 0x000fc60003f46270 */
[----:B--2---:R-:W-:Y:S01]  /*00f0*/  IMAD.WIDE R4, R6, 0x4, R4 ;  /* 0x0000000406047825 */ /* 0x004fe200078e0204 */
[----:B------:R-:W-:-:S09]  /*0100*/  SHF.R.S32.HI R7, RZ, 0x1f, R6 ;  /* 0x0000001fff077819 */ /* 0x000fd20000011406 */
[----:B-1----:R-:W-:Y:S05]  /*0110*/  @!P2 BRA `(.L_x_83) ;  /* 0x0000000400a8a947 */ /* 0x002fea0003800000 */
[C---:B------:R-:W-:Y:S01]  /*0120*/  ISETP.GE.U32.AND P1, PT, R2.reuse, 0x10, PT ;  /* 0x000000100200780c */ /* 0x040fe20003f26070 */
[----:B------:R-:W-:Y:S01]  /*0130*/  IMAD.MOV.U32 R3, RZ, RZ, RZ ;  /* 0x000000ffff037224 */ /* 0x000fe200078e00ff */
[----:B------:R-:W-:Y:S02]  /*0140*/  LOP3.LUT R25, R2, 0xf, RZ, 0xc0, !PT ;  /* 0x0000000f02197812 */ /* 0x000fe400078ec0ff */
[----:B------:R-:W-:Y:S02]  /*0150*/  MOV R12, RZ ;  /* 0x000000ff000c7202 */ /* 0x000fe40000000f00 */
[----:B------:R-:W-:-:S07]  /*0160*/  ISETP.NE.AND P0, PT, R25, RZ, PT ;  /* 0x000000ff1900720c */ /* 0x000fce0003f05270 */
[----:B------:R-:W-:Y:S06]  /*0170*/  @!P1 BRA `(.L_x_84) ;  /* 0x0000000000b49947 */ /* 0x000fec0003800000 */
[----:B------:R-:W0:Y:S01]  /*0180*/  LDC.64 R10, c[0x0][0x380] ;  /* 0x0000e000ff0a7b82 */ /* 0x000e220000000a00 */
[----:B------:R-:W-:Y:S02]  /*0190*/  LOP3.LUT R3, R2, 0x7ffffff0, RZ, 0xc0, !PT ;  /* 0x7ffffff002037812 */ /* 0x000fe400078ec0ff */
[----:B------:R-:W-:Y:S02]  /*01a0*/  MOV R12, RZ ;  /* 0x000000ff000c7202 */ /* 0x000fe40000000f00 */
[----:B------:R-:W-:Y:S02]  /*01b0*/  IADD3 R26, PT, PT, -R3, RZ, RZ ;  /* 0x000000ff031a7210 */ /* 0x000fe40007ffe1ff */
[----:B0-----:R-:W-:-:S04]  /*01c0*/  LEA R10, P1, R6, R10, 0x2 ;  /* 0x0000000a060a7211 */ /* 0x001fc800078210ff */
[----:B------:R-:W-:Y:S02]  /*01d0*/  IADD3 R10, P3, PT, R10, 0x20, RZ ;  /* 0x000000200a0a7810 */ /* 0x000fe40007f7e0ff */
[----:B------:R-:W-:-:S05]  /*01e0*/  LEA.HI.X R11, R6, R11, R7, 0x2, P1 ;  /* 0x0000000b060b7211 */ /* 0x000fca00008f1407 */
[----:B------:R-:W-:-:S07]  /*01f0*/  IMAD.X R11, RZ, RZ, R11, P3 ;  /* 0x000000ffff0b7224 */ /* 0x000fce00018e060b */
.L_x_85:
        /* <DEDUP_REMOVED lines=13> */
[----:B------:R-:W5:Y:S01]  /*02d0*/  LDG.E R9, desc[UR4][R10.64+0x14] ;  /* 0x000014040a097981 */ /* 0x000f62000c1e1900 */
[----:B--2---:R-:W-:-:S03]  /*02e0*/  FADD R23, R23, R12 ;  /* 0x0000000c17177221 */ /* 0x004fc60000000000 */
[----:B------:R-:W2:Y:S01]  /*02f0*/  LDG.E R12, desc[UR4][R10.64+0x18] ;  /* 0x000018040a0c7981 */ /* 0x000ea2000c1e1900 */
[----:B---3--:R-:W-:-:S03]  /*0300*/  FADD R27, R23, R24 ;  /* 0x00000018171b7221 */ /* 0x008fc60000000000 */
[----:B------:R0:W3:Y:S01]  /*0310*/  LDG.E R23, desc[UR4][R10.64+0x1c] ;  /* 0x00001c040a177981 */ /* 0x0000e2000c1e1900 */
[----:B------:R-:W-:Y:S01]  /*0320*/  IADD3 R26, PT, PT, R26, 0x10, RZ ;  /* 0x000000101a1a7810 */ /* 0x000fe20007ffe0ff */
[----:B----4-:R-:W-:-:S03]  /*0330*/  FADD R27, R27, R0 ;  /* 0x000000001b1b7221 */ /* 0x010fc60000000000 */
[----:B------:R-:W-:Y:S01]  /*0340*/  ISETP.NE.AND P1, PT, R26, RZ, PT ;  /* 0x000000ff1a00720c */ /* 0x000fe20003f25270 */
[----:B-----5:R-:W-:-:S04]  /*0350*/  FADD R22, R27, R22 ;  /* 0x000000161b167221 */ /* 0x020fc80000000000 */
[----:B------:R-:W-:Y:S01]  /*0360*/  FADD R21, R22, R21 ;  /* 0x0000001516157221 */ /* 0x000fe20000000000 */
[----:B0-----:R-:W-:-:S03]  /*0370*/  IADD3 R10, P3, PT, R10, 0x40, RZ ;  /* 0x000000400a0a7810 */ /* 0x001fc60007f7e0ff */
[----:B------:R-:W-:Y:S01]  /*0380*/  FADD R20, R21, R20 ;  /* 0x0000001415147221 */ /* 0x000fe20000000000 */
[----:B------:R-:W-:-:S03]  /*0390*/  IADD3.X R11, PT, PT, RZ, R11, RZ, P3, !PT ;  /* 0x0000000bff0b7210 */ /* 0x000fc60001ffe4ff */
        /* <DEDUP_REMOVED lines=8> */
[----:B--2---:R-:W-:-:S04]  /*0420*/  FADD R12, R9, R12 ;  /* 0x0000000c090c7221 */ /* 0x004fc80000000000 */
[----:B---3--:R-:W-:Y:S01]  /*0430*/  FADD R12, R12, R23 ;  /* 0x000000170c0c7221 */ /* 0x008fe20000000000 */
[----:B------:R-:W-:Y:S06]  /*0440*/  @P1 BRA `(.L_x_85) ;  /* 0xfffffffc006c1947 */ /* 0x000fec000383ffff */
.L_x_84:
[----:B------:R-:W-:Y:S05]  /*0450*/  @!P0 BRA `(.L_x_83) ;  /* 0x0000000000d88947 */ /* 0x000fea0003800000 */
[----:B------:R-:W-:Y:S02]  /*0460*/  ISETP.GE.U32.AND P0, PT, R25, 0x8, PT ;  /* 0x000000081900780c */ /* 0x000fe40003f06070 */
[----:B------:R-:W-:-:S04]  /*0470*/  LOP3.LUT R14, R2, 0x7, RZ, 0xc0, !PT ;  /* 0x00000007020e7812 */ /* 0x000fc800078ec0ff */
[----:B------:R-:W-:-:S07]  /*0480*/  ISETP.NE.AND P1, PT, R14, RZ, PT ;  /* 0x000000ff0e00720c */ /* 0x000fce0003f25270 */
[----:B------:R-:W-:Y:S06]  /*0490*/  @!P0 BRA `(.L_x_86) ;  /* 0x0000000000488947 */ /* 0x000fec0003800000 */
[----:B------:R-:W-:-:S05]  /*04a0*/  IMAD.WIDE.U32 R10, R3, 0x4, R4 ;  /* 0x00000004030a7825 */ /* 0x000fca00078e0004 */
        /* <DEDUP_REMOVED lines=8> */
[----:B------:R-:W-:-:S02]  /*0530*/  VIADD R3, R3, 0x8 ;  /* 0x0000000803037836 */ /* 0x000fc40000000000 */
        /* <DEDUP_REMOVED lines=8> */
.L_x_86:
        /* <DEDUP_REMOVED lines=9> */
[----:B------:R-:W5:Y:S01]  /*0650*/  LDG.E R18, desc[UR4][R10.64+0xc] ;  /* 0x00000c040a127981 */ /* 0x000f62000c1e1900 */
[----:B------:R-:W-:Y:S01]  /*0660*/  IADD3 R3, PT, PT, R3, 0x4, RZ ;  /* 0x0000000403037810 */ /* 0x000fe20007ffe0ff */
[----:B--2---:R-:W-:-:S04]  /*0670*/  FADD R9, R12, R9 ;  /* 0x000000090c097221 */ /* 0x004fc80000000000 */
[----:B---3--:R-:W-:-:S04]  /*0680*/  FADD R9, R9, R14 ;  /* 0x0000000e09097221 */ /* 0x008fc80000000000 */
[----:B----4-:R-:W-:-:S04]  /*0690*/  FADD R9, R9, R16 ;  /* 0x0000001009097221 */ /* 0x010fc80000000000 */
[----:B-----5:R-:W-:-:S07]  /*06a0*/  FADD R12, R9, R18 ;  /* 0x00000012090c7221 */ /* 0x020fce0000000000 */
.L_x_87:
[----:B------:R-:W-:Y:S05]  /*06b0*/  @!P1 BRA `(.L_x_83) ;  /* 0x0000000000409947 */ /* 0x000fea0003800000 */
[----:B------:R-:W0:Y:S01]  /*06c0*/  LDCU.64 UR6, c[0x0][0x380] ;  /* 0x00007000ff0677ac */ /* 0x000e220008000a00 */
[C---:B------:R-:W-:Y:S01]  /*06d0*/  SHF.L.U64.HI R11, R6.reuse, 0x2, R7 ;  /* 0x00000002060b7819 */ /* 0x040fe20000010207 */
[----:B------:R-:W-:Y:S01]  /*06e0*/  IMAD.MOV R0, RZ, RZ, -R0 ;  /* 0x000000ffff007224 */ /* 0x000fe200078e0a00 */
[----:B------:R-:W-:-:S05]  /*06f0*/  SHF.L.U32 R10, R6, 0x2, RZ ;  /* 0x00000002060a7819 */ /* 0x000fca00000006ff */
[----:B------:R-:W-:-:S03]  /*0700*/  IMAD.WIDE.U32 R10, R3, 0x4, R10 ;  /* 0x00000004030a7825 */ /* 0x000fc600078e000a */
[----:B0-----:R-:W-:-:S04]  /*0710*/  IADD3 R9, P0, PT, R10, UR6, RZ ;  /* 0x000000060a097c10 */ /* 0x001fc8000ff1e0ff */
[----:B------:R-:W-:-:S09]  /*0720*/  IADD3.X R14, PT, PT, R11, UR7, RZ, P0, !PT ;  /* 0x000000070b0e7c10 */ /* 0x000fd200087fe4ff */
.L_x_88:
[----:B------:R-:W-:Y:S02]  /*0730*/  MOV R10, R9 ;  /* 0x00000009000a7202 */ /* 0x000fe40000000f00 */
[----:B------:R-:W-:-:S05]  /*0740*/  MOV R11, R14 ;  /* 0x0000000e000b7202 */ /* 0x000fca0000000f00 */
[----:B------:R-:W2:Y:S01]  /*0750*/  LDG.E R3, desc[UR4][R10.64] ;  /* 0x000000040a037981 */ /* 0x000ea2000c1e1900 */
[----:B------:R-:W-:Y:S01]  /*0760*/  VIADD R0, R0, 0x1 ;  /* 0x0000000100007836 */ /* 0x000fe20000000000 */
[----:B------:R-:W-:-:S04]  /*0770*/  IADD3 R9, P1, PT, R9, 0x4, RZ ;  /* 0x0000000409097810 */ /* 0x000fc80007f3e0ff */
[----:B------:R-:W-:Y:S02]  /*0780*/  ISETP.NE.AND P0, PT, R0, RZ, PT ;  /* 0x000000ff0000720c */ /* 0x000fe40003f05270 */
[----:B------:R-:W-:Y:S01]  /*0790*/  IADD3.X R14, PT, PT, RZ, R14, RZ, P1, !PT ;  /* 0x0000000eff0e7210 */ /* 0x000fe20000ffe4ff */
[----:B--2---:R-:W-:-:S10]  /*07a0*/  FADD R12, R3, R12 ;  /* 0x0000000c030c7221 */ /* 0x004fd40000000000 */
[----:B------:R-:W-:Y:S05]  /*07b0*/  @P0 BRA `(.L_x_88) ;  /* 0xfffffffc00dc0947 */ /* 0x000fea000383ffff */
.L_x_83:
[----:B------:R-:W-:-:S04]  /*07c0*/  I2FP.F32.S32 R3, R2 ;  /* 0x0000000200037245 */ /* 0x000fc80000201400 */
        /* <DEDUP_REMOVED lines=8> */
[----:B------:R-:W-:Y:S02]  /*0850*/  MOV R0, R12 ;  /* 0x0000000c00007202 */ /* 0x000fe40000000f00 */
[----:B------:R-:W-:-:S07]  /*0860*/  MOV R10, 0x880 ;  /* 0x00000880000a7802 */ /* 0x000fce0000000f00 */
[----:B------:R-:W-:Y:S05]  /*0870*/  CALL.REL.NOINC `($__internal_6_$__cuda_sm3x_div_rn_noftz_f32_slowpath) ;  /* 0x0000001800287944 */ /* 0x000fea0003c00000 */
[----:B------:R-:W-:-:S07]  /*0880*/  IMAD.MOV.U32 R9, RZ, RZ, R0 ;  /* 0x000000ffff097224 */ /* 0x000fce00078e0000 */
.L_x_89:
[----:B------:R-:W-:Y:S01]  /*0890*/  HFMA2 R12, -RZ, RZ, 0, 0 ;  /* 0x00000000ff0c7431 */ /* 0x000fe200000001ff */
[----:B------:R-:W-:Y:S06]  /*08a0*/  @!P2 BRA `(.L_x_90) ;  /* 0x000000080018a947 */ /* 0x000fec0003800000 */
[C---:B------:R-:W-:Y:S02]  /*08b0*/  ISETP.GE.U32.AND P1, PT, R2.reuse, 0x10, PT ;  /* 0x000000100200780c */ /* 0x040fe40003f26070 */
[----:B------:R-:W-:Y:S02]  /*08c0*/  CS2R R12, SRZ ;  /* 0x00000000000c7805 */ /* 0x000fe4000001ff00 */
[----:B------:R-:W-:-:S04]  /*08d0*/  LOP3.LUT R19, R2, 0xf, RZ, 0xc0, !PT ;  /* 0x0000000f02137812 */ /* 0x000fc800078ec0ff */
[----:B------:R-:W-:-:S05]  /*08e0*/  ISETP.NE.AND P0, PT, R19, RZ, PT ;  /* 0x000000ff1300720c */ /* 0x000fca0003f05270 */
[----:B------:R-:W-:Y:S08]  /*08f0*/  @!P1 BRA `(.L_x_91) ;  /* 0x0000000000f49947 */ /* 0x000ff00003800000 */
[----:B------:R-:W0:Y:S01]  /*0900*/  LDC.64 R10, c[0x0][0x380] ;  /* 0x0000e000ff0a7b82 */ /* 0x000e220000000a00 */
[----:B------:R-:W-:Y:S02]  /*0910*/  LOP3.LUT R13, R2, 0x7ffffff0, RZ, 0xc0, !PT ;  /* 0x7ffffff0020d7812 */ /* 0x000fe400078ec0ff */
[----:B------:R-:W-:-:S03]  /*0920*/  MOV R12, RZ ;  /* 0x000000ff000c7202 */ /* 0x000fc60000000f00 */
[----:B------:R-:W-:Y:S01]  /*0930*/  IMAD.MOV R21, RZ, RZ, -R13 ;  /* 0x000000ffff157224 */ /* 0x000fe200078e0a0d */
[----:B0-----:R-:W-:-:S04]  /*0940*/  LEA R10, P1, R6, R10, 0x2 ;  /* 0x0000000a060a7211 */ /* 0x001fc800078210ff */
[----:B------:R-:W-:Y:S02]  /*0950*/  IADD3 R10, P2, PT, R10, 0x20, RZ ;  /* 0x000000200a0a7810 */ /* 0x000fe40007f5e0ff */
[----:B------:R-:W-:-:S04]  /*0960*/  LEA.HI.X R11, R6, R11, R7, 0x2, P1 ;  /* 0x0000000b060b7211 */ /* 0x000fc800008f1407 */
[----:B------:R-:W-:-:S07]  /*0970*/  IADD3.X R11, PT, PT, RZ, R11, RZ, P2, !PT ;  /* 0x0000000bff0b7210 */ /* 0x000fce00017fe4ff */
.L_x_92:
        /* <DEDUP_REMOVED lines=9> */
[----:B------:R-:W5:Y:S01]  /*0a10*/  LDG.E R16, desc[UR4][R10.64+0x4] ;  /* 0x000004040a107981 */ /* 0x000f62000c1e1900 */
[----:B--2---:R-:W-:-:S03]  /*0a20*/  FADD R15, R24, -R9 ;  /* 0x80000009180f7221 */ /* 0x004fc60000000000 */
[----:B------:R-:W2:Y:S01]  /*0a30*/  LDG.E R24, desc[UR4][R10.64+0x8] ;  /* 0x000008040a187981 */ /* 0x000ea2000c1e1900 */
[----:B------:R-:W-:Y:S01]  /*0a40*/  FFMA R15, R15, R15, R12 ;  /* 0x0000000f0f0f7223 */ /* 0x000fe2000000000c */
[----:B---3--:R-:W-:Y:S02]  /*0a50*/  FADD R17, R17, -R9 ;  /* 0x8000000911117221 */ /* 0x008fe40000000000 */
[----:B------:R-:W3:Y:S02]  /*0a60*/  LDG.E R12, desc[UR4][R10.64+0xc] ;  /* 0x00000c040a0c7981 */ /* 0x000ee4000c1e1900 */
[----:B------:R-:W-:Y:S01]  /*0a70*/  FFMA R15, R17, R17, R15 ;  /* 0x00000011110f7223 */ /* 0x000fe2000000000f */
[----:B----4-:R-:W-:Y:S02]  /*0a80*/  FADD R17, R28, -R9 ;  /* 0x800000091c117221 */ /* 0x010fe40000000000 */
[----:B------:R-:W4:Y:S02]  /*0a90*/  LDG.E R28, desc[UR4][R10.64+0x10] ;  /* 0x000010040a1c7981 */ /* 0x000f24000c1e1900 */
[----:B------:R-:W-:-:S02]  /*0aa0*/  FFMA R17, R17, R17, R15 ;  /* 0x0000001111117223 */ /* 0x000fc4000000000f */
[----:B------:R-:W4:Y:S01]  /*0ab0*/  LDG.E R15, desc[UR4][R10.64+0x14] ;  /* 0x000014040a0f7981 */ /* 0x000f22000c1e1900 */
[----:B-----5:R-:W-:-:S03]  /*0ac0*/  FADD R23, R26, -R9 ;  /* 0x800000091a177221 */ /* 0x020fc60000000000 */
[----:B------:R-:W5:Y:S01]  /*0ad0*/  LDG.E R26, desc[UR4][R10.64+0x18] ;  /* 0x000018040a1a7981 */ /* 0x000f62000c1e1900 */
[----:B------:R-:W-:-:S03]  /*0ae0*/  FFMA R23, R23, R23, R17 ;  /* 0x0000001717177223 */ /* 0x000fc60000000011 */
[----:B------:R0:W5:Y:S01]  /*0af0*/  LDG.E R17, desc[UR4][R10.64+0x1c] ;  /* 0x00001c040a117981 */ /* 0x000162000c1e1900 */
[--C-:B------:R-:W-:Y:S01]  /*0b00*/  FADD R0, R0, -R9.reuse ;  /* 0x8000000900007221 */ /* 0x100fe20000000000 */
[--C-:B------:R-:W-:Y:S01]  /*0b10*/  FADD R14, R14, -R9.reuse ;  /* 0x800000090e0e7221 */ /* 0x100fe20000000000 */
[--C-:B------:R-:W-:Y:S01]  /*0b20*/  FADD R22, R22, -R9.reuse ;  /* 0x8000000916167221 */ /* 0x100fe20000000000 */
[----:B------:R-:W-:Y:S01]  /*0b30*/  FADD R20, R20, -R9 ;  /* 0x8000000914147221 */ /* 0x000fe20000000000 */
[----:B------:R-:W-:Y:S01]  /*0b40*/  FFMA R23, R0, R0, R23 ;  /* 0x0000000000177223 */ /* 0x000fe20000000017 */
[----:B------:R-:W-:Y:S01]  /*0b50*/  IADD3 R21, PT, PT, R21, 0x10, RZ ;  /* 0x0000001015157810 */ /* 0x000fe20007ffe0ff */
[----:B------:R-:W-:Y:S02]  /*0b60*/  FADD R18, R18, -R9 ;  /* 0x8000000912127221 */ /* 0x000fe40000000000 */
[----:B------:R-:W-:Y:S01]  /*0b70*/  FFMA R23, R14, R14, R23 ;  /* 0x0000000e0e177223 */ /* 0x000fe20000000017 */
[----:B------:R-:W-:Y:S01]  /*0b80*/  ISETP.NE.AND P1, PT, R21, RZ, PT ;  /* 0x000000ff1500720c */ /* 0x000fe20003f25270 */
[----:B------:R-:W-:-:S02]  /*0b90*/  FADD R16, R16, -R9 ;  /* 0x8000000910107221 */ /* 0x000fc40000000000 */
[----:B------:R-:W-:Y:S01]  /*0ba0*/  FFMA R23, R22, R22, R23 ;  /* 0x0000001616177223 */ /* 0x000fe20000000017 */
[----:B0-----:R-:W-:-:S03]  /*0bb0*/  IADD3 R10, P2, PT, R10, 0x40, RZ ;  /* 0x000000400a0a7810 */ /* 0x001fc60007f5e0ff */
[----:B------:R-:W-:Y:S02]  /*0bc0*/  FFMA R23, R20, R20, R23 ;  /* 0x0000001414177223 */ /* 0x000fe40000000017 */
[----:B------:R-:W-:Y:S02]  /*0bd0*/  IMAD.X R11, RZ, RZ, R11, P2 ;  /* 0x000000ffff0b7224 */ /* 0x000fe400010e060b */
[----:B------:R-:W-:-:S04]  /*0be0*/  FFMA R23, R18, R18, R23 ;  /* 0x0000001212177223 */ /* 0x000fc80000000017 */
[----:B------:R-:W-:Y:S01]  /*0bf0*/  FFMA R23, R16, R16, R23 ;  /* 0x0000001010177223 */ /* 0x000fe20000000017 */
[----:B--2---:R-:W-:-:S04]  /*0c00*/  FADD R24, R24, -R9 ;  /* 0x8000000918187221 */ /* 0x004fc80000000000 */
[----:B------:R-:W-:Y:S01]  /*0c10*/  FFMA R23, R24, R24, R23 ;  /* 0x0000001818177223 */ /* 0x000fe20000000017 */
[----:B---3--:R-:W-:-:S04]  /*0c20*/  FADD R12, R12, -R9 ;  /* 0x800000090c0c7221 */ /* 0x008fc80000000000 */
[----:B------:R-:W-:Y:S01]  /*0c30*/  FFMA R23, R12, R12, R23 ;  /* 0x0000000c0c177223 */ /* 0x000fe20000000017 */
[----:B----4-:R-:W-:-:S04]  /*0c40*/  FADD R28, R28, -R9 ;  /* 0x800000091c1c7221 */ /* 0x010fc80000000000 */
[----:B------:R-:W-:Y:S01]  /*0c50*/  FFMA R23, R28, R28, R23 ;  /* 0x0000001c1c177223 */ /* 0x000fe20000000017 */
[--C-:B------:R-:W-:Y:S01]  /*0c60*/  FADD R0, R15, -R9.reuse ;  /* 0x800000090f007221 */ /* 0x100fe20000000000 */
[----:B-----5:R-:W-:-:S03]  /*0c70*/  FADD R26, R26, -R9 ;  /* 0x800000091a1a7221 */ /* 0x020fc60000000000 */
[----:B------:R-:W-:Y:S01]  /*0c80*/  FFMA R23, R0, R0, R23 ;  /* 0x0000000000177223 */ /* 0x000fe20000000017 */
[----:B------:R-:W-:-:S03]  /*0c90*/  FADD R12, R17, -R9 ;  /* 0x80000009110c7221 */ /* 0x000fc60000000000 */
[----:B------:R-:W-:-:S04]  /*0ca0*/  FFMA R23, R26, R26, R23 ;  /* 0x0000001a1a177223 */ /* 0x000fc80000000017 */
[----:B------:R-:W-:Y:S01]  /*0cb0*/  FFMA R12, R12, R12, R23 ;  /* 0x0000000c0c0c7223 */ /* 0x000fe20000000017 */
[----:B------:R-:W-:Y:S06]  /*0cc0*/  @P1 BRA `(.L_x_92) ;  /* 0xfffffffc002c1947 */ /* 0x000fec000383ffff */
.L_x_91:
        /* <DEDUP_REMOVED lines=13> */
[----:B------:R0:W5:Y:S01]  /*0da0*/  LDG.E R16, desc[UR4][R10.64+0x1c] ;  /* 0x00001c040a107981 */ /* 0x000162000c1e1900 */
[----:B------:R-:W-:Y:S01]  /*0db0*/  IADD3 R13, PT, PT, R13, 0x8, RZ ;  /* 0x000000080d0d7810 */ /* 0x000fe20007ffe0ff */
[----:B--2---:R-:W-:-:S04]  /*0dc0*/  FADD R15, R18, -R9 ;  /* 0x80000009120f7221 */ /* 0x004fc80000000000 */
[----:B------:R-:W-:Y:S01]  /*0dd0*/  FFMA R12, R15, R15, R12 ;  /* 0x0000000f0f0c7223 */ /* 0x000fe2000000000c */
[----:B---3--:R-:W-:-:S04]  /*0de0*/  FADD R15, R20, -R9 ;  /* 0x80000009140f7221 */ /* 0x008fc80000000000 */
[----:B------:R-:W-:Y:S01]  /*0df0*/  FFMA R12, R15, R15, R12 ;  /* 0x0000000f0f0c7223 */ /* 0x000fe2000000000c */
[----:B----4-:R-:W-:-:S04]  /*0e00*/  FADD R15, R22, -R9 ;  /* 0x80000009160f7221 */ /* 0x010fc80000000000 */
[----:B------:R-:W-:Y:S01]  /*0e10*/  FFMA R12, R15, R15, R12 ;  /* 0x0000000f0f0c7223 */ /* 0x000fe2000000000c */
[----:B-----5:R-:W-:-:S04]  /*0e20*/  FADD R15, R24, -R9 ;  /* 0x80000009180f7221 */ /* 0x020fc80000000000 */
[----:B------:R-:W-:Y:S01]  /*0e30*/  FFMA R12, R15, R15, R12 ;  /* 0x0000000f0f0c7223 */ /* 0x000fe2000000000c */
[--C-:B------:R-:W-:Y:S01]  /*0e40*/  FADD R15, R26, -R9.reuse ;  /* 0x800000091a0f7221 */ /* 0x100fe20000000000 */
[----:B0-----:R-:W-:-:S03]  /*0e50*/  FADD R11, R0, -R9 ;  /* 0x80000009000b7221 */ /* 0x001fc60000000000 */
[----:B------:R-:W-:Y:S01]  /*0e60*/  FFMA R12, R15, R15, R12 ;  /* 0x0000000f0f0c7223 */ /* 0x000fe2000000000c */
[----:B------:R-:W-:-:S03]  /*0e70*/  FADD R15, R14, -R9 ;  /* 0x800000090e0f7221 */ /* 0x000fc60000000000 */
[----:B------:R-:W-:Y:S01]  /*0e80*/  FFMA R12, R11, R11, R12 ;  /* 0x0000000b0b0c7223 */ /* 0x000fe2000000000c */
[----:B------:R-:W-:-:S03]  /*0e90*/  FADD R11, R16, -R9 ;  /* 0x80000009100b7221 */ /* 0x000fc60000000000 */
[----:B------:R-:W-:-:S04]  /*0ea0*/  FFMA R12, R15, R15, R12 ;  /* 0x0000000f0f0c7223 */ /* 0x000fc8000000000c */
[----:B------:R-:W-:-:S07]  /*0eb0*/  FFMA R12, R11, R11, R12 ;  /* 0x0000000b0b0c7223 */ /* 0x000fce000000000c */
.L_x_93:
        /* <DEDUP_REMOVED lines=11> */
[----:B--2---:R-:W-:-:S04]  /*0f70*/  FADD R15, R14, -R9 ;  /* 0x800000090e0f7221 */ /* 0x004fc80000000000 */
[----:B------:R-:W-:Y:S01]  /*0f80*/  FFMA R12, R15, R15, R12 ;  /* 0x0000000f0f0c7223 */ /* 0x000fe2000000000c */
[--C-:B---3--:R-:W-:Y:S01]  /*0f90*/  FADD R15, R16, -R9.reuse ;  /* 0x80000009100f7221 */ /* 0x108fe20000000000 */
[----:B----4-:R-:W-:-:S03]  /*0fa0*/  FADD R17, R18, -R9 ;  /* 0x8000000912117221 */ /* 0x010fc60000000000 */
[----:B------:R-:W-:Y:S01]  /*0fb0*/  FFMA R12, R15, R15, R12 ;  /* 0x0000000f0f0c7223 */ /* 0x000fe2000000000c */
[----:B-----5:R-:W-:-:S03]  /*0fc0*/  FADD R15, R20, -R9 ;  /* 0x80000009140f7221 */ /* 0x020fc60000000000 */
[----:B------:R-:W-:-:S04]  /*0fd0*/  FFMA R12, R17, R17, R12 ;  /* 0x00000011110c7223 */ /* 0x000fc8000000000c */
[----:B------:R-:W-:-:S07]  /*0fe0*/  FFMA R12, R15, R15, R12 ;  /* 0x0000000f0f0c7223 */ /* 0x000fce000000000c */
.L_x_94:
[----:B------:R-:W-:Y:S05]  /*0ff0*/  @!P1 BRA `(.L_x_90) ;  /* 0x0000000000449947 */ /* 0x000fea0003800000 */
[----:B------:R-:W0:Y:S01]  /*1000*/  LDCU.64 UR6, c[0x0][0x380] ;  /* 0x00007000ff0677ac */ /* 0x000e220008000a00 */
[C---:B------:R-:W-:Y:S01]  /*1010*/  SHF.L.U64.HI R11, R6.reuse, 0x2, R7 ;  /* 0x00000002060b7819 */ /* 0x040fe20000010207 */
[----:B------:R-:W-:Y:S01]  /*1020*/  IMAD.SHL.U32 R10, R6, 0x4, RZ ;  /* 0x00000004060a7824 */ /* 0x000fe200078e00ff */
[----:B------:R-:W-:-:S03]  /*1030*/  IADD3 R0, PT, PT, -R0, RZ, RZ ;  /* 0x000000ff00007210 */ /* 0x000fc60007ffe1ff */
[----:B------:R-:W-:-:S03]  /*1040*/  IMAD.WIDE.U32 R10, R13, 0x4, R10 ;  /* 0x000000040d0a7825 */ /* 0x000fc600078e000a */
[----:B0-----:R-:W-:-:S04]  /*1050*/  IADD3 R14, P0, PT, R10, UR6, RZ ;  /* 0x000000060a0e7c10 */ /* 0x001fc8000ff1e0ff */
[----:B------:R-:W-:-:S09]  /*1060*/  IADD3.X R15, PT, PT, R11, UR7, RZ, P0, !PT ;  /* 0x000000070b0f7c10 */ /* 0x000fd200087fe4ff */
.L_x_95:
[----:B------:R-:W-:Y:S01]  /*1070*/  MOV R10, R14 ;  /* 0x0000000e000a7202 */ /* 0x000fe20000000f00 */
[----:B------:R-:W-:-:S05]  /*1080*/  IMAD.MOV.U32 R11, RZ, RZ, R15 ;  /* 0x000000ffff0b7224 */ /* 0x000fca00078e000f */
[----:B------:R-:W2:Y:S01]  /*1090*/  LDG.E R10, desc[UR4][R10.64] ;  /* 0x000000040a0a7981 */ /* 0x000ea2000c1e1900 */
[----:B------:R-:W-:Y:S02]  /*10a0*/  IADD3 R0, PT, PT, R0, 0x1, RZ ;  /* 0x0000000100007810 */ /* 0x000fe40007ffe0ff */
[----:B------:R-:W-:Y:S02]  /*10b0*/  IADD3 R14, P1, PT, R14, 0x4, RZ ;  /* 0x000000040e0e7810 */ /* 0x000fe40007f3e0ff */
[----:B------:R-:W-:Y:S02]  /*10c0*/  ISETP.NE.AND P0, PT, R0, RZ, PT ;  /* 0x000000ff0000720c */ /* 0x000fe40003f05270 */
[----:B------:R-:W-:Y:S01]  /*10d0*/  IADD3.X R15, PT, PT, RZ, R15, RZ, P1, !PT ;  /* 0x0000000fff0f7210 */ /* 0x000fe20000ffe4ff */
[----:B--2---:R-:W-:-:S04]  /*10e0*/  FADD R13, R10, -R9 ;  /* 0x800000090a0d7221 */ /* 0x004fc80000000000 */
[----:B------:R-:W-:-:S06]  /*10f0*/  FFMA R12, R13, R13, R12 ;  /* 0x0000000d0d0c7223 */ /* 0x000fcc000000000c */
[----:B------:R-:W-:Y:S05]  /*1100*/  @P0 BRA `(.L_x_95) ;  /* 0xfffffffc00d80947 */ /* 0x000fea000383ffff */
.L_x_90:
        /* <DEDUP_REMOVED lines=10> */
[----:B------:R-:W-:Y:S05]  /*11b0*/  CALL.REL.NOINC `($__internal_6_$__cuda_sm3x_div_rn_noftz_f32_slowpath) ;  /* 0x0000000c00d87944 */ /* 0x000fea0003c00000 */
.L_x_96:
[----:B------:R-:W0:Y:S02]  /*11c0*/  LDCU UR6, c[0x0][0x3b0] ;  /* 0x00007600ff0677ac */ /* 0x000e240008000800 */
[----:B0-----:R-:W-:-:S04]  /*11d0*/  FADD R3, R0, UR6 ;  /* 0x0000000600037e21 */ /* 0x001fc80008000000 */
[----:B------:R0:W1:Y:S01]  /*11e0*/  MUFU.RSQ R10, R3 ;  /* 0x00000003000a7308 */ /* 0x0000620000001400 */
[----:B------:R-:W-:-:S04]  /*11f0*/  IADD3 R0, PT, PT, R3, -0xd000000, RZ ;  /* 0xf300000003007810 */ /* 0x000fc80007ffe0ff */
[----:B------:R-:W-:-:S13]  /*1200*/  ISETP.GT.U32.AND P0, PT, R0, 0x727fffff, PT ;  /* 0x727fffff0000780c */ /* 0x000fda0003f04070 */
[----:B01----:R-:W-:Y:S05]  /*1210*/  @!P0 BRA `(.L_x_97) ;  /* 0x0000000000108947 */ /* 0x003fea0003800000 */
[----:B------:R-:W-:-:S07]  /*1220*/  MOV R12, 0x1240 ;  /* 0x00001240000c7802 */ /* 0x000fce0000000f00 */
[----:B------:R-:W-:Y:S05]  /*1230*/  CALL.REL.NOINC `($__internal_5_$__cuda_sm20_sqrt_rn_f32_slowpath) ;  /* 0x0000000c005c7944 */ /* 0x000fea0003c00000 */
[----:B------:R-:W-:Y:S01]  /*1240*/  MOV R0, R3 ;  /* 0x0000000300007202 */ /* 0x000fe20000000f00 */
[----:B------:R-:W-:Y:S06]  /*1250*/  BRA `(.L_x_98) ;  /* 0x0000000000107947 */ /* 0x000fec0003800000 */
.L_x_97:
[----:B------:R-:W-:Y:S01]  /*1260*/  FMUL.FTZ R0, R3, R10 ;  /* 0x0000000a03007220 */ /* 0x000fe20000410000 */
[----:B------:R-:W-:-:S03]  /*1270*/  FMUL.FTZ R10, R10, 0.5 ;  /* 0x3f0000000a0a7820 */ /* 0x000fc60000410000 */
[----:B------:R-:W-:-:S04]  /*1280*/  FFMA R3, -R0, R0, R3 ;  /* 0x0000000000037223 */ /* 0x000fc80000000103 */
[----:B------:R-:W-:-:S07]  /*1290*/  FFMA R0, R3, R10, R0 ;  /* 0x0000000a03007223 */ /* 0x000fce0000000000 */
.L_x_98:
[----:B------:R-:W-:-:S05]  /*12a0*/  VIADD R3, R0, 0x1800000 ;  /* 0x0180000000037836 */ /* 0x000fca0000000000 */
[----:B------:R-:W-:-:S04]  /*12b0*/  LOP3.LUT R3, R3, 0x7f800000, RZ, 0xc0, !PT ;  /* 0x7f80000003037812 */ /* 0x000fc800078ec0ff */
[----:B------:R-:W-:-:S13]  /*12c0*/  ISETP.GT.U32.AND P0, PT, R3, 0x1ffffff, PT ;  /* 0x01ffffff0300780c */ /* 0x000fda0003f04070 */
[----:B------:R-:W-:Y:S05]  /*12d0*/  @P0 BRA `(.L_x_99) ;  /* 0x0000000000100947 */ /* 0x000fea0003800000 */
[----:B------:R-:W-:-:S07]  /*12e0*/  MOV R10, 0x1300 ;  /* 0x00001300000a7802 */ /* 0x000fce0000000f00 */
[----:B------:R-:W-:Y:S05]  /*12f0*/  CALL.REL.NOINC `($__internal_4_$__cuda_sm20_rcp_rn_f32_slowpath) ;  /* 0x0000000800607944 */ /* 0x000fea0003c00000 */
[----:B------:R-:W-:Y:S01]  /*1300*/  MOV R0, R3 ;  /* 0x0000000300007202 */ /* 0x000fe20000000f00 */
[----:B------:R-:W-:Y:S06]  /*1310*/  BRA `(.L_x_100) ;  /* 0x0000000000107947 */ /* 0x000fec0003800000 */
.L_x_99:
[----:B------:R-:W0:Y:S02]  /*1320*/  MUFU.RCP R3, R0 ;  /* 0x0000000000037308 */ /* 0x000e240000001000 */
[----:B0-----:R-:W-:-:S04]  /*1330*/  FFMA R10, R3, R0, -1 ;  /* 0xbf800000030a7423 */ /* 0x001fc80000000000 */
[----:B------:R-:W-:-:S04]  /*1340*/  FADD.FTZ R10, -R10, -RZ ;  /* 0x800000ff0a0a7221 */ /* 0x000fc80000010100 */
[----:B------:R-:W-:-:S07]  /*1350*/  FFMA R0, R3, R10, R3 ;  /* 0x0000000a03007223 */ /* 0x000fce0000000003 */
.L_x_100:
[----:B------:R-:W0:Y:S01]  /*1360*/  LDC.64 R10, c[0x0][0x390] ;  /* 0x0000e400ff0a7b82 */ /* 0x000e220000000a00 */
[----:B------:R-:W-:-:S07]  /*1370*/  ISETP.GE.AND P2, PT, R2, 0x1, PT ;  /* 0x000000010200780c */ /* 0x000fce0003f46270 */
[----:B------:R-:W1:Y:S01]  /*1380*/  LDC.64 R12, c[0x0][0x398] ;  /* 0x0000e600ff0c7b82 */ /* 0x000e620000000a00 */
[----:B0-----:R-:W-:-:S04]  /*1390*/  ISETP.NE.U32.AND P0, PT, R10, RZ, PT ;  /* 0x000000ff0a00720c */ /* 0x001fc80003f05070 */
[----:B------:R-:W-:Y:S02]  /*13a0*/  ISETP.NE.AND.EX P0, PT, R11, RZ, PT, P0 ;  /* 0x000000ff0b00720c */ /* 0x000fe40003f05300 */
[----:B-1----:R-:W-:-:S04]  /*13b0*/  ISETP.NE.U32.AND P1, PT, R12, RZ, PT ;  /* 0x000000ff0c00720c */ /* 0x002fc80003f25070 */
[----:B------:R-:W-:-:S07]  /*13c0*/  ISETP.NE.AND.EX P1, PT, R13, RZ, PT, P1 ;  /* 0x000000ff0d00720c */ /* 0x000fce0003f25310 */
[----:B------:R-:W0:Y:S08]  /*13d0*/  @P0 LDC.64 R14, c[0x0][0x390] ;  /* 0x0000e400ff0e0b82 */ /* 0x000e300000000a00 */
[----:B------:R-:W1:Y:S01]  /*13e0*/  @P1 LDC.64 R16, c[0x0][0x398] ;  /* 0x0000e600ff101b82 */ /* 0x000e620000000a00 */
[----:B------:R-:W-:Y:S05]  /*13f0*/  @!P2 EXIT ;  /* 0x000000000000a94d */ /* 0x000fea0003800000 */
[----:B------:R-:W-:Y:S01]  /*1400*/  HFMA2 R3, -RZ, RZ, 1.875, 0 ;  /* 0x3f800000ff037431 */ /* 0x000fe200000001ff */
[----:B------:R-:W-:Y:S01]  /*1410*/  MOV R11, RZ ;  /* 0x000000ff000b7202 */ /* 0x000fe20000000f00 */
[----:B0-----:R-:W-:Y:S01]  /*1420*/  @P0 IMAD.WIDE.U32 R14, R8, 0x4, R14 ;  /* 0x00000004080e0825 */ /* 0x001fe200078e000e */
[C---:B------:R-:W-:Y:S02]  /*1430*/  ISETP.GE.U32.AND P3, PT, R2.reuse, 0x8, PT ;  /* 0x000000080200780c */ /* 0x040fe40003f66070 */
[----:B------:R-:W-:Y:S01]  /*1440*/  LOP3.LUT R12, R2, 0x7, RZ, 0xc0, !PT ;  /* 0x00000007020c7812 */ /* 0x000fe200078ec0ff */
[----:B-1----:R-:W-:-:S03]  /*1450*/  @P1 IMAD.WIDE.U32 R16, R8, 0x4, R16 ;  /* 0x0000000408101825 */ /* 0x002fc600078e0010 */
[----:B------:R-:W-:Y:S01]  /*1460*/  ISETP.NE.AND P2, PT, R12, RZ, PT ;  /* 0x000000ff0c00720c */ /* 0x000fe20003f45270 */
[----:B------:R0:W5:Y:S04]  /*1470*/  @P0 LDG.E R3, desc[UR4][R14.64] ;  /* 0x000000040e030981 */ /* 0x000168000c1e1900 */
[----:B------:R0:W5:Y:S01]  /*1480*/  @P1 LDG.E R11, desc[UR4][R16.64] ;  /* 0x00000004100b1981 */ /* 0x000162000c1e1900 */
[----:B------:R-:W-:Y:S01]  /*1490*/  IMAD.MOV.U32 R13, RZ, RZ, RZ ;  /* 0x000000ffff0d7224 */ /* 0x000fe200078e00ff */
[----:B------:R-:W-:Y:S06]  /*14a0*/  @!P3 BRA `(.L_x_101) ;  /* 0x0000000000e8b947 */ /* 0x000fec0003800000 */
[----:B------:R-:W0:Y:S01]  /*14b0*/  LDCU.128 UR8, c[0x0][0x380] ;  /* 0x00007000ff0877ac */ /* 0x000e220008000c00 */
[----:B------:R-:W-:Y:S02]  /*14c0*/  LEA R18, P0, R6, 0x10, 0x2 ;  /* 0x0000001006127811 */ /* 0x000fe400078010ff */
[----:B------:R-:W-:Y:S02]  /*14d0*/  LOP3.LUT R13, R2, 0x7ffffff8, RZ, 0xc0, !PT ;  /* 0x7ffffff8020d7812 */ /* 0x000fe400078ec0ff */
[----:B------:R-:W-:Y:S02]  /*14e0*/  LEA.HI.X R23, R6, RZ, R7, 0x2, P0 ;  /* 0x000000ff06177211 */ /* 0x000fe400000f1407 */
[----:B------:R-:W-:Y:S02]  /*14f0*/  IADD3 R8, PT, PT, -R13, RZ, RZ ;  /* 0x000000ff0d087210 */ /* 0x000fe40007ffe1ff */
[C---:B0-----:R-:W-:Y:S02]  /*1500*/  IADD3 R14, P1, PT, R18.reuse, UR8, RZ ;  /* 0x00000008120e7c10 */ /* 0x041fe4000ff3e0ff */
[----:B------:R-:W-:-:S02]  /*1510*/  IADD3 R18, P3, PT, R18, UR10, RZ ;  /* 0x0000000a12127c10 */ /* 0x000fc4000ff7e0ff */
[C---:B------:R-:W-:Y:S02]  /*1520*/  IADD3.X R15, PT, PT, R23.reuse, UR9, RZ, P1, !PT ;  /* 0x00000009170f7c10 */ /* 0x040fe40008ffe4ff */
[----:B------:R-:W-:-:S09]  /*1530*/  IADD3.X R23, PT, PT, R23, UR11, RZ, P3, !PT ;  /* 0x0000000b17177c10 */ /* 0x000fd20009ffe4ff */
.L_x_102:
[----:B--2---:R-:W2:Y:S01]  /*1540*/  LDG.E R10, desc[UR4][R14.64+-0x10] ;  /* 0xfffff0040e0a7981 */ /* 0x004ea2000c1e1900 */
[----:B------:R-:W-:Y:S02]  /*1550*/  MOV R16, R18 ;  /* 0x0000001200107202 */ /* 0x000fe40000000f00 */
[----:B------:R-:W-:Y:S01]  /*1560*/  MOV R17, R23 ;  /* 0x0000001700117202 */ /* 0x000fe20000000f00 */
[----:B--2---:R-:W-:-:S04]  /*1570*/  FADD R10, R10, -R9 ;  /* 0x800000090a0a7221 */ /* 0x004fc80000000000 */
[----:B-----5:R-:W-:-:S04]  /*1580*/  FMUL R10, R10, R3 ;  /* 0x000000030a0a7220 */ /* 0x020fc80000400000 */
[----:B------:R-:W-:-:S05]  /*1590*/  FFMA R19, R10, R0, R11 ;  /* 0x000000000a137223 */ /* 0x000fca000000000b */
[----:B------:R0:W-:Y:S04]  /*15a0*/  STG.E desc[UR4][R16.64+-0x10], R19 ;  /* 0xfffff01310007986 */ /* 0x0001e8000c101904 */
[----:B------:R-:W2:Y:S02]  /*15b0*/  LDG.E R10, desc[UR4][R14.64+-0xc] ;  /* 0xfffff4040e0a7981 */ /* 0x000ea4000c1e1900 */
[----:B--2---:R-:W-:-:S04]  /*15c0*/  FADD R10, R10, -R9 ;  /* 0x800000090a0a7221 */ /* 0x004fc80000000000 */
[----:B------:R-:W-:-:S04]  /*15d0*/  FMUL R10, R10, R3 ;  /* 0x000000030a0a7220 */ /* 0x000fc80000400000 */
[----:B------:R-:W-:-:S05]  /*15e0*/  FFMA R21, R10, R0, R11 ;  /* 0x000000000a157223 */ /* 0x000fca000000000b */
[----:B------:R1:W-:Y:S04]  /*15f0*/  STG.E desc[UR4][R16.64+-0xc], R21 ;  /* 0xfffff41510007986 */ /* 0x0003e8000c101904 */
[----:B------:R-:W2:Y:S02]  /*1600*/  LDG.E R10, desc[UR4][R14.64+-0x8] ;  /* 0xfffff8040e0a7981 */ /* 0x000ea4000c1e1900 */
[----:B--2---:R-:W-:-:S04]  /*1610*/  FADD R10, R10, -R9 ;  /* 0x800000090a0a7221 */ /* 0x004fc80000000000 */
[----:B------:R-:W-:-:S04]  /*1620*/  FMUL R10, R10, R3 ;  /* 0x000000030a0a7220 */ /* 0x000fc80000400000 */
[----:B------:R-:W-:-:S05]  /*1630*/  FFMA R23, R10, R0, R11 ;  /* 0x000000000a177223 */ /* 0x000fca000000000b */
[----:B------:R2:W-:Y:S04]  /*1640*/  STG.E desc[UR4][R16.64+-0x8], R23 ;  /* 0xfffff81710007986 */ /* 0x0005e8000c101904 */
[----:B------:R-:W3:Y:S02]  /*1650*/  LDG.E R10, desc[UR4][R14.64+-0x4] ;  /* 0xfffffc040e0a7981 */ /* 0x000ee4000c1e1900 */
[----:B---3--:R-:W-:-:S04]  /*1660*/  FADD R10, R10, -R9 ;  /* 0x800000090a0a7221 */ /* 0x008fc80000000000 */
[----:B------:R-:W-:-:S04]  /*1670*/  FMUL R10, R10, R3 ;  /* 0x000000030a0a7220 */ /* 0x000fc80000400000 */
[----:B0-----:R-:W-:-:S05]  /*1680*/  FFMA R19, R10, R0, R11 ;  /* 0x000000000a137223 */ /* 0x001fca000000000b */
[----:B------:R0:W-:Y:S04]  /*1690*/  STG.E desc[UR4][R16.64+-0x4], R19 ;  /* 0xfffffc1310007986 */ /* 0x0001e8000c101904 */
[----:B------:R-:W3:Y:S02]  /*16a0*/  LDG.E R10, desc[UR4][R14.64] ;  /* 0x000000040e0a7981 */ /* 0x000ee4000c1e1900 */
[----:B---3--:R-:W-:-:S04]  /*16b0*/  FADD R10, R10, -R9 ;  /* 0x800000090a0a7221 */ /* 0x008fc80000000000 */
[----:B------:R-:W-:-:S04]  /*16c0*/  FMUL R10, R10, R3 ;  /* 0x000000030a0a7220 */ /* 0x000fc80000400000 */
[----:B-1----:R-:W-:-:S05]  /*16d0*/  FFMA R21, R10, R0, R11 ;  /* 0x000000000a157223 */ /* 0x002fca000000000b */
[----:B------:R-:W-:Y:S04]  /*16e0*/  STG.E desc[UR4][R16.64], R21 ;  /* 0x0000001510007986 */ /* 0x000fe8000c101904 */
[----:B------:R-:W3:Y:S02]  /*16f0*/  LDG.E R10, desc[UR4][R14.64+0x4] ;  /* 0x000004040e0a7981 */ /* 0x000ee4000c1e1900 */
[----:B---3--:R-:W-:-:S04]  /*1700*/  FADD R10, R10, -R9 ;  /* 0x800000090a0a7221 */ /* 0x008fc80000000000 */
[----:B------:R-:W-:-:S04]  /*1710*/  FMUL R10, R10, R3 ;  /* 0x000000030a0a7220 */ /* 0x000fc80000400000 */
[----:B--2---:R-:W-:-:S05]  /*1720*/  FFMA R23, R10, R0, R11 ;  /* 0x000000000a177223 */ /* 0x004fca000000000b */
[----:B------:R1:W-:Y:S04]  /*1730*/  STG.E desc[UR4][R16.64+0x4], R23 ;  /* 0x0000041710007986 */ /* 0x0003e8000c101904 */
[----:B------:R-:W2:Y:S02]  /*1740*/  LDG.E R10, desc[UR4][R14.64+0x8] ;  /* 0x000008040e0a7981 */ /* 0x000ea4000c1e1900 */
[----:B--2---:R-:W-:-:S04]  /*1750*/  FADD R10, R10, -R9 ;  /* 0x800000090a0a7221 */ /* 0x004fc80000000000 */
[----:B------:R-:W-:-:S04]  /*1760*/  FMUL R10, R10, R3 ;  /* 0x000000030a0a7220 */ /* 0x000fc80000400000 */
[----:B0-----:R-:W-:-:S05]  /*1770*/  FFMA R19, R10, R0, R11 ;  /* 0x000000000a137223 */ /* 0x001fca000000000b */
[----:B------:R2:W-:Y:S04]  /*1780*/  STG.E desc[UR4][R16.64+0x8], R19 ;  /* 0x0000081310007986 */ /* 0x0005e8000c101904 */
[----:B------:R0:W3:Y:S01]  /*1790*/  LDG.E R10, desc[UR4][R14.64+0xc] ;  /* 0x00000c040e0a7981 */ /* 0x0000e2000c1e1900 */
[----:B------:R-:W-:Y:S01]  /*17a0*/  VIADD R8, R8, 0x8 ;  /* 0x0000000808087836 */ /* 0x000fe20000000000 */
[----:B------:R-:W-:-:S04]  /*17b0*/  IADD3 R18, P3, PT, R16, 0x20, RZ ;  /* 0x0000002010127810 */ /* 0x000fc80007f7e0ff */
[----:B------:R-:W-:Y:S02]  /*17c0*/  ISETP.NE.AND P0, PT, R8, RZ, PT ;  /* 0x000000ff0800720c */ /* 0x000fe40003f05270 */
[----:B-1----:R-:W-:Y:S02]  /*17d0*/  IADD3.X R23, PT, PT, RZ, R17, RZ, P3, !PT ;  /* 0x00000011ff177210 */ /* 0x002fe40001ffe4ff */
[----:B0-----:R-:W-:-:S04]  /*17e0*/  IADD3 R14, P1, PT, R14, 0x20, RZ ;  /* 0x000000200e0e7810 */ /* 0x001fc80007f3e0ff */
[----:B------:R-:W-:Y:S01]  /*17f0*/  IADD3.X R15, PT, PT, RZ, R15, RZ, P1, !PT ;  /* 0x0000000fff0f7210 */ /* 0x000fe20000ffe4ff */
[----:B---3--:R-:W-:-:S04]  /*1800*/  FADD R10, R10, -R9 ;  /* 0x800000090a0a7221 */ /* 0x008fc80000000000 */
[----:B------:R-:W-:-:S04]  /*1810*/  FMUL R10, R10, R3 ;  /* 0x000000030a0a7220 */ /* 0x000fc80000400000 */
[----:B------:R-:W-:-:S05]  /*1820*/  FFMA R21, R10, R0, R11 ;  /* 0x000000000a157223 */ /* 0x000fca000000000b */
[----:B------:R2:W-:Y:S01]  /*1830*/  STG.E desc[UR4][R16.64+0xc], R21 ;  /* 0x00000c1510007986 */ /* 0x0005e2000c101904 */
[----:B------:R-:W-:Y:S05]  /*1840*/  @P0 BRA `(.L_x_102) ;  /* 0xfffffffc003c0947 */ /* 0x000fea000383ffff */
.L_x_101:
[----:B------:R-:W-:Y:S05]  /*1850*/  @!P2 EXIT ;  /* 0x000000000000a94d */ /* 0x000fea0003800000 */
[----:B------:R-:W-:Y:S02]  /*1860*/  ISETP.GE.U32.AND P0, PT, R12, 0x4, PT ;  /* 0x000000040c00780c */ /* 0x000fe40003f06070 */
[----:B------:R-:W-:-:S04]  /*1870*/  LOP3.LUT R10, R2, 0x3, RZ, 0xc0, !PT ;  /* 0x00000003020a7812 */ /* 0x000fc800078ec0ff */
[----:B------:R-:W-:-:S07]  /*1880*/  ISETP.NE.AND P1, PT, R10, RZ, PT ;  /* 0x000000ff0a00720c */ /* 0x000fce0003f25270 */
[----:B------:R-:W-:Y:S06]  /*1890*/  @!P0 BRA `(.L_x_103) ;  /* 0x00000000006c8947 */ /* 0x000fec0003800000 */
[----:B0-----:R-:W-:Y:S01]  /*18a0*/  IMAD.WIDE.U32 R14, R13, 0x4, R4 ;  /* 0x000000040d0e7825 */ /* 0x001fe200078e0004 */
[----:B--2---:R-:W0:Y:S04]  /*18b0*/  LDC.64 R16, c[0x0][0x388] ;  /* 0x0000e200ff107b82 */ /* 0x004e280000000a00 */
[----:B------:R-:W2:Y:S01]  /*18c0*/  LDG.E R8, desc[UR4][R14.64] ;  /* 0x000000040e087981 */ /* 0x000ea2000c1e1900 */
[----:B------:R-:W-:-:S04]  /*18d0*/  IADD3 R12, P0, PT, R6, R13, RZ ;  /* 0x0000000d060c7210 */ /* 0x000fc80007f1e0ff */
[----:B------:R-:W-:Y:S02]  /*18e0*/  IADD3.X R18, PT, PT, RZ, R7, RZ, P0, !PT ;  /* 0x00000007ff127210 */ /* 0x000fe400007fe4ff */
[----:B0-----:R-:W-:-:S04]  /*18f0*/  LEA R16, P0, R12, R16, 0x2 ;  /* 0x000000100c107211 */ /* 0x001fc800078010ff */
[----:B------:R-:W-:Y:S01]  /*1900*/  LEA.HI.X R17, R12, R17, R18, 0x2, P0 ;  /* 0x000000110c117211 */ /* 0x000fe200000f1412 */
        /* <DEDUP_REMOVED lines=14> */
[----:B------:R-:W2:Y:S01]  /*19f0*/  LDG.E R8, desc[UR4][R14.64+0xc] ;  /* 0x00000c040e087981 */ /* 0x000ea2000c1e1900 */
[----:B------:R-:W-:Y:S02]  /*1a00*/  VIADD R13, R13, 0x4 ;  /* 0x000000040d0d7836 */ /* 0x000fe40000000000 */
[----:B--2---:R-:W-:-:S04]  /*1a10*/  FADD R8, R8, -R9 ;  /* 0x8000000908087221 */ /* 0x004fc80000000000 */
[----:B------:R-:W-:-:S04]  /*1a20*/  FMUL R8, R8, R3 ;  /* 0x0000000308087220 */ /* 0x000fc80000400000 */
[----:B0-----:R-:W-:-:S05]  /*1a30*/  FFMA R19, R8, R0, R11 ;  /* 0x0000000008137223 */ /* 0x001fca000000000b */
[----:B------:R1:W-:Y:S02]  /*1a40*/  STG.E desc[UR4][R16.64+0xc], R19 ;  /* 0x00000c1310007986 */ /* 0x0003e4000c101904 */
.L_x_103:
[----:B------:R-:W-:Y:S05]  /*1a50*/  @!P1 EXIT ;  /* 0x000000000000994d */ /* 0x000fea0003800000 */
[----:B------:R-:W-:Y:S02]  /*1a60*/  ISETP.NE.AND P0, PT, R10, 0x1, PT ;  /* 0x000000010a00780c */ /* 0x000fe40003f05270 */
[----:B------:R-:W-:-:S04]  /*1a70*/  LOP3.LUT R2, R2, 0x1, RZ, 0xc0, !PT ;  /* 0x0000000102027812 */ /* 0x000fc800078ec0ff */
[----:B------:R-:W-:-:S07]  /*1a80*/  ISETP.NE.U32.AND P1, PT, R2, 0x1, PT ;  /* 0x000000010200780c */ /* 0x000fce0003f25070 */
[----:B------:R-:W-:Y:S06]  /*1a90*/  @!P0 BRA `(.L_x_104) ;  /* 0x0000000000448947 */ /* 0x000fec0003800000 */
[----:B0-----:R-:W-:Y:S01]  /*1aa0*/  IMAD.WIDE.U32 R14, R13, 0x4, R4 ;  /* 0x000000040d0e7825 */ /* 0x001fe200078e0004 */
[----:B-12---:R-:W0:Y:S04]  /*1ab0*/  LDC.64 R16, c[0x0][0x388] ;  /* 0x0000e200ff107b82 */ /* 0x006e280000000a00 */
        /* <DEDUP_REMOVED lines=9> */
[----:B------:R-:W2:Y:S01]  /*1b50*/  LDG.E R2, desc[UR4][R14.64+0x4] ;  /* 0x000004040e027981 */ /* 0x000ea2000c1e1900 */
[----:B------:R-:W-:Y:S01]  /*1b60*/  IADD3 R13, PT, PT, R13, 0x2, RZ ;  /* 0x000000020d0d7810 */ /* 0x000fe20007ffe0ff */
[----:B--2---:R-:W-:-:S04]  /*1b70*/  FADD R2, R2, -R9 ;  /* 0x8000000902027221 */ /* 0x004fc80000000000 */
[----:B------:R-:W-:-:S04]  /*1b80*/  FMUL R2, R2, R3 ;  /* 0x0000000302027220 */ /* 0x000fc80000400000 */
[----:B------:R-:W-:-:S05]  /*1b90*/  FFMA R21, R2, R0, R11 ;  /* 0x0000000002157223 */ /* 0x000fca000000000b */
[----:B------:R3:W-:Y:S02]  /*1ba0*/  STG.E desc[UR4][R16.64+0x4], R21 ;  /* 0x0000041510007986 */ /* 0x0007e4000c101904 */
.L_x_104:
[----:B------:R-:W-:Y:S05]  /*1bb0*/  @P1 EXIT ;  /* 0x000000000000194d */ /* 0x000fea0003800000 */
[----:B------:R-:W-:Y:S01]  /*1bc0*/  IMAD.WIDE.U32 R4, R13, 0x4, R4 ;  /* 0x000000040d047825 */ /* 0x000fe200078e0004 */
[----:B0-----:R-:W0:Y:S05]  /*1bd0*/  LDC.64 R14, c[0x0][0x388] ;  /* 0x0000e200ff0e7b82 */ /* 0x001e2a0000000a00 */
[----:B------:R-:W4:Y:S01]  /*1be0*/  LDG.E R4, desc[UR4][R4.64] ;  /* 0x0000000404047981 */ /* 0x000f22000c1e1900 */
[----:B------:R-:W-:-:S04]  /*1bf0*/  IADD3 R13, P0, PT, R6, R13, RZ ;  /* 0x0000000d060d7210 */ /* 0x000fc80007f1e0ff */
[----:B------:R-:W-:Y:S02]  /*1c00*/  IADD3.X R8, PT, PT, RZ, R7, RZ, P0, !PT ;  /* 0x00000007ff087210 */ /* 0x000fe400007fe4ff */
[----:B0-----:R-:W-:Y:S01]  /*1c10*/  LEA R2, P0, R13, R14, 0x2 ;  /* 0x0000000e0d027211 */ /* 0x001fe200078010ff */
[----:B----4-:R-:W-:-:S04]  /*1c20*/  FADD R6, R4, -R9 ;  /* 0x8000000904067221 */ /* 0x010fc80000000000 */
[----:B-----5:R-:W-:Y:S01]  /*1c30*/  FMUL R6, R6, R3 ;  /* 0x0000000306067220 */ /* 0x020fe20000400000 */
[----:B------:R-:W-:-:S03]  /*1c40*/  LEA.HI.X R3, R13, R15, R8, 0x2, P0 ;  /* 0x0000000f0d037211 */ /* 0x000fc600000f1408 */
[----:B------:R-:W-:-:S05]  /*1c50*/  FFMA R11, R6, R0, R11 ;  /* 0x00000000060b7223 */ /* 0x000fca000000000b */
[----:B------:R-:W-:Y:S01]  /*1c60*/  STG.E desc[UR4][R2.64], R11 ;  /* 0x0000000b02007986 */ /* 0x000fe2000c101904 */
[----:B------:R-:W-:Y:S05]  /*1c70*/  EXIT ;  /* 0x000000000000794d */ /* 0x000fea0003800000 */
        .weak           $__internal_4_$__cuda_sm20_rcp_rn_f32_slowpath
        .type           $__internal_4_$__cuda_sm20_rcp_rn_f32_slowpath,@function
        .size           $__internal_4_$__cuda_sm20_rcp_rn_f32_slowpath,($__internal_5_$__cuda_sm20_sqrt_rn_f32_slowpath - $__internal_4_$__cuda_sm20_rcp_rn_f32_slowpath)
$__internal_4_$__cuda_sm20_rcp_rn_f32_slowpath:
[----:B------:R-:W-:-:S05]  /*1c80*/  IMAD.SHL.U32 R3, R0, 0x2, RZ ;  /* 0x0000000200037824 */ /* 0x000fca00078e00ff */
[----:B------:R-:W-:-:S04]  /*1c90*/  SHF.R.U32.HI R15, RZ, 0x18, R3 ;  /* 0x00000018ff0f7819 */ /* 0x000fc80000011603 */
[----:B------:R-:W-:-:S13]  /*1ca0*/  ISETP.NE.U32.AND P0, PT, R15, RZ, PT ;  /* 0x000000ff0f00720c */ /* 0x000fda0003f05070 */
[----:B------:R-:W-:Y:S05]  /*1cb0*/  @P0 BRA `(.L_x_105) ;  /* 0x00000000002c0947 */ /* 0x000fea0003800000 */
[----:B------:R-:W-:-:S04]  /*1cc0*/  SHF.L.U32 R3, R0, 0x1, RZ ;  /* 0x0000000100037819 */ /* 0x000fc800000006ff */
[----:B------:R-:W-:-:S13]  /*1cd0*/  ISETP.NE.AND P0, PT, R3, RZ, PT ;  /* 0x000000ff0300720c */ /* 0x000fda0003f05270 */
[----:B------:R2:W3:Y:S01]  /*1ce0*/  @!P0 MUFU.RCP R3, R0 ;  /* 0x0000000000038308 */ /* 0x0004e20000001000 */
[----:B------:R-:W-:Y:S05]  /*1cf0*/  @!P0 BRA `(.L_x_106) ;  /* 0x0000000000a48947 */ /* 0x000fea0003800000 */
[----:B------:R-:W-:-:S04]  /*1d00*/  FFMA R11, R0, 1.84467440737095516160e+19, RZ ;  /* 0x5f800000000b7823 */ /* 0x000fc800000000ff */
[----:B--2---:R-:W3:Y:S02]  /*1d10*/  MUFU.RCP R0, R11 ;  /* 0x0000000b00007308 */ /* 0x004ee40000001000 */
[----:B---3--:R-:W-:-:S04]  /*1d20*/  FFMA R3, R11, R0, -1 ;  /* 0xbf8000000b037423 */ /* 0x008fc80000000000 */
[----:B------:R-:W-:-:S04]  /*1d30*/  FADD.FTZ R3, -R3, -RZ ;  /* 0x800000ff03037221 */ /* 0x000fc80000010100 */
[----:B------:R-:W-:-:S04]  /*1d40*/  FFMA R0, R0, R3, R0 ;  /* 0x0000000300007223 */ /* 0x000fc80000000000 */
[----:B------:R-:W-:Y:S01]  /*1d50*/  FFMA R3, R0, 1.84467440737095516160e+19, RZ ;  /* 0x5f80000000037823 */ /* 0x000fe200000000ff */
[----:B------:R-:W-:Y:S06]  /*1d60*/  BRA `(.L_x_106) ;  /* 0x0000000000887947 */ /* 0x000fec0003800000 */
.L_x_105:
[----:B------:R-:W-:-:S04]  /*1d70*/  IADD3 R17, PT, PT, R15, -0xfd, RZ ;  /* 0xffffff030f117810 */ /* 0x000fc80007ffe0ff */
[----:B------:R-:W-:-:S13]  /*1d80*/  ISETP.GT.U32.AND P0, PT, R17, 0x1, PT ;  /* 0x000000011100780c */ /* 0x000fda0003f04070 */
[----:B------:R-:W-:Y:S05]  /*1d90*/  @P0 BRA `(.L_x_107) ;  /* 0x0000000000780947 */ /* 0x000fea0003800000 */
[----:B------:R-:W-:Y:S01]  /*1da0*/  LOP3.LUT R3, R0, 0x7fffff, RZ, 0xc0, !PT ;  /* 0x007fffff00037812 */ /* 0x000fe200078ec0ff */
[----:B------:R-:W-:-:S03]  /*1db0*/  HFMA2 R14, -RZ, RZ, 0, 1.78813934326171875e-07 ;  /* 0x00000003ff0e7431 */ /* 0x000fc600000001ff */
[----:B------:R-:W-:-:S04]  /*1dc0*/  LOP3.LUT R3, R3, 0x3f800000, RZ, 0xfc, !PT ;  /* 0x3f80000003037812 */ /* 0x000fc800078efcff */
[----:B------:R-:W0:Y:S01]  /*1dd0*/  MUFU.RCP R12, R3 ;  /* 0x00000003000c7308 */ /* 0x000e220000001000 */
[----:B------:R-:W-:Y:S01]  /*1de0*/  SHF.L.U32 R14, R14, R17, RZ ;  /* 0x000000110e0e7219 */ /* 0x000fe200000006ff */
[----:B0-----:R-:W-:-:S04]  /*1df0*/  FFMA R11, R3, R12, -1 ;  /* 0xbf800000030b7423 */ /* 0x001fc8000000000c */
[----:B------:R-:W-:-:S04]  /*1e00*/  FADD.FTZ R11, -R11, -RZ ;  /* 0x800000ff0b0b7221 */ /* 0x000fc80000010100 */
[CCC-:B------:R-:W-:Y:S01]  /*1e10*/  FFMA.RM R13, R12.reuse, R11.reuse, R12.reuse ;  /* 0x0000000b0c0d7223 */ /* 0x1c0fe2000000400c */
[----:B------:R-:W-:-:S04]  /*1e20*/  FFMA.RP R12, R12, R11, R12 ;  /* 0x0000000b0c0c7223 */ /* 0x000fc8000000800c */
[C---:B------:R-:W-:Y:S02]  /*1e30*/  LOP3.LUT R11, R13.reuse, 0x7fffff, RZ, 0xc0, !PT ;  /* 0x007fffff0d0b7812 */ /* 0x040fe400078ec0ff */
[----:B------:R-:W-:Y:S02]  /*1e40*/  FSETP.NEU.FTZ.AND P0, PT, R13, R12, PT ;  /* 0x0000000c0d00720b */ /* 0x000fe40003f1d000 */
[----:B------:R-:W-:Y:S02]  /*1e50*/  LOP3.LUT R11, R11, 0x800000, RZ, 0xfc, !PT ;  /* 0x008000000b0b7812 */ /* 0x000fe400078efcff */
[----:B------:R-:W-:Y:S02]  /*1e60*/  SEL R12, RZ, 0xffffffff, !P0 ;  /* 0xffffffffff0c7807 */ /* 0x000fe40004000000 */
[----:B------:R-:W-:-:S03]  /*1e70*/  LOP3.LUT R14, R14, R11, RZ, 0xc0, !PT ;  /* 0x0000000b0e0e7212 */ /* 0x000fc600078ec0ff */
[----:B------:R-:W-:Y:S01]  /*1e80*/  IMAD.MOV R12, RZ, RZ, -R12 ;  /* 0x000000ffff0c7224 */ /* 0x000fe200078e0a0c */
[----:B------:R-:W-:-:S04]  /*1e90*/  SHF.R.U32.HI R14, RZ, R17, R14 ;  /* 0x00000011ff0e7219 */ /* 0x000fc8000001160e */
[----:B------:R-:W-:Y:S02]  /*1ea0*/  LOP3.LUT P1, RZ, R12, R17, R11, 0xf8, !PT ;  /* 0x000000110cff7212 */ /* 0x000fe4000782f80b */
[C---:B------:R-:W-:Y:S02]  /*1eb0*/  LOP3.LUT P0, RZ, R14.reuse, 0x1, RZ, 0xc0, !PT ;  /* 0x000000010eff7812 */ /* 0x040fe4000780c0ff */
[----:B------:R-:W-:Y:S02]  /*1ec0*/  LOP3.LUT P2, RZ, R14, 0x2, RZ, 0xc0, !PT ;  /* 0x000000020eff7812 */ /* 0x000fe4000784c0ff */
[----:B------:R-:W-:Y:S02]  /*1ed0*/  IADD3 R12, PT, PT, R15, -0xfc, RZ ;  /* 0xffffff040f0c7810 */ /* 0x000fe40007ffe0ff */
[----:B------:R-:W-:Y:S02]  /*1ee0*/  PLOP3.LUT P0, PT, P0, P1, P2, 0xe0, 0x0 ;  /* 0x000000000000781c */ /* 0x000fe40000703c20 */
[----:B------:R-:W-:-:S02]  /*1ef0*/  LOP3.LUT P1, RZ, R0, 0x7fffff, RZ, 0xc0, !PT ;  /* 0x007fffff00ff7812 */ /* 0x000fc4000782c0ff */
[----:B------:R-:W-:-:S04]  /*1f00*/  SEL R3, RZ, 0x1, !P0 ;  /* 0x00000001ff037807 */ /* 0x000fc80004000000 */
[----:B------:R-:W-:-:S04]  /*1f10*/  IADD3 R3, PT, PT, -R3, RZ, RZ ;  /* 0x000000ff03037210 */ /* 0x000fc80007ffe1ff */
[----:B------:R-:W-:Y:S02]  /*1f20*/  ISETP.GE.AND P0, PT, R3, RZ, PT ;  /* 0x000000ff0300720c */ /* 0x000fe40003f06270 */
[----:B------:R-:W-:-:S11]  /*1f30*/  SHF.R.U32.HI R3, RZ, R12, R11 ;  /* 0x0000000cff037219 */ /* 0x000fd6000001160b */
[----:B------:R-:W-:-:S05]  /*1f40*/  @!P0 IADD3 R3, PT, PT, R3, 0x1, RZ ;  /* 0x0000000103038810 */ /* 0x000fca0007ffe0ff */
[----:B------:R-:W-:-:S05]  /*1f50*/  @!P1 IMAD.SHL.U32 R3, R3, 0x2, RZ ;  /* 0x0000000203039824 */ /* 0x000fca00078e00ff */
[----:B------:R-:W-:Y:S01]  /*1f60*/  LOP3.LUT R3, R3, 0x80000000, R0, 0xf8, !PT ;  /* 0x8000000003037812 */ /* 0x000fe200078ef800 */
[----:B------:R-:W-:Y:S06]  /*1f70*/  BRA `(.L_x_106) ;  /* 0x0000000000047947 */ /* 0x000fec0003800000 */
.L_x_107:
[----:B------:R0:W1:Y:S02]  /*1f80*/  MUFU.RCP R3, R0 ;  /* 0x0000000000037308 */ /* 0x0000640000001000 */
.L_x_106:
[----:B------:R-:W-:-:S04]  /*1f90*/  MOV R11, 0x0 ;  /* 0x00000000000b7802 */ /* 0x000fc80000000f00 */
[----:B0123--:R-:W-:Y:S05]  /*1fa0*/  RET.REL.NODEC R10 `(_ZN7neurova4cuda3dnn20instance_norm_kernelEPKfPfS3_S3_iiiif) ;  /* 0xffffffe00a147950 */ /* 0x00ffea0003c3ffff */
        .weak           $__internal_5_$__cuda_sm20_sqrt_rn_f32_slowpath
        .type           $__internal_5_$__cuda_sm20_sqrt_rn_f32_slowpath,@function
        .size           $__internal_5_$__cuda_sm20_sqrt_rn_f32_slowpath,($__internal_6_$__cuda_sm3x_div_rn_noftz_f32_slowpath - $__internal_5_$__cuda_sm20_sqrt_rn_f32_slowpath)
$__internal_5_$__cuda_sm20_sqrt_rn_f32_slowpath:
[----:B------:R-:W-:-:S13]  /*1fb0*/  LOP3.LUT P0, RZ, R3, 0x7fffffff, RZ, 0xc0, !PT ;  /* 0x7fffffff03ff7812 */ /* 0x000fda000780c0ff */
[----:B------:R-:W-:Y:S05]  /*1fc0*/  @!P0 BRA `(.L_x_108) ;  /* 0x0000000000488947 */ /* 0x000fea0003800000 */
[----:B------:R-:W-:Y:S02]  /*1fd0*/  FSETP.GEU.FTZ.AND P0, PT, R3, RZ, PT ;  /* 0x000000ff0300720b */ /* 0x000fe40003f1e000 */
[----:B------:R-:W-:-:S11]  /*1fe0*/  MOV R0, R3 ;  /* 0x0000000300007202 */ /* 0x000fd60000000f00 */
[----:B------:R-:W-:Y:S01]  /*1ff0*/  @!P0 MOV R3, 0x7fffffff ;  /* 0x7fffffff00038802 */ /* 0x000fe20000000f00 */
[----:B------:R-:W-:Y:S06]  /*2000*/  @!P0 BRA `(.L_x_108) ;  /* 0x0000000000388947 */ /* 0x000fec0003800000 */
[----:B------:R-:W-:-:S13]  /*2010*/  FSETP.GTU.FTZ.AND P0, PT, |R0|, +INF , PT ;  /* 0x7f8000000000780b */ /* 0x000fda0003f1c200 */
[----:B------:R-:W-:Y:S01]  /*2020*/  @P0 FADD.FTZ R3, R0, 1 ;  /* 0x3f80000000030421 */ /* 0x000fe20000010000 */
[----:B------:R-:W-:Y:S06]  /*2030*/  @P0 BRA `(.L_x_108) ;  /* 0x00000000002c0947 */ /* 0x000fec0003800000 */
[----:B------:R-:W-:-:S13]  /*2040*/  FSETP.NEU.FTZ.AND P0, PT, |R0|, +INF , PT ;  /* 0x7f8000000000780b */ /* 0x000fda0003f1d200 */
[----:B------:R-:W-:Y:S01]  /*2050*/  @!P0 IMAD.MOV.U32 R3, RZ, RZ, R0 ;  /* 0x000000ffff038224 */ /* 0x000fe200078e0000 */
[----:B------:R-:W-:Y:S06]  /*2060*/  @!P0 BRA `(.L_x_108) ;  /* 0x0000000000208947 */ /* 0x000fec0003800000 */
[----:B------:R-:W-:-:S04]  /*2070*/  FFMA R0, R0, 1.84467440737095516160e+19, RZ ;  /* 0x5f80000000007823 */ /* 0x000fc800000000ff */
[----:B------:R-:W0:Y:S02]  /*2080*/  MUFU.RSQ R3, R0 ;  /* 0x0000000000037308 */ /* 0x000e240000001400 */
[----:B0-----:R-:W-:Y:S01]  /*2090*/  FMUL.FTZ R11, R0, R3 ;  /* 0x00000003000b7220 */ /* 0x001fe20000410000 */
[----:B------:R-:W-:-:S03]  /*20a0*/  FMUL.FTZ R3, R3, 0.5 ;  /* 0x3f00000003037820 */ /* 0x000fc60000410000 */
[----:B------:R-:W-:-:S04]  /*20b0*/  FADD.FTZ R10, -R11, -RZ ;  /* 0x800000ff0b0a7221 */ /* 0x000fc80000010100 */
[----:B------:R-:W-:-:S04]  /*20c0*/  FFMA R10, R11, R10, R0 ;  /* 0x0000000a0b0a7223 */ /* 0x000fc80000000000 */
[----:B------:R-:W-:-:S04]  /*20d0*/  FFMA R3, R10, R3, R11 ;  /* 0x000000030a037223 */ /* 0x000fc8000000000b */
[----:B------:R-:W-:-:S07]  /*20e0*/  FMUL.FTZ R3, R3, 2.3283064365386962891e-10 ;  /* 0x2f80000003037820 */ /* 0x000fce0000410000 */
.L_x_108:
[----:B------:R-:W-:Y:S01]  /*20f0*/  HFMA2 R11, -RZ, RZ, 0, 0 ;  /* 0x00000000ff0b7431 */ /* 0x000fe200000001ff */
[----:B------:R-:W-:-:S04]  /*2100*/  MOV R10, R12 ;  /* 0x0000000c000a7202 */ /* 0x000fc80000000f00 */
[----:B------:R-:W-:Y:S05]  /*2110*/  RET.REL.NODEC R10 `(_ZN7neurova4cuda3dnn20instance_norm_kernelEPKfPfS3_S3_iiiif) ;  /* 0xffffffdc0ab87950 */ /* 0x000fea0003c3ffff */
        .weak           $__internal_6_$__cuda_sm3x_div_rn_noftz_f32_slowpath
        .type           $__internal_6_$__cuda_sm3x_div_rn_noftz_f32_slowpath,@function
        .size           $__internal_6_$__cuda_sm3x_div_rn_noftz_f32_slowpath,(.L_x_223 - $__internal_6_$__cuda_sm3x_div_rn_noftz_f32_slowpath)
$__internal_6_$__cuda_sm3x_div_rn_noftz_f32_slowpath:
[----:B------:R-:W-:Y:S02]  /*2120*/  SHF.R.U32.HI R12, RZ, 0x17, R3 ;  /* 0x00000017ff0c7819 */ /* 0x000fe40000011603 */
[----:B------:R-:W-:Y:S02]  /*2130*/  SHF.R.U32.HI R11, RZ, 0x17, R0 ;  /* 0x00000017ff0b7819 */ /* 0x000fe40000011600 */
[----:B------:R-:W-:Y:S02]  /*2140*/  LOP3.LUT R12, R12, 0xff, RZ, 0xc0, !PT ;  /* 0x000000ff0c0c7812 */ /* 0x000fe400078ec0ff */
[----:B------:R-:W-:Y:S02]  /*2150*/  LOP3.LUT R16, R11, 0xff, RZ, 0xc0, !PT ;  /* 0x000000ff0b107812 */ /* 0x000fe400078ec0ff */
[----:B------:R-:W-:Y:S02]  /*2160*/  IADD3 R15, PT, PT, R12, -0x1, RZ ;  /* 0xffffffff0c0f7810 */ /* 0x000fe40007ffe0ff */
[----:B------:R-:W-:Y:S01]  /*2170*/  MOV R13, R3 ;  /* 0x00000003000d7202 */ /* 0x000fe20000000f00 */
[----:B------:R-:W-:Y:S01]  /*2180*/  VIADD R14, R16, 0xffffffff ;  /* 0xffffffff100e7836 */ /* 0x000fe20000000000 */
        /* <DEDUP_REMOVED lines=27> */
.L_x_109:
[----:B------:R-:W-:-:S04]  /*2340*/  LEA R14, R12, 0xc0800000, 0x17 ;  /* 0xc08000000c0e7811 */ /* 0x000fc800078eb8ff */
[----:B------:R-:W-:Y:S02]  /*2350*/  IADD3 R14, PT, PT, -R14, R13, RZ ;  /* 0x0000000d0e0e7210 */ /* 0x000fe40007ffe1ff */
[----:B------:R-:W-:Y:S02]  /*2360*/  IADD3 R13, PT, PT, R16, -0x7f, RZ ;  /* 0xffffff81100d7810 */ /* 0x000fe40007ffe0ff */
[----:B------:R0:W1:Y:S01]  /*2370*/  MUFU.RCP R15, R14 ;  /* 0x0000000e000f7308 */ /* 0x0000620000001000 */
[----:B------:R-:W-:Y:S02]  /*2380*/  FADD.FTZ R17, -R14, -RZ ;  /* 0x800000ff0e117221 */ /* 0x000fe40000010100 */
        /* <DEDUP_REMOVED lines=12> */
[----:B------:R-:W-:-:S04]  /*2450*/  IADD3 R17, PT, PT, R12, R11, RZ ;  /* 0x0000000b0c117210 */ /* 0x000fc80007ffe0ff */
[----:B------:R-:W-:-:S04]  /*2460*/  IADD3 R12, PT, PT, R17, -0x1, RZ ;  /* 0xffffffff110c7810 */ /* 0x000fc80007ffe0ff */
        /* <DEDUP_REMOVED lines=10> */
[C---:B------:R-:W-:Y:S01]  /*2510*/  IADD3 R14, PT, PT, R17.reuse, 0x20, RZ ;  /* 0x00000020110e7810 */ /* 0x040fe20007ffe0ff */
[CCC-:B------:R-:W-:Y:S01]  /*2520*/  FFMA.RM R12, R18.reuse, R16.reuse, R15.reuse ;  /* 0x00000010120c7223 */ /* 0x1c0fe2000000400f */
[----:B------:R-:W-:Y:S02]  /*2530*/  ISETP.NE.AND P3, PT, R17, RZ, PT ;  /* 0x000000ff1100720c */ /* 0x000fe40003f65270 */
[----:B------:R-:W-:Y:S01]  /*2540*/  LOP3.LUT R13, R11, 0x7fffff, RZ, 0xc0, !PT ;  /* 0x007fffff0b0d7812 */ /* 0x000fe200078ec0ff */
[----:B------:R-:W-:Y:S01]  /*2550*/  FFMA.RP R11, R18, R16, R15 ;  /* 0x00000010120b7223 */ /* 0x000fe2000000800f */
[----:B------:R-:W-:Y:S01]  /*2560*/  IMAD.MOV R15, RZ, RZ, -R17 ;  /* 0x000000ffff0f7224 */ /* 0x000fe200078e0a11 */
[----:B------:R-:W-:Y:S02]  /*2570*/  ISETP.NE.AND P1, PT, R17, RZ, PT ;  /* 0x000000ff1100720c */ /* 0x000fe40003f25270 */
        /* <DEDUP_REMOVED lines=14> */
.L_x_115:
[----:B------:R-:W-:-:S04]  /*2660*/  LOP3.LUT R0, R0, 0x80000000, RZ, 0xc0, !PT ;  /* 0x8000000000007812 */ /* 0x000fc800078ec0ff */
[----:B------:R-:W-:Y:S01]  /*2670*/  LOP3.LUT R0, R0, 0x7f800000, RZ, 0xfc, !PT ;  /* 0x7f80000000007812 */ /* 0x000fe200078efcff */
[----:B------:R-:W-:Y:S06]  /*2680*/  BRA `(.L_x_116) ;  /* 0x0000000000287947 */ /* 0x000fec0003800000 */
.L_x_114:
[----:B------:R-:W-:Y:S01]  /*2690*/  LEA R0, R11, R0, 0x17 ;  /* 0x000000000b007211 */ /* 0x000fe200078eb8ff */
[----:B------:R-:W-:Y:S06]  /*26a0*/  BRA `(.L_x_116) ;  /* 0x0000000000207947 */ /* 0x000fec0003800000 */
.L_x_113:
[----:B------:R-:W-:-:S04]  /*26b0*/  LOP3.LUT R0, R13, 0x80000000, R0, 0x48, !PT ;  /* 0x800000000d007812 */ /* 0x000fc800078e4800 */
[----:B------:R-:W-:Y:S01]  /*26c0*/  LOP3.LUT R0, R0, 0x7f800000, RZ, 0xfc, !PT ;  /* 0x7f80000000007812 */ /* 0x000fe200078efcff */
[----:B------:R-:W-:Y:S06]  /*26d0*/  BRA `(.L_x_116) ;  /* 0x0000000000147947 */ /* 0x000fec0003800000 */
.L_x_112:
[----:B------:R-:W-:Y:S01]  /*26e0*/  LOP3.LUT R0, R13, 0x80000000, R0, 0x48, !PT ;  /* 0x800000000d007812 */ /* 0x000fe200078e4800 */
[----:B------:R-:W-:Y:S06]  /*26f0*/  BRA `(.L_x_116) ;  /* 0x00000000000c7947 */ /* 0x000fec0003800000 */
.L_x_111:
[----:B------:R-:W0:Y:S01]  /*2700*/  MUFU.RSQ R0, -QNAN ;  /* 0xffc0000000007908 */ /* 0x000e220000001400 */
[----:B------:R-:W-:Y:S05]  /*2710*/  BRA `(.L_x_116) ;  /* 0x0000000000047947 */ /* 0x000fea0003800000 */
.L_x_110:
[----:B------:R-:W-:-:S07]  /*2720*/  FADD.FTZ R0, R0, R3 ;  /* 0x0000000300007221 */ /* 0x000fce0000010000 */
.L_x_116:
[----:B------:R-:W-:-:S04]  /*2730*/  HFMA2 R11, -RZ, RZ, 0, 0 ;  /* 0x00000000ff0b7431 */ /* 0x000fc800000001ff */
[----:B0-----:R-:W-:Y:S05]  /*2740*/  RET.REL.NODEC R10 `(_ZN7neurova4cuda3dnn20instance_norm_kernelEPKfPfS3_S3_iiiif) ;  /* 0xffffffd80a2c7950 */ /* 0x001fea0003c3ffff */
.L_x_117:
        /* <DEDUP_REMOVED lines=11> */
.L_x_223:


//--------------------- .text._ZN7neurova4cuda3dnn25batch_norm_forward_kernelEPKfPfS3_S3_S3_S3_iiif --------------------------
	.section	.text._ZN7neurova4cuda3dnn25batch_norm_forward_kernelEPKfPfS3_S3_S3_S3_iiif,"ax",@progbits
	.align	128
        .global         _ZN7neurova4cuda3dnn25batch_norm_forward_kernelEPKfPfS3_S3_S3_S3_iiif
        .type           _ZN7neurova4cuda3dnn25batch_norm_forward_kernelEPKfPfS3_S3_S3_S3_iiif,@function
        .size           _ZN7neurova4cuda3dnn25batch_norm_forward_kernelEPKfPfS3_S3_S3_S3_iiif,(.L_x_225 - _ZN7neurova4cuda3dnn25batch_norm_forward_kernelEPKfPfS3_S3_S3_S3_iiif)
        .other          _ZN7neurova4cuda3dnn25batch_norm_forward_kernelEPKfPfS3_S3_S3_S3_iiif,@"STO_CUDA_ENTRY STV_DEFAULT"
_ZN7neurova4cuda3dnn25batch_norm_forward_kernelEPKfPfS3_S3_S3_S3_iiif:
.text._ZN7neurova4cuda3dnn25batch_norm_forward_kernelEPKfPfS3_S3_S3_S3_iiif:
[----:B------:R-:W-:Y:S01]  /*0000*/  LDC R1, c[0x0][0x37c] ;  /* 0x0000df00ff017b82 */ /* 0x000fe20000000800 */
[----:B------:R-:W0:Y:S07]  /*0010*/  S2R R7, SR_TID.X ;  /* 0x0000000000077919 */ /* 0x000e2e0000002100 */
[----:B------:R-:W1:Y:S08]  /*0020*/  LDC.64 R2, c[0x0][0x3b0] ;  /* 0x0000ec00ff027b82 */ /* 0x000e700000000a00 */
[----:B------:R-:W0:Y:S08]  /*0030*/  S2UR UR4, SR_CTAID.X ;  /* 0x00000000000479c3 */ /* 0x000e300000002500 */
[----:B------:R-:W0:Y:S08]  /*0040*/  LDC R4, c[0x0][0x360] ;  /* 0x0000d800ff047b82 */ /* 0x000e300000000800 */
[----:B------:R-:W2:Y:S01]  /*0050*/  LDC R5, c[0x0][0x3b8] ;  /* 0x0000ee00ff057b82 */ /* 0x000ea20000000800 */
[----:B-1----:R-:W-:-:S02]  /*0060*/  IMAD R2, R3, R2, RZ ;  /* 0x0000000203027224 */ /* 0x002fc400078e02ff */
[----:B0-----:R-:W-:Y:S02]  /*0070*/  IMAD R4, R4, UR4, R7 ;  /* 0x0000000404047c24 */ /* 0x001fe4000f8e0207 */
[----:B--2---:R-:W-:-:S05]  /*0080*/  IMAD R7, R2, R5, RZ ;  /* 0x0000000502077224 */ /* 0x004fca00078e02ff */
[----:B------:R-:W-:-:S13]  /*0090*/  ISETP.GE.AND P0, PT, R4, R7, PT ;  /* 0x000000070400720c */ /* 0x000fda0003f06270 */
[----:B------:R-:W-:Y:S05]  /*00a0*/  @P0 EXIT ;  /* 0x000000000000094d */ /* 0x000fea0003800000 */
[----:B------:R-:W-:Y:S01]  /*00b0*/  IABS R9, R5 ;  /* 0x0000000500097213 */ /* 0x000fe20000000000 */
[----:B------:R-:W0:Y:S01]  /*00c0*/  LDCU.64 UR4, c[0x0][0x358] ;  /* 0x00006b00ff0477ac */ /* 0x000e220008000a00 */
[----:B------:R-:W-:Y:S01]  /*00d0*/  IABS R10, R3 ;  /* 0x00000003000a7213 */ /* 0x000fe20000000000 */
[----:B------:R-:W1:Y:S01]  /*00e0*/  LDC.64 R12, c[0x0][0x380] ;  /* 0x0000e000ff0c7b82 */ /* 0x000e620000000a00 */
[----:B------:R-:W2:Y:S01]  /*00f0*/  I2F.RP R0, R9 ;  /* 0x0000000900007306 */ /* 0x000ea20000209400 */
[----:B------:R-:W-:Y:S01]  /*0100*/  IABS R8, R4 ;  /* 0x0000000400087213 */ /* 0x000fe20000000000 */
[----:B------:R-:W3:Y:S05]  /*0110*/  LDCU UR6, c[0x0][0x3bc] ;  /* 0x00007780ff0677ac */ /* 0x000eea0008000800 */
[----:B------:R-:W4:Y:S01]  /*0120*/  LDC.64 R14, c[0x0][0x398] ;  /* 0x0000e600ff0e7b82 */ /* 0x000f220000000a00 */
[----:B--2---:R-:W2:Y:S02]  /*0130*/  MUFU.RCP R0, R0 ;  /* 0x0000000000007308 */ /* 0x004ea40000001000 */
[----:B--2---:R-:W-:-:S06]  /*0140*/  VIADD R6, R0, 0xffffffe ;  /* 0x0ffffffe00067836 */ /* 0x004fcc0000000000 */
[----:B------:R2:W0:Y:S02]  /*0150*/  F2I.FTZ.U32.TRUNC.NTZ R7, R6 ;  /* 0x0000000600077305 */ /* 0x000424000021f000 */
[----:B--2---:R-:W-:Y:S02]  /*0160*/  HFMA2 R6, -RZ, RZ, 0, 0 ;  /* 0x00000000ff067431 */ /* 0x004fe400000001ff */
[----:B0-----:R-:W-:-:S04]  /*0170*/  IMAD.MOV R2, RZ, RZ, -R7 ;  /* 0x000000ffff027224 */ /* 0x001fc800078e0a07 */
[----:B------:R-:W-:Y:S02]  /*0180*/  IMAD R11, R2, R9, RZ ;  /* 0x00000009020b7224 */ /* 0x000fe400078e02ff */
[----:B------:R-:W-:Y:S02]  /*0190*/  IMAD.MOV.U32 R2, RZ, RZ, R8 ;  /* 0x000000ffff027224 */ /* 0x000fe400078e0008 */
[----:B------:R-:W-:-:S04]  /*01a0*/  IMAD.HI.U32 R7, R7, R11, R6 ;  /* 0x0000000b07077227 */ /* 0x000fc800078e0006 */
[----:B------:R-:W-:Y:S02]  /*01b0*/  IMAD.MOV.U32 R11, RZ, RZ, R10 ;  /* 0x000000ffff0b7224 */ /* 0x000fe400078e000a */
[----:B------:R-:W-:Y:S02]  /*01c0*/  IMAD.HI.U32 R0, R7, R2, RZ ;  /* 0x0000000207007227 */ /* 0x000fe400078e00ff */
[----:B------:R-:W0:Y:S02]  /*01d0*/  I2F.RP R8, R11 ;  /* 0x0000000b00087306 */ /* 0x000e240000209400 */
[----:B------:R-:W-:-:S04]  /*01e0*/  IMAD.MOV R6, RZ, RZ, -R0 ;  /* 0x000000ffff067224 */ /* 0x000fc800078e0a00 */
[----:B------:R-:W-:-:S05]  /*01f0*/  IMAD R2, R9, R6, R2 ;  /* 0x0000000609027224 */ /* 0x000fca00078e0202 */
[----:B------:R-:W-:Y:S01]  /*0200*/  ISETP.GT.U32.AND P2, PT, R9, R2, PT ;  /* 0x000000020900720c */ /* 0x000fe20003f44070 */
[----:B0-----:R-:W0:-:S12]  /*0210*/  MUFU.RCP R8, R8 ;  /* 0x0000000800087308 */ /* 0x001e180000001000 */
[-C--:B------:R-:W-:Y:S01]  /*0220*/  @!P2 IADD3 R2, PT, PT, R2, -R9.reuse, RZ ;  /* 0x800000090202a210 */ /* 0x080fe20007ffe0ff */
[----:B------:R-:W-:Y:S01]  /*0230*/  @!P2 VIADD R0, R0, 0x1 ;  /* 0x000000010000a836 */ /* 0x000fe20000000000 */
[----:B------:R-:W-:Y:S02]  /*0240*/  ISETP.NE.AND P2, PT, R5, RZ, PT ;  /* 0x000000ff0500720c */ /* 0x000fe40003f45270 */
[----:B------:R-:W-:Y:S02]  /*0250*/  ISETP.GE.U32.AND P0, PT, R2, R9, PT ;  /* 0x000000090200720c */ /* 0x000fe40003f06070 */
[----:B------:R-:W-:Y:S01]  /*0260*/  LOP3.LUT R2, R4, R5, RZ, 0x3c, !PT ;  /* 0x0000000504027212 */ /* 0x000fe200078e3cff */
[----:B0-----:R-:W-:-:S03]  /*0270*/  VIADD R6, R8, 0xffffffe ;  /* 0x0ffffffe08067836 */ /* 0x001fc60000000000 */
[----:B------:R-:W-:Y:S01]  /*0280*/  ISETP.GE.AND P1, PT, R2, RZ, PT ;  /* 0x000000ff0200720c */ /* 0x000fe20003f26270 */
[----:B------:R-:W0:Y:S01]  /*0290*/  LDC.64 R8, c[0x0][0x3a8] ;  /* 0x0000ea00ff087b82 */ /* 0x000e220000000a00 */
[----:B------:R2:W3:Y:S05]  /*02a0*/  F2I.FTZ.U32.TRUNC.NTZ R7, R6 ;  /* 0x0000000600077305 */ /* 0x0004ea000021f000 */
[----:B------:R-:W-:Y:S02]  /*02b0*/  @P0 IADD3 R0, PT, PT, R0, 0x1, RZ ;  /* 0x0000000100000810 */ /* 0x000fe40007ffe0ff */
[----:B--2---:R-:W-:-:S04]  /*02c0*/  MOV R6, RZ ;  /* 0x000000ff00067202 */ /* 0x004fc80000000f00 */
[----:B------:R-:W-:Y:S01]  /*02d0*/  @!P1 IMAD.MOV R0, RZ, RZ, -R0 ;  /* 0x000000ffff009224 */ /* 0x000fe200078e0a00 */
[----:B------:R-:W-:Y:S01]  /*02e0*/  @!P2 LOP3.LUT R0, RZ, R5, RZ, 0x33, !PT ;  /* 0x00000005ff00a212 */ /* 0x000fe200078e33ff */
[----:B---3--:R-:W-:-:S03]  /*02f0*/  IMAD.MOV R2, RZ, RZ, -R7 ;  /* 0x000000ffff027224 */ /* 0x008fc600078e0a07 */
[----:B------:R-:W-:Y:S01]  /*0300*/  ISETP.GE.AND P2, PT, R0, RZ, PT ;  /* 0x000000ff0000720c */ /* 0x000fe20003f46270 */
[----:B------:R-:W-:Y:S01]  /*0310*/  IMAD R5, R2, R11, RZ ;  /* 0x0000000b02057224 */ /* 0x000fe200078e02ff */
[----:B------:R-:W-:-:S03]  /*0320*/  IABS R2, R0 ;  /* 0x0000000000027213 */ /* 0x000fc60000000000 */
[----:B------:R-:W-:-:S06]  /*0330*/  IMAD.HI.U32 R6, R7, R5, R6 ;  /* 0x0000000507067227 */ /* 0x000fcc00078e0006 */
[----:B------:R-:W-:-:S04]  /*0340*/  IMAD.HI.U32 R6, R6, R2, RZ ;  /* 0x0000000206067227 */ /* 0x000fc800078e00ff */
[----:B------:R-:W-:-:S04]  /*0350*/  IMAD.MOV R6, RZ, RZ, -R6 ;  /* 0x000000ffff067224 */ /* 0x000fc800078e0a06 */
[C---:B------:R-:W-:Y:S02]  /*0360*/  IMAD R2, R11.reuse, R6, R2 ;  /* 0x000000060b027224 */ /* 0x040fe400078e0202 */
[----:B------:R-:W2:Y:S03]  /*0370*/  LDC.64 R6, c[0x0][0x3a0] ;  /* 0x0000e800ff067b82 */ /* 0x000ea60000000a00 */
[----:B------:R-:W-:-:S13]  /*0380*/  ISETP.GT.U32.AND P0, PT, R11, R2, PT ;  /* 0x000000020b00720c */ /* 0x000fda0003f04070 */
[----:B------:R-:W-:Y:S01]  /*0390*/  @!P0 IMAD.IADD R2, R2, 0x1, -R11 ;  /* 0x0000000102028824 */ /* 0x000fe200078e0a0b */
[----:B------:R-:W-:-:S04]  /*03a0*/  ISETP.NE.AND P0, PT, R3, RZ, PT ;  /* 0x000000ff0300720c */ /* 0x000fc80003f05270 */
[----:B------:R-:W-:-:S13]  /*03b0*/  ISETP.GT.U32.AND P1, PT, R11, R2, PT ;  /* 0x000000020b00720c */ /* 0x000fda0003f24070 */
[----:B------:R-:W-:Y:S02]  /*03c0*/  @!P1 IADD3 R2, PT, PT, R2, -R11, RZ ;  /* 0x8000000b02029210 */ /* 0x000fe40007ffe0ff */
[----:B------:R-:W3:Y:S03]  /*03d0*/  LDC.64 R10, c[0x0][0x390] ;  /* 0x0000e400ff0a7b82 */ /* 0x000ee60000000a00 */
[----:B------:R-:W-:-:S04]  /*03e0*/  IMAD.MOV.U32 R5, RZ, RZ, R2 ;  /* 0x000000ffff057224 */ /* 0x000fc800078e0002 */
[----:B------:R-:W-:Y:S01]  /*03f0*/  @!P2 IMAD.MOV R5, RZ, RZ, -R5 ;  /* 0x000000ffff05a224 */ /* 0x000fe200078e0a05 */
[----:B------:R-:W-:-:S05]  /*0400*/  @!P0 LOP3.LUT R5, RZ, R3, RZ, 0x33, !PT ;  /* 0x00000003ff058212 */ /* 0x000fca00078e33ff */
[----:B0-----:R-:W-:-:S06]  /*0410*/  IMAD.WIDE R8, R5, 0x4, R8 ;  /* 0x0000000405087825 */ /* 0x001fcc00078e0208 */
[----:B------:R-:W3:Y:S01]  /*0420*/  LDG.E R8, desc[UR4][R8.64] ;  /* 0x0000000408087981 */ /* 0x000ee2000c1e1900 */
[----:B-1----:R-:W-:-:S04]  /*0430*/  IMAD.WIDE R12, R4, 0x4, R12 ;  /* 0x00000004040c7825 */ /* 0x002fc800078e020c */
[C---:B--2---:R-:W-:Y:S02]  /*0440*/  IMAD.WIDE R2, R5.reuse, 0x4, R6 ;  /* 0x0000000405027825 */ /* 0x044fe400078e0206 */
[----:B------:R-:W2:Y:S02]  /*0450*/  LDG.E R13, desc[UR4][R12.64] ;  /* 0x000000040c0d7981 */ /* 0x000ea4000c1e1900 */
[C---:B----4-:R-:W-:Y:S02]  /*0460*/  IMAD.WIDE R6, R5.reuse, 0x4, R14 ;  /* 0x0000000405067825 */ /* 0x050fe400078e020e */
[----:B------:R0:W2:Y:S02]  /*0470*/  LDG.E R0, desc[UR4][R2.64] ;  /* 0x0000000402007981 */ /* 0x0000a4000c1e1900 */
[----:B---3--:R-:W-:Y:S02]  /*0480*/  IMAD.WIDE R10, R5, 0x4, R10 ;  /* 0x00000004050a7825 */ /* 0x008fe400078e020a */
[----:B------:R1:W5:Y:S04]  /*0490*/  LDG.E R6, desc[UR4][R6.64] ;  /* 0x0000000406067981 */ /* 0x000368000c1e1900 */
[----:B------:R1:W5:Y:S01]  /*04a0*/  LDG.E R5, desc[UR4][R10.64] ;  /* 0x000000040a057981 */ /* 0x000362000c1e1900 */
[----:B------:R-:W-:Y:S01]  /*04b0*/  BSSY.RECONVERGENT B0, `(.L_x_118) ;  /* 0x000000f000007945 */ /* 0x000fe20003800200 */
[----:B0-----:R-:W-:-:S05]  /*04c0*/  FADD R2, R8, UR6 ;  /* 0x0000000608027e21 */ /* 0x001fca0008000000 */
[----:B------:R-:W-:Y:S01]  /*04d0*/  IADD3 R8, PT, PT, R2, -0xd000000, RZ ;  /* 0xf300000002087810 */ /* 0x000fe20007ffe0ff */
[----:B------:R1:W0:Y:S03]  /*04e0*/  MUFU.RSQ R9, R2 ;  /* 0x0000000200097308 */ /* 0x0002260000001400 */
[----:B------:R-:W-:Y:S01]  /*04f0*/  ISETP.GT.U32.AND P0, PT, R8, 0x727fffff, PT ;  /* 0x727fffff0800780c */ /* 0x000fe20003f04070 */
[----:B--2---:R-:W-:-:S12]  /*0500*/  FADD R0, -R0, R13 ;  /* 0x0000000d00007221 */ /* 0x004fd80000000100 */
[----:B-1----:R-:W-:Y:S05]  /*0510*/  @!P0 BRA `(.L_x_119) ;  /* 0x0000000000108947 */ /* 0x002fea0003800000 */
[----:B------:R-:W-:-:S07]  /*0520*/  MOV R11, 0x540 ;  /* 0x00000540000b7802 */ /* 0x000fce0000000f00 */
[----:B0----5:R-:W-:Y:S05]  /*0530*/  CALL.REL.NOINC `($__internal_7_$__cuda_sm20_sqrt_rn_f32_slowpath) ;  /* 0x0000000000647944 */ /* 0x021fea0003c00000 */
[----:B------:R-:W-:Y:S01]  /*0540*/  IMAD.MOV.U32 R3, RZ, RZ, R7 ;  /* 0x000000ffff037224 */ /* 0x000fe200078e0007 */
[----:B------:R-:W-:Y:S06]  /*0550*/  BRA `(.L_x_120) ;  /* 0x0000000000107947 */ /* 0x000fec0003800000 */
.L_x_119:
[----:B0-----:R-:W-:Y:S01]  /*0560*/  FMUL.FTZ R3, R2, R9 ;  /* 0x0000000902037220 */ /* 0x001fe20000410000 */
[----:B------:R-:W-:-:S03]  /*0570*/  FMUL.FTZ R7, R9, 0.5 ;  /* 0x3f00000009077820 */ /* 0x000fc60000410000 */
[----:B------:R-:W-:-:S04]  /*0580*/  FFMA R2, -R3, R3, R2 ;  /* 0x0000000303027223 */ /* 0x000fc80000000102 */
[----:B------:R-:W-:-:S07]  /*0590*/  FFMA R3, R2, R7, R3 ;  /* 0x0000000702037223 */ /* 0x000fce0000000003 */
.L_x_120:
[----:B------:R-:W-:Y:S05]  /*05a0*/  BSYNC.RECONVERGENT B0 ;  /* 0x0000000000007941 */ /* 0x000fea0003800200 */
.L_x_118:
[----:B------:R-:W0:Y:S01]  /*05b0*/  MUFU.RCP R2, R3 ;  /* 0x0000000300027308 */ /* 0x000e220000001000 */
[----:B------:R-:W-:Y:S07]  /*05c0*/  BSSY.RECONVERGENT B0, `(.L_x_121) ;  /* 0x000000b000007945 */ /* 0x000fee0003800200 */
[----:B------:R-:W1:Y:S01]  /*05d0*/  FCHK P0, R0, R3 ;  /* 0x0000000300007302 */ /* 0x000e620000000000 */
[----:B0-----:R-:W-:-:S04]  /*05e0*/  FFMA R7, R2, -R3, 1 ;  /* 0x3f80000002077423 */ /* 0x001fc80000000803 */
[----:B------:R-:W-:-:S04]  /*05f0*/  FFMA R7, R2, R7, R2 ;  /* 0x0000000702077223 */ /* 0x000fc80000000002 */
[----:B------:R-:W-:-:S04]  /*0600*/  FFMA R2, R0, R7, RZ ;  /* 0x0000000700027223 */ /* 0x000fc800000000ff */
[----:B------:R-:W-:-:S04]  /*0610*/  FFMA R8, R2, -R3, R0 ;  /* 0x8000000302087223 */ /* 0x000fc80000000000 */
[----:B------:R-:W-:Y:S01]  /*0620*/  FFMA R7, R7, R8, R2 ;  /* 0x0000000807077223 */ /* 0x000fe20000000002 */
[----:B-1----:R-:W-:Y:S06]  /*0630*/  @!P0 BRA `(.L_x_122) ;  /* 0x00000000000c8947 */ /* 0x002fec0003800000 */
[----:B------:R-:W-:-:S07]  /*0640*/  MOV R2, 0x660 ;  /* 0x0000066000027802 */ /* 0x000fce0000000f00 */
[----:B-----5:R-:W-:Y:S05]  /*0650*/  CALL.REL.NOINC `($__internal_8_$__cuda_sm3x_div_rn_noftz_f32_slowpath) ;  /* 0x0000000000787944 */ /* 0x020fea0003c00000 */
[----:B------:R-:W-:-:S07]  /*0660*/  IMAD.MOV.U32 R7, RZ, RZ, R0 ;  /* 0x000000ffff077224 */ /* 0x000fce00078e0000 */
.L_x_122:
[----:B------:R-:W-:Y:S05]  /*0670*/  BSYNC.RECONVERGENT B0 ;  /* 0x0000000000007941 */ /* 0x000fea0003800200 */
.L_x_121:
[----:B------:R-:W0:Y:S01]  /*0680*/  LDC.64 R2, c[0x0][0x388] ;  /* 0x0000e200ff027b82 */ /* 0x000e220000000a00 */
[----:B-----5:R-:W-:Y:S01]  /*0690*/  FFMA R7, R5, R7, R6 ;  /* 0x0000000705077223 */ /* 0x020fe20000000006 */
[----:B0-----:R-:W-:-:S05]  /*06a0*/  IMAD.WIDE R4, R4, 0x4, R2 ;  /* 0x0000000404047825 */ /* 0x001fca00078e0202 */
[----:B------:R-:W-:Y:S01]  /*06b0*/  STG.E desc[UR4][R4.64], R7 ;  /* 0x0000000704007986 */ /* 0x000fe2000c101904 */
[----:B------:R-:W-:Y:S05]  /*06c0*/  EXIT ;  /* 0x000000000000794d */ /* 0x000fea0003800000 */
        .weak           $__internal_7_$__cuda_sm20_sqrt_rn_f32_slowpath
        .type           $__internal_7_$__cuda_sm20_sqrt_rn_f32_slowpath,@function
        .size           $__internal_7_$__cuda_sm20_sqrt_rn_f32_slowpath,($__internal_8_$__cuda_sm3x_div_rn_noftz_f32_slowpath - $__internal_7_$__cuda_sm20_sqrt_rn_f32_slowpath)
$__internal_7_$__cuda_sm20_sqrt_rn_f32_slowpath:
[----:B------:R-:W-:-:S13]  /*06d0*/  LOP3.LUT P0, RZ, R2, 0x7fffffff, RZ, 0xc0, !PT ;  /* 0x7fffffff02ff7812 */ /* 0x000fda000780c0ff */
[----:B------:R-:W-:Y:S01]  /*06e0*/  @!P0 MOV R3, R2 ;  /* 0x0000000200038202 */ /* 0x000fe20000000f00 */
[----:B------:R-:W-:Y:S06]  /*06f0*/  @!P0 BRA `(.L_x_123) ;  /* 0x0000000000408947 */ /* 0x000fec0003800000 */
[----:B------:R-:W-:-:S13]  /*0700*/  FSETP.GEU.FTZ.AND P0, PT, R2, RZ, PT ;  /* 0x000000ff0200720b */ /* 0x000fda0003f1e000 */
[----:B------:R-:W-:Y:S01]  /*0710*/  @!P0 IMAD.MOV.U32 R3, RZ, RZ, 0x7fffffff ;  /* 0x7fffffffff038424 */ /* 0x000fe200078e00ff */
[----:B------:R-:W-:Y:S06]  /*0720*/  @!P0 BRA `(.L_x_123) ;  /* 0x0000000000348947 */ /* 0x000fec0003800000 */
[----:B------:R-:W-:-:S13]  /*0730*/  FSETP.GTU.FTZ.AND P0, PT, |R2|, +INF , PT ;  /* 0x7f8000000200780b */ /* 0x000fda0003f1c200 */
[----:B------:R-:W-:Y:S01]  /*0740*/  @P0 FADD.FTZ R3, R2, 1 ;  /* 0x3f80000002030421 */ /* 0x000fe20000010000 */
[----:B------:R-:W-:Y:S06]  /*0750*/  @P0 BRA `(.L_x_123) ;  /* 0x0000000000280947 */ /* 0x000fec0003800000 */
[----:B------:R-:W-:-:S13]  /*0760*/  FSETP.NEU.FTZ.AND P0, PT, |R2|, +INF , PT ;  /* 0x7f8000000200780b */ /* 0x000fda0003f1d200 */
[----:B------:R-:W-:-:S04]  /*0770*/  @P0 FFMA R7, R2, 1.84467440737095516160e+19, RZ ;  /* 0x5f80000002070823 */ /* 0x000fc800000000ff */
[----:B------:R-:W0:Y:S02]  /*0780*/  @P0 MUFU.RSQ R8, R7 ;  /* 0x0000000700080308 */ /* 0x000e240000001400 */
[----:B0-----:R-:W-:Y:S01]  /*0790*/  @P0 FMUL.FTZ R10, R7, R8 ;  /* 0x00000008070a0220 */ /* 0x001fe20000410000 */
[----:B------:R-:W-:-:S03]  /*07a0*/  @P0 FMUL.FTZ R8, R8, 0.5 ;  /* 0x3f00000008080820 */ /* 0x000fc60000410000 */
[----:B------:R-:W-:-:S04]  /*07b0*/  @P0 FADD.FTZ R3, -R10, -RZ ;  /* 0x800000ff0a030221 */ /* 0x000fc80000010100 */
[----:B------:R-:W-:Y:S01]  /*07c0*/  @P0 FFMA R9, R10, R3, R7 ;  /* 0x000000030a090223 */ /* 0x000fe20000000007 */
[----:B------:R-:W-:-:S03]  /*07d0*/  @!P0 IMAD.MOV.U32 R3, RZ, RZ, R2 ;  /* 0x000000ffff038224 */ /* 0x000fc600078e0002 */
[----:B------:R-:W-:-:S04]  /*07e0*/  @P0 FFMA R8, R9, R8, R10 ;  /* 0x0000000809080223 */ /* 0x000fc8000000000a */
[----:B------:R-:W-:-:S07]  /*07f0*/  @P0 FMUL.FTZ R3, R8, 2.3283064365386962891e-10 ;  /* 0x2f80000008030820 */ /* 0x000fce0000410000 */
.L_x_123:
[----:B------:R-:W-:Y:S01]  /*0800*/  MOV R7, R3 ;  /* 0x0000000300077202 */ /* 0x000fe20000000f00 */
[----:B------:R-:W-:Y:S02]  /*0810*/  IMAD.MOV.U32 R2, RZ, RZ, R11 ;  /* 0x000000ffff027224 */ /* 0x000fe400078e000b */
[----:B------:R-:W-:-:S04]  /*0820*/  IMAD.MOV.U32 R3, RZ, RZ, 0x0 ;  /* 0x00000000ff037424 */ /* 0x000fc800078e00ff */
[----:B------:R-:W-:Y:S05]  /*0830*/  RET.REL.NODEC R2 `(_ZN7neurova4cuda3dnn25batch_norm_forward_kernelEPKfPfS3_S3_S3_S3_iiif) ;  /* 0xfffffff402f07950 */ /* 0x000fea0003c3ffff */
        .weak           $__internal_8_$__cuda_sm3x_div_rn_noftz_f32_slowpath
        .type           $__internal_8_$__cuda_sm3x_div_rn_noftz_f32_slowpath,@function
        .size           $__internal_8_$__cuda_sm3x_div_rn_noftz_f32_slowpath,(.L_x_225 - $__internal_8_$__cuda_sm3x_div_rn_noftz_f32_slowpath)
$__internal_8_$__cuda_sm3x_div_rn_noftz_f32_slowpath:
[----:B------:R-:W-:Y:S01]  /*0840*/  SHF.R.U32.HI R8, RZ, 0x17, R3 ;  /* 0x00000017ff087819 */ /* 0x000fe20000011603 */
[----:B------:R-:W-:Y:S01]  /*0850*/  BSSY.RECONVERGENT B1, `(.L_x_124) ;  /* 0x0000063000017945 */ /* 0x000fe20003800200 */
[--C-:B------:R-:W-:Y:S02]  /*0860*/  SHF.R.U32.HI R7, RZ, 0x17, R0.reuse ;  /* 0x00000017ff077819 */ /* 0x100fe40000011600 */
[----:B------:R-:W-:Y:S02]  /*0870*/  LOP3.LUT R13, R8, 0xff, RZ, 0xc0, !PT ;  /* 0x000000ff080d7812 */ /* 0x000fe400078ec0ff */
[----:B------:R-:W-:Y:S01]  /*0880*/  LOP3.LUT R10, R7, 0xff, RZ, 0xc0, !PT ;  /* 0x000000ff070a7812 */ /* 0x000fe200078ec0ff */
[----:B------:R-:W-:Y:S01]  /*0890*/  IMAD.MOV.U32 R7, RZ, RZ, R0 ;  /* 0x000000ffff077224 */ /* 0x000fe200078e0000 */
[----:B------:R-:W-:-:S03]  /*08a0*/  IADD3 R11, PT, PT, R13, -0x1, RZ ;  /* 0xffffffff0d0b7810 */ /* 0x000fc60007ffe0ff */
        /* <DEDUP_REMOVED lines=28> */
.L_x_125:
[----:B------:R-:W-:Y:S01]  /*0a70*/  LEA R0, R13, 0xc0800000, 0x17 ;  /* 0xc08000000d007811 */ /* 0x000fe200078eb8ff */
[----:B------:R-:W-:Y:S01]  /*0a80*/  VIADD R10, R10, 0xffffff81 ;  /* 0xffffff810a0a7836 */ /* 0x000fe20000000000 */
[----:B------:R-:W-:Y:S03]  /*0a90*/  BSSY.RECONVERGENT B2, `(.L_x_130) ;  /* 0x0000035000027945 */ /* 0x000fe60003800200 */
[----:B------:R-:W-:Y:S02]  /*0aa0*/  IMAD.IADD R3, R3, 0x1, -R0 ;  /* 0x0000000103037824 */ /* 0x000fe400078e0a00 */
[----:B------:R-:W-:Y:S02]  /*0ab0*/  IMAD R0, R10, -0x800000, R7 ;  /* 0xff8000000a007824 */ /* 0x000fe400078e0207 */
[----:B------:R-:W0:Y:S01]  /*0ac0*/  MUFU.RCP R9, R3 ;  /* 0x0000000300097308 */ /* 0x000e220000001000 */
[----:B------:R-:W-:-:S04]  /*0ad0*/  FADD.FTZ R11, -R3, -RZ ;  /* 0x800000ff030b7221 */ /* 0x000fc80000010100 */
[----:B0-----:R-:W-:-:S04]  /*0ae0*/  FFMA R12, R9, R11, 1 ;  /* 0x3f800000090c7423 */ /* 0x001fc8000000000b */
[----:B------:R-:W-:-:S04]  /*0af0*/  FFMA R14, R9, R12, R9 ;  /* 0x0000000c090e7223 */ /* 0x000fc80000000009 */
[----:B------:R-:W-:-:S04]  /*0b00*/  FFMA R7, R0, R14, RZ ;  /* 0x0000000e00077223 */ /* 0x000fc800000000ff */
[----:B------:R-:W-:-:S04]  /*0b10*/  FFMA R12, R11, R7, R0 ;  /* 0x000000070b0c7223 */ /* 0x000fc80000000000 */
[----:B------:R-:W-:Y:S01]  /*0b20*/  FFMA R9, R14, R12, R7 ;  /* 0x0000000c0e097223 */ /* 0x000fe20000000007 */
[----:B------:R-:W-:-:S03]  /*0b30*/  IADD3 R7, PT, PT, R10, 0x7f, -R13 ;  /* 0x0000007f0a077810 */ /* 0x000fc60007ffe80d */
[----:B------:R-:W-:Y:S01]  /*0b40*/  FFMA R12, R11, R9, R0 ;  /* 0x000000090b0c7223 */ /* 0x000fe20000000000 */
[----:B------:R-:W-:-:S03]  /*0b50*/  IADD3 R7, PT, PT, R7, R8, RZ ;  /* 0x0000000807077210 */ /* 0x000fc60007ffe0ff */
        /* <DEDUP_REMOVED lines=36> */
.L_x_132:
[----:B------:R-:W-:-:S04]  /*0da0*/  LOP3.LUT R0, R0, 0x80000000, RZ, 0xc0, !PT ;  /* 0x8000000000007812 */ /* 0x000fc800078ec0ff */
[----:B------:R-:W-:Y:S01]  /*0db0*/  LOP3.LUT R0, R0, 0x7f800000, RZ, 0xfc, !PT ;  /* 0x7f80000000007812 */ /* 0x000fe200078efcff */
[----:B------:R-:W-:Y:S06]  /*0dc0*/  BRA `(.L_x_133) ;  /* 0x0000000000047947 */ /* 0x000fec0003800000 */
.L_x_131:
[----:B------:R-:W-:-:S07]  /*0dd0*/  LEA R0, R7, R0, 0x17 ;  /* 0x0000000007007211 */ /* 0x000fce00078eb8ff */
.L_x_133:
[----:B------:R-:W-:Y:S05]  /*0de0*/  BSYNC.RECONVERGENT B2 ;  /* 0x0000000000027941 */ /* 0x000fea0003800200 */
.L_x_130:
[----:B------:R-:W-:Y:S05]  /*0df0*/  BRA `(.L_x_134) ;  /* 0x0000000000207947 */ /* 0x000fea0003800000 */
.L_x_129:
[----:B------:R-:W-:-:S04]  /*0e00*/  LOP3.LUT R0, R3, 0x80000000, R7, 0x48, !PT ;  /* 0x8000000003007812 */ /* 0x000fc800078e4807 */
[----:B------:R-:W-:Y:S01]  /*0e10*/  LOP3.LUT R0, R0, 0x7f800000, RZ, 0xfc, !PT ;  /* 0x7f80000000007812 */ /* 0x000fe200078efcff */
[----:B------:R-:W-:Y:S06]  /*0e20*/  BRA `(.L_x_134) ;  /* 0x0000000000147947 */ /* 0x000fec0003800000 */
.L_x_128:
[----:B------:R-:W-:Y:S01]  /*0e30*/  LOP3.LUT R0, R3, 0x80000000, R7, 0x48, !PT ;  /* 0x8000000003007812 */ /* 0x000fe200078e4807 */
[----:B------:R-:W-:Y:S06]  /*0e40*/  BRA `(.L_x_134) ;  /* 0x00000000000c7947 */ /* 0x000fec0003800000 */
.L_x_127:
[----:B------:R-:W0:Y:S01]  /*0e50*/  MUFU.RSQ R0, -QNAN ;  /* 0xffc0000000007908 */ /* 0x000e220000001400 */
[----:B------:R-:W-:Y:S05]  /*0e60*/  BRA `(.L_x_134) ;  /* 0x0000000000047947 */ /* 0x000fea0003800000 */
.L_x_126:
[----:B------:R-:W-:-:S07]  /*0e70*/  FADD.FTZ R0, R0, R3 ;  /* 0x0000000300007221 */ /* 0x000fce0000010000 */
.L_x_134:
[----:B------:R-:W-:Y:S05]  /*0e80*/  BSYNC.RECONVERGENT B1 ;  /* 0x0000000000017941 */ /* 0x000fea0003800200 */
.L_x_124:
[----:B------:R-:W-:-:S04]  /*0e90*/  IMAD.MOV.U32 R3, RZ, RZ, 0x0 ;  /* 0x00000000ff037424 */ /* 0x000fc800078e00ff */
[----:B0-----:R-:W-:Y:S05]  /*0ea0*/  RET.REL.NODEC R2 `(_ZN7neurova4cuda3dnn25batch_norm_forward_kernelEPKfPfS3_S3_S3_S3_iiif) ;  /* 0xfffffff002547950 */ /* 0x001fea0003c3ffff */
.L_x_135:
        /* <DEDUP_REMOVED lines=13> */
.L_x_225:


//--------------------- .text._ZN7neurova4cuda3dnn11silu_kernelEPKfPfm --------------------------
	.section	.text._ZN7neurova4cuda3dnn11silu_kernelEPKfPfm,"ax",@progbits
	.align	128
        .global         _ZN7neurova4cuda3dnn11silu_kernelEPKfPfm
        .type           _ZN7neurova4cuda3dnn11silu_kernelEPKfPfm,@function
        .size           _ZN7neurova4cuda3dnn11silu_kernelEPKfPfm,(.L_x_226 - _ZN7neurova4cuda3dnn11silu_kernelEPKfPfm)
        .other          _ZN7neurova4cuda3dnn11silu_kernelEPKfPfm,@"STO_CUDA_ENTRY STV_DEFAULT"
_ZN7neurova4cuda3dnn11silu_kernelEPKfPfm:
.text._ZN7neurova4cuda3dnn11silu_kernelEPKfPfm:
        /* <DEDUP_REMOVED lines=13> */
[----:B0-----:R-:W-:-:S04]  /*00d0*/  IADD3 R6, P0, PT, R4, UR6, RZ ;  /* 0x0000000604067c10 */ /* 0x001fc8000ff1e0ff */
[----:B------:R-:W-:-:S05]  /*00e0*/  IADD3.X R7, PT, PT, R2, UR7, RZ, P0, !PT ;  /* 0x0000000702077c10 */ /* 0x000fca00087fe4ff */
[----:B-1----:R-:W2:Y:S01]  /*00f0*/  LDG.E R0, desc[UR4][R6.64] ;  /* 0x0000000406007981 */ /* 0x002ea2000c1e1900 */
[----:B------:R-:W-:Y:S01]  /*0100*/  IMAD.MOV.U32 R3, RZ, RZ, 0x3bbb989d ;  /* 0x3bbb989dff037424 */ /* 0x000fe200078e00ff */
[----:B------:R-:W-:Y:S01]  /*0110*/  BSSY.RECONVERGENT B0, `(.L_x_136) ;  /* 0x0000015000007945 */ /* 0x000fe20003800200 */
[----:B------:R-:W-:Y:S02]  /*0120*/  IMAD.MOV.U32 R8, RZ, RZ, 0x437c0000 ;  /* 0x437c0000ff087424 */ /* 0x000fe400078e00ff */
[----:B--2---:R-:W-:-:S04]  /*0130*/  FFMA.SAT R3, R0, -R3, 0.5 ;  /* 0x3f00000000037423 */ /* 0x004fc80000002803 */
[----:B------:R-:W-:-:S04]  /*0140*/  FFMA.RM R3, R3, R8, 12582913 ;  /* 0x4b40000103037423 */ /* 0x000fc80000004008 */
[C---:B------:R-:W-:Y:S01]  /*0150*/  FADD R5, R3.reuse, -12583039 ;  /* 0xcb40007f03057421 */ /* 0x040fe20000000000 */
[----:B------:R-:W-:-:S03]  /*0160*/  IMAD.SHL.U32 R3, R3, 0x800000, RZ ;  /* 0x0080000003037824 */ /* 0x000fc600078e00ff */
[----:B------:R-:W-:-:S04]  /*0170*/  FFMA R5, R0, -1.4426950216293334961, -R5 ;  /* 0xbfb8aa3b00057823 */ /* 0x000fc80000000805 */
[----:B------:R-:W-:-:S04]  /*0180*/  FFMA R5, R0, -1.925963033500011079e-08, R5 ;  /* 0xb2a5706000057823 */ /* 0x000fc80000000005 */
[----:B------:R-:W0:Y:S02]  /*0190*/  MUFU.EX2 R8, R5 ;  /* 0x0000000500087308 */ /* 0x000e240000000800 */
[----:B0-----:R-:W-:-:S06]  /*01a0*/  FFMA R3, R3, R8, 1 ;  /* 0x3f80000003037423 */ /* 0x001fcc0000000008 */
        /* <DEDUP_REMOVED lines=8> */
[----:B------:R-:W-:-:S07]  /*0230*/  MOV R6, 0x250 ;  /* 0x0000025000067802 */ /* 0x000fce0000000f00 */
[----:B------:R-:W-:Y:S05]  /*0240*/  CALL.REL.NOINC `($__internal_9_$__cuda_sm3x_div_rn_noftz_f32_slowpath) ;  /* 0x00000000001c7944 */ /* 0x000fea0003c00000 */
[----:B------:R-:W-:-:S07]  /*0250*/  IMAD.MOV.U32 R7, RZ, RZ, R0 ;  /* 0x000000ffff077224 */ /* 0x000fce00078e0000 */
.L_x_137:
[----:B------:R-:W-:Y:S05]  /*0260*/  BSYNC.RECONVERGENT B0 ;  /* 0x0000000000007941 */ /* 0x000fea0003800200 */
.L_x_136:
[----:B------:R-:W0:Y:S02]  /*0270*/  LDCU.64 UR6, c[0x0][0x388] ;  /* 0x00007100ff0677ac */ /* 0x000e240008000a00 */
[----:B0-----:R-:W-:-:S04]  /*0280*/  IADD3 R4, P0, PT, R4, UR6, RZ ;  /* 0x0000000604047c10 */ /* 0x001fc8000ff1e0ff */
[----:B------:R-:W-:-:S05]  /*0290*/  IADD3.X R5, PT, PT, R2, UR7, RZ, P0, !PT ;  /* 0x0000000702057c10 */ /* 0x000fca00087fe4ff */
[----:B------:R-:W-:Y:S01]  /*02a0*/  STG.E desc[UR4][R4.64], R7 ;  /* 0x0000000704007986 */ /* 0x000fe2000c101904 */
[----:B------:R-:W-:Y:S05]  /*02b0*/  EXIT ;  /* 0x000000000000794d */ /* 0x000fea0003800000 */
        .weak           $__internal_9_$__cuda_sm3x_div_rn_noftz_f32_slowpath
        .type           $__internal_9_$__cuda_sm3x_div_rn_noftz_f32_slowpath,@function
        .size           $__internal_9_$__cuda_sm3x_div_rn_noftz_f32_slowpath,(.L_x_226 - $__internal_9_$__cuda_sm3x_div_rn_noftz_f32_slowpath)
$__internal_9_$__cuda_sm3x_div_rn_noftz_f32_slowpath:
[--C-:B------:R-:W-:Y:S01]  /*02c0*/  SHF.R.U32.HI R7, RZ, 0x17, R3.reuse ;  /* 0x00000017ff077819 */ /* 0x100fe20000011603 */
[----:B------:R-:W-:Y:S01]  /*02d0*/  BSSY.RECONVERGENT B1, `(.L_x_138) ;  /* 0x0000064000017945 */ /* 0x000fe20003800200 */
[--C-:B------:R-:W-:Y:S01]  /*02e0*/  SHF.R.U32.HI R5, RZ, 0x17, R0.reuse ;  /* 0x00000017ff057819 */ /* 0x100fe20000011600 */
[----:B------:R-:W-:Y:S01]  /*02f0*/  IMAD.MOV.U32 R8, RZ, RZ, R0 ;  /* 0x000000ffff087224 */ /* 0x000fe200078e0000 */
[----:B------:R-:W-:Y:S01]  /*0300*/  LOP3.LUT R7, R7, 0xff, RZ, 0xc0, !PT ;  /* 0x000000ff07077812 */ /* 0x000fe200078ec0ff */
[----:B------:R-:W-:Y:S01]  /*0310*/  IMAD.MOV.U32 R9, RZ, RZ, R3 ;  /* 0x000000ffff097224 */ /* 0x000fe200078e0003 */
        /* <DEDUP_REMOVED lines=30> */
.L_x_139:
[----:B------:R-:W-:Y:S01]  /*0500*/  LEA R0, R7, 0xc0800000, 0x17 ;  /* 0xc080000007007811 */ /* 0x000fe200078eb8ff */
[----:B------:R-:W-:Y:S01]  /*0510*/  VIADD R5, R5, 0xffffff81 ;  /* 0xffffff8105057836 */ /* 0x000fe20000000000 */
[----:B------:R-:W-:Y:S03]  /*0520*/  BSSY.RECONVERGENT B2, `(.L_x_144) ;  /* 0x0000035000027945 */ /* 0x000fe60003800200 */
[----:B------:R-:W-:Y:S02]  /*0530*/  IMAD.IADD R9, R9, 0x1, -R0 ;  /* 0x0000000109097824 */ /* 0x000fe400078e0a00 */
[C---:B------:R-:W-:Y:S01]  /*0540*/  IMAD R0, R5.reuse, -0x800000, R8 ;  /* 0xff80000005007824 */ /* 0x040fe200078e0208 */
[----:B------:R-:W-:Y:S01]  /*0550*/  IADD3 R5, PT, PT, R5, 0x7f, -R7 ;  /* 0x0000007f05057810 */ /* 0x000fe20007ffe807 */
[----:B------:R-:W0:Y:S01]  /*0560*/  MUFU.RCP R3, R9 ;  /* 0x0000000900037308 */ /* 0x000e220000001000 */
[----:B------:R-:W-:-:S03]  /*0570*/  FADD.FTZ R11, -R9, -RZ ;  /* 0x800000ff090b7221 */ /* 0x000fc60000010100 */
[----:B------:R-:W-:Y:S02]  /*0580*/  IMAD.IADD R5, R5, 0x1, R10 ;  /* 0x0000000105057824 */ /* 0x000fe400078e020a */
        /* <DEDUP_REMOVED lines=20> */
[CC--:B------:R-:W-:Y:S01]  /*06d0*/  FFMA.RZ R3, R12.reuse, R8.reuse, R13 ;  /* 0x000000080c037223 */ /* 0x0c0fe2000000c00d */
[C---:B------:R-:W-:Y:S01]  /*06e0*/  VIADD R10, R7.reuse, 0x20 ;  /* 0x00000020070a7836 */ /* 0x040fe20000000000 */
[C---:B------:R-:W-:Y:S02]  /*06f0*/  ISETP.NE.AND P2, PT, R7.reuse, RZ, PT ;  /* 0x000000ff0700720c */ /* 0x040fe40003f45270 */
[----:B------:R-:W-:Y:S01]  /*0700*/  ISETP.NE.AND P1, PT, R7, RZ, PT ;  /* 0x000000ff0700720c */ /* 0x000fe20003f25270 */
[----:B------:R-:W-:Y:S01]  /*0710*/  IMAD.MOV R7, RZ, RZ, -R7 ;  /* 0x000000ffff077224 */ /* 0x000fe200078e0a07 */
[----:B------:R-:W-:Y:S01]  /*0720*/  LOP3.LUT R5, R3, 0x7fffff, RZ, 0xc0, !PT ;  /* 0x007fffff03057812 */ /* 0x000fe200078ec0ff */
[CCC-:B------:R-:W-:Y:S01]  /*0730*/  FFMA.RP R3, R12.reuse, R8.reuse, R13.reuse ;  /* 0x000000080c037223 */ /* 0x1c0fe2000000800d */
[----:B------:R-:W-:Y:S02]  /*0740*/  FFMA.RM R8, R12, R8, R13 ;  /* 0x000000080c087223 */ /* 0x000fe4000000400d */
[----:B------:R-:W-:-:S03]  /*0750*/  LOP3.LUT R5, R5, 0x800000, RZ, 0xfc, !PT ;  /* 0x0080000005057812 */ /* 0x000fc600078efcff */
        /* <DEDUP_REMOVED lines=13> */
.L_x_146:
[----:B------:R-:W-:-:S04]  /*0830*/  LOP3.LUT R0, R0, 0x80000000, RZ, 0xc0, !PT ;  /* 0x8000000000007812 */ /* 0x000fc800078ec0ff */
[----:B------:R-:W-:Y:S01]  /*0840*/  LOP3.LUT R0, R0, 0x7f800000, RZ, 0xfc, !PT ;  /* 0x7f80000000007812 */ /* 0x000fe200078efcff */
[----:B------:R-:W-:Y:S06]  /*0850*/  BRA `(.L_x_147) ;  /* 0x0000000000047947 */ /* 0x000fec0003800000 */
.L_x_145:
[----:B------:R-:W-:-:S07]  /*0860*/  IMAD R0, R5, 0x800000, R0 ;  /* 0x0080000005007824 */ /* 0x000fce00078e0200 */
.L_x_147:
[----:B------:R-:W-:Y:S05]  /*0870*/  BSYNC.RECONVERGENT B2 ;  /* 0x0000000000027941 */ /* 0x000fea0003800200 */
.L_x_144:
[----:B------:R-:W-:Y:S05]  /*0880*/  BRA `(.L_x_148) ;  /* 0x0000000000207947 */ /* 0x000fea0003800000 */
.L_x_143:
[----:B------:R-:W-:-:S04]  /*0890*/  LOP3.LUT R0, R9, 0x80000000, R8, 0x48, !PT ;  /* 0x8000000009007812 */ /* 0x000fc800078e4808 */
[----:B------:R-:W-:Y:S01]  /*08a0*/  LOP3.LUT R0, R0, 0x7f800000, RZ, 0xfc, !PT ;  /* 0x7f80000000007812 */ /* 0x000fe200078efcff */
[----:B------:R-:W-:Y:S06]  /*08b0*/  BRA `(.L_x_148) ;  /* 0x0000000000147947 */ /* 0x000fec0003800000 */
.L_x_142:
[----:B------:R-:W-:Y:S01]  /*08c0*/  LOP3.LUT R0, R9, 0x80000000, R8, 0x48, !PT ;  /* 0x8000000009007812 */ /* 0x000fe200078e4808 */
[----:B------:R-:W-:Y:S06]  /*08d0*/  BRA `(.L_x_148) ;  /* 0x00000000000c7947 */ /* 0x000fec0003800000 */
.L_x_141:
[----:B------:R-:W0:Y:S01]  /*08e0*/  MUFU.RSQ R0, -QNAN ;  /* 0xffc0000000007908 */ /* 0x000e220000001400 */
[----:B------:R-:W-:Y:S05]  /*08f0*/  BRA `(.L_x_148) ;  /* 0x0000000000047947 */ /* 0x000fea0003800000 */
.L_x_140:
[----:B------:R-:W-:-:S07]  /*0900*/  FADD.FTZ R0, R0, R3 ;  /* 0x0000000300007221 */ /* 0x000fce0000010000 */
.L_x_148:
[----:B------:R-:W-:Y:S05]  /*0910*/  BSYNC.RECONVERGENT B1 ;  /* 0x0000000000017941 */ /* 0x000fea0003800200 */
.L_x_138:
[----:B------:R-:W-:-:S04]  /*0920*/  IMAD.MOV.U32 R7, RZ, RZ, 0x0 ;  /* 0x00000000ff077424 */ /* 0x000fc800078e00ff */
[----:B0-----:R-:W-:Y:S05]  /*0930*/  RET.REL.NODEC R6 `(_ZN7neurova4cuda3dnn11silu_kernelEPKfPfm) ;  /* 0xfffffff406b07950 */ /* 0x001fea0003c3ffff */
.L_x_149:
        /* <DEDUP_REMOVED lines=12> */
.L_x_226:


//--------------------- .text._ZN7neurova4cuda3dnn11gelu_kernelEPKfPfm --------------------------
	.section	.text._ZN7neurova4cuda3dnn11gelu_kernelEPKfPfm,"ax",@progbits
	.align	128
        .global         _ZN7neurova4cuda3dnn11gelu_kernelEPKfPfm
        .type           _ZN7neurova4cuda3dnn11gelu_kernelEPKfPfm,@function
        .size           _ZN7neurova4cuda3dnn11gelu_kernelEPKfPfm,(.L_x_240 - _ZN7neurova4cuda3dnn11gelu_kernelEPKfPfm)
        .other          _ZN7neurova4cuda3dnn11gelu_kernelEPKfPfm,@"STO_CUDA_ENTRY STV_DEFAULT"
_ZN7neurova4cuda3dnn11gelu_kernelEPKfPfm:
.text._ZN7neurova4cuda3dnn11gelu_kernelEPKfPfm:
        /* <DEDUP_REMOVED lines=10> */
[----:B------:R-:W-:Y:S02]  /*00a0*/  SHF.L.U32 R9, R0, 0x2, RZ ;  /* 0x0000000200097819 */ /* 0x000fe400000006ff */
[----:B------:R-:W-:Y:S01]  /*00b0*/  SHF.R.U32.HI R10, RZ, 0x1e, R0 ;  /* 0x0000001eff0a7819 */ /* 0x000fe20000011600 */
[----:B------:R-:W1:Y:S01]  /*00c0*/  LDCU.64 UR4, c[0x0][0x358] ;  /* 0x00006b00ff0477ac */ /* 0x000e620008000a00 */
[----:B0-----:R-:W-:-:S04]  /*00d0*/  IADD3 R2, P0, PT, R9, UR8, RZ ;  /* 0x0000000809027c10 */ /* 0x001fc8000ff1e0ff */
[----:B------:R-:W-:-:S05]  /*00e0*/  IADD3.X R3, PT, PT, R10, UR9, RZ, P0, !PT ;  /* 0x000000090a037c10 */ /* 0x000fca00087fe4ff */
[----:B-1----:R0:W2:Y:S01]  /*00f0*/  LDG.E R4, desc[UR4][R2.64] ;  /* 0x0000000402047981 */ /* 0x0020a2000c1e1900 */
[----:B------:R-:W-:Y:S01]  /*0100*/  HFMA2 R8, -RZ, RZ, 1.125, -9232 ;  /* 0x3c80f082ff087431 */ /* 0x000fe200000001ff */
[----:B0-----:R-:W-:Y:S01]  /*0110*/  MOV R3, 0x3f800000 ;  /* 0x3f80000000037802 */ /* 0x001fe20000000f00 */
[----:B--2---:R-:W-:-:S04]  /*0120*/  FMUL R5, R4, 0.044714998453855514526 ;  /* 0x3d37271304057820 */ /* 0x004fc80000400000 */
[----:B------:R-:W-:-:S04]  /*0130*/  FMUL R5, R4, R5 ;  /* 0x0000000504057220 */ /* 0x000fc80000400000 */
[----:B------:R-:W-:-:S04]  /*0140*/  FFMA R5, R4, R5, R4 ;  /* 0x0000000504057223 */ /* 0x000fc80000000004 */
[----:B------:R-:W-:-:S04]  /*0150*/  FMUL R5, R5, 0.79788458347320556641 ;  /* 0x3f4c422a05057820 */ /* 0x000fc80000400000 */
[C---:B------:R-:W-:Y:S01]  /*0160*/  FMUL R0, |R5|.reuse, 2.8853900432586669922 ;  /* 0x4038aa3b05007820 */ /* 0x040fe20000400200 */
[C---:B------:R-:W-:Y:S01]  /*0170*/  FMUL R7, R5.reuse, R5 ;  /* 0x0000000505077220 */ /* 0x040fe20000400000 */
[C---:B------:R-:W-:Y:S02]  /*0180*/  FSETP.GE.AND P1, PT, |R5|.reuse, 0.60000002384185791016, PT ;  /* 0x3f19999a0500780b */ /* 0x040fe40003f26200 */
[----:B------:R-:W-:Y:S01]  /*0190*/  FSETP.GE.AND P0, PT, |R5|, 9.010913848876953125, PT ;  /* 0x41102cb40500780b */ /* 0x000fe20003f06200 */
[C---:B------:R-:W-:Y:S01]  /*01a0*/  FFMA R8, R7.reuse, R8, -0.052303962409496307373 ;  /* 0xbd563cae07087423 */ /* 0x040fe20000000008 */
[----:B------:R-:W0:Y:S03]  /*01b0*/  MUFU.EX2 R0, R0 ;  /* 0x0000000000007308 */ /* 0x000e260000000800 */
[----:B------:R-:W-:Y:S01]  /*01c0*/  FFMA R8, R7, R8, 0.1331529766321182251 ;  /* 0x3e08594107087423 */ /* 0x000fe20000000008 */
[----:B0-----:R-:W-:-:S03]  /*01d0*/  FADD R6, R0, 1 ;  /* 0x3f80000000067421 */ /* 0x001fc60000000000 */
[----:B------:R-:W-:-:S04]  /*01e0*/  FFMA R0, R7, R8, -0.33332768082618713379 ;  /* 0xbeaaa9ed07007423 */ /* 0x000fc80000000008 */
[----:B------:R-:W-:Y:S01]  /*01f0*/  FFMA R0, R7, R0, RZ ;  /* 0x0000000007007223 */ /* 0x000fe200000000ff */
[----:B------:R-:W0:Y:S02]  /*0200*/  MUFU.RCP R6, R6 ;  /* 0x0000000600067308 */ /* 0x000e240000001000 */
[----:B0-----:R-:W-:-:S05]  /*0210*/  FFMA R2, R6, -2, R3 ;  /* 0xc000000006027823 */ /* 0x001fca0000000003 */
[----:B------:R-:W-:-:S04]  /*0220*/  FSEL R2, R2, 1, !P0 ;  /* 0x3f80000002027808 */ /* 0x000fc80004000000 */
[--C-:B------:R-:W-:Y:S01]  /*0230*/  LOP3.LUT R2, R2, 0x80000000, R5.reuse, 0xb8, !PT ;  /* 0x8000000002027812 */ /* 0x100fe200078eb805 */
[----:B------:R-:W-:-:S04]  /*0240*/  @!P1 FFMA R2, R5, R0, R5 ;  /* 0x0000000005029223 */ /* 0x000fc80000000005 */
[----:B------:R-:W-:Y:S01]  /*0250*/  FADD R0, R2, 1 ;  /* 0x3f80000002007421 */ /* 0x000fe20000000000 */
[----:B------:R-:W-:-:S03]  /*0260*/  IADD3 R2, P0, PT, R9, UR10, RZ ;  /* 0x0000000a09027c10 */ /* 0x000fc6000ff1e0ff */
[----:B------:R-:W-:Y:S01]  /*0270*/  FMUL R5, R0, 0.5 ;  /* 0x3f00000000057820 */ /* 0x000fe20000400000 */
[----:B------:R-:W-:-:S03]  /*0280*/  IADD3.X R3, PT, PT, R10, UR11, RZ, P0, !PT ;  /* 0x0000000b0a037c10 */ /* 0x000fc600087fe4ff */
[----:B------:R-:W-:-:S05]  /*0290*/  FMUL R5, R4, R5 ;  /* 0x0000000504057220 */ /* 0x000fca0000400000 */
[----:B------:R-:W-:Y:S01]  /*02a0*/  STG.E desc[UR4][R2.64], R5 ;  /* 0x0000000502007986 */ /* 0x000fe2000c101904 */
[----:B------:R-:W-:Y:S05]  /*02b0*/  EXIT ;  /* 0x000000000000794d */ /* 0x000fea0003800000 */
.L_x_150:
        /* <DEDUP_REMOVED lines=12> */
.L_x_240:


//--------------------- .text._ZN7neurova4cuda3dnn14softmax_kernelEPKfPfii --------------------------
	.section	.text._ZN7neurova4cuda3dnn14softmax_kernelEPKfPfii,"ax",@progbits
	.align	128
        .global         _ZN7neurova4cuda3dnn14softmax_kernelEPKfPfii
        .type           _ZN7neurova4cuda3dnn14softmax_kernelEPKfPfii,@function
        .size           _ZN7neurova4cuda3dnn14softmax_kernelEPKfPfii,(.L_x_227 - _ZN7neurova4cuda3dnn14softmax_kernelEPKfPfii)
        .other          _ZN7neurova4cuda3dnn14softmax_kernelEPKfPfii,@"STO_CUDA_ENTRY STV_DEFAULT"
_ZN7neurova4cuda3dnn14softmax_kernelEPKfPfii:
.text._ZN7neurova4cuda3dnn14softmax_kernelEPKfPfii:
[----:B------:R-:W-:Y:S08]  /*0000*/  LDC R1, c[0x0][0x37c] ;  /* 0x0000df00ff017b82 */ /* 0x000ff00000000800 */
[----:B------:R-:W0:Y:S08]  /*0010*/  S2UR UR4, SR_CTAID.X ;  /* 0x00000000000479c3 */ /* 0x000e300000002500 */
[----:B------:R-:W0:Y:S02]  /*0020*/  LDC R0, c[0x0][0x390] ;  /* 0x0000e400ff007b82 */ /* 0x000e240000000800 */
[----:B0-----:R-:W-:-:S13]  /*0030*/  ISETP.LE.AND P0, PT, R0, UR4, PT ;  /* 0x0000000400007c0c */ /* 0x001fda000bf03270 */
[----:B------:R-:W-:Y:S05]  /*0040*/  @P0 EXIT ;  /* 0x000000000000094d */ /* 0x000fea0003800000 */
[----:B------:R-:W0:Y:S01]  /*0050*/  LDC R6, c[0x0][0x394] ;  /* 0x0000e500ff067b82 */ /* 0x000e220000000800 */
[----:B------:R-:W1:Y:S07]  /*0060*/  LDCU.64 UR6, c[0x0][0x358] ;  /* 0x00006b00ff0677ac */ /* 0x000e6e0008000a00 */
[----:B------:R-:W2:Y:S01]  /*0070*/  LDC.64 R8, c[0x0][0x380] ;  /* 0x0000e000ff087b82 */ /* 0x000ea20000000a00 */
[----:B0-----:R-:W-:-:S04]  /*0080*/  IMAD R7, R6, UR4, RZ ;  /* 0x0000000406077c24 */ /* 0x001fc8000f8e02ff */
[----:B------:R-:W-:-:S03]  /*0090*/  IMAD.WIDE R4, R7, 0x4, RZ ;  /* 0x0000000407047825 */ /* 0x000fc600078e02ff */
[----:B--2---:R-:W-:-:S04]  /*00a0*/  IADD3 R8, P0, PT, R4, R8, RZ ;  /* 0x0000000804087210 */ /* 0x004fc80007f1e0ff */
[----:B------:R-:W-:-:S05]  /*00b0*/  IADD3.X R9, PT, PT, R5, R9, RZ, P0, !PT ;  /* 0x0000000905097210 */ /* 0x000fca00007fe4ff */
[----:B-1----:R0:W5:Y:S01]  /*00c0*/  LDG.E R0, desc[UR6][R8.64] ;  /* 0x0000000608007981 */ /* 0x002162000c1e1900 */
[----:B------:R-:W-:Y:S02]  /*00d0*/  ISETP.GE.AND P0, PT, R6, 0x2, PT ;  /* 0x000000020600780c */ /* 0x000fe40003f06270 */
[----:B------:R-:W-:-:S11]  /*00e0*/  SHF.R.S32.HI R10, RZ, 0x1f, R7 ;  /* 0x0000001fff0a7819 */ /* 0x000fd60000011407 */
[----:B0-----:R-:W-:Y:S05]  /*00f0*/  @!P0 BRA `(.L_x_151) ;  /* 0x00000004006c8947 */ /* 0x001fea0003800000 */
[C---:B------:R-:W-:Y:S01]  /*0100*/  IADD3 R2, PT, PT, R6.reuse, -0x2, RZ ;  /* 0xfffffffe06027810 */ /* 0x040fe20007ffe0ff */
[----:B------:R-:W-:Y:S01]  /*0110*/  HFMA2 R11, -RZ, RZ, 0, 5.9604644775390625e-08 ;  /* 0x00000001ff0b7431 */ /* 0x000fe200000001ff */
[----:B------:R-:W-:Y:S02]  /*0120*/  IADD3 R6, PT, PT, R6, -0x1, RZ ;  /* 0xffffffff06067810 */ /* 0x000fe40007ffe0ff */
[----:B------:R-:W-:Y:S02]  /*0130*/  ISETP.GE.U32.AND P0, PT, R2, 0xf, PT ;  /* 0x0000000f0200780c */ /* 0x000fe40003f06070 */
[----:B------:R-:W-:-:S11]  /*0140*/  LOP3.LUT R24, R6, 0xf, RZ, 0xc0, !PT ;  /* 0x0000000f06187812 */ /* 0x000fd600078ec0ff */
[----:B------:R-:W-:Y:S05]  /*0150*/  @!P0 BRA `(.L_x_152) ;  /* 0x0000000000988947 */ /* 0x000fea0003800000 */
[----:B------:R-:W-:Y:S02]  /*0160*/  IADD3 R14, P0, PT, R8, 0x20, RZ ;  /* 0x00000020080e7810 */ /* 0x000fe40007f1e0ff */
[----:B------:R-:W-:Y:S02]  /*0170*/  LOP3.LUT R12, R6, 0xfffffff0, RZ, 0xc0, !PT ;  /* 0xfffffff0060c7812 */ /* 0x000fe400078ec0ff */
[----:B------:R-:W-:Y:S02]  /*0180*/  MOV R11, RZ ;  /* 0x000000ff000b7202 */ /* 0x000fe40000000f00 */
[----:B------:R-:W-:Y:S02]  /*0190*/  IADD3.X R15, PT, PT, RZ, R9, RZ, P0, !PT ;  /* 0x00000009ff0f7210 */ /* 0x000fe400007fe4ff */
[----:B------:R-:W-:-:S07]  /*01a0*/  IADD3 R12, PT, PT, -R12, RZ, RZ ;  /* 0x000000ff0c0c7210 */ /* 0x000fce0007ffe1ff */
.L_x_153:
        /* <DEDUP_REMOVED lines=16> */
[----:B------:R-:W2:Y:S01]  /*02b0*/  LDG.E R0, desc[UR6][R2.64+0x18] ;  /* 0x0000180602007981 */ /* 0x000ea2000c1e1900 */
[----:B---3--:R-:W-:-:S03]  /*02c0*/  FMNMX3 R25, R22, R23, R25, !PT ;  /* 0x0000001716197276 */ /* 0x008fc60007800019 */
[----:B------:R-:W3:Y:S04]  /*02d0*/  LDG.E R23, desc[UR6][R2.64+0x1c] ;  /* 0x00001c0602177981 */ /* 0x000ee8000c1e1900 */
[----:B------:R-:W3:Y:S01]  /*02e0*/  LDG.E R22, desc[UR6][R2.64+0x20] ;  /* 0x0000200602167981 */ /* 0x000ee2000c1e1900 */
[----:B------:R-:W-:Y:S02]  /*02f0*/  IADD3 R12, PT, PT, R12, 0x10, RZ ;  /* 0x000000100c0c7810 */ /* 0x000fe40007ffe0ff */
[----:B----4-:R-:W-:Y:S02]  /*0300*/  FMNMX3 R13, R25, R13, R14, !PT ;  /* 0x0000000d190d7276 */ /* 0x010fe4000780000e */
[----:B------:R-:W-:Y:S02]  /*0310*/  ISETP.NE.AND P0, PT, R12, RZ, PT ;  /* 0x000000ff0c00720c */ /* 0x000fe40003f05270 */
[----:B------:R-:W-:-:S02]  /*0320*/  IADD3 R14, P1, PT, R2, 0x40, RZ ;  /* 0x00000040020e7810 */ /* 0x000fc40007f3e0ff */
[----:B------:R-:W-:Y:S02]  /*0330*/  IADD3 R11, PT, PT, R11, 0x10, RZ ;  /* 0x000000100b0b7810 */ /* 0x000fe40007ffe0ff */
[----:B------:R-:W-:Y:S02]  /*0340*/  FMNMX3 R13, R13, R15, R16, !PT ;  /* 0x0000000f0d0d7276 */ /* 0x000fe40007800010 */
[----:B------:R-:W-:Y:S02]  /*0350*/  IADD3.X R15, PT, PT, RZ, R3, RZ, P1, !PT ;  /* 0x00000003ff0f7210 */ /* 0x000fe40000ffe4ff */
[----:B------:R-:W-:-:S04]  /*0360*/  FMNMX3 R13, R13, R17, R18, !PT ;  /* 0x000000110d0d7276 */ /* 0x000fc80007800012 */
[----:B------:R-:W-:-:S04]  /*0370*/  FMNMX3 R13, R13, R19, R20, !PT ;  /* 0x000000130d0d7276 */ /* 0x000fc80007800014 */
[----:B--2---:R-:W-:-:S04]  /*0380*/  FMNMX3 R0, R13, R21, R0, !PT ;  /* 0x000000150d007276 */ /* 0x004fc80007800000 */
[----:B---3--:R-:W-:Y:S01]  /*0390*/  FMNMX3 R0, R0, R23, R22, !PT ;  /* 0x0000001700007276 */ /* 0x008fe20007800016 */
[----:B------:R-:W-:Y:S06]  /*03a0*/  @P0 BRA `(.L_x_153) ;  /* 0xfffffffc00800947 */ /* 0x000fec000383ffff */
[----:B------:R-:W-:-:S07]  /*03b0*/  IADD3 R11, PT, PT, R11, 0x1, RZ ;  /* 0x000000010b0b7810 */ /* 0x000fce0007ffe0ff */
.L_x_152:
[----:B------:R-:W-:-:S13]  /*03c0*/  ISETP.NE.AND P0, PT, R24, RZ, PT ;  /* 0x000000ff1800720c */ /* 0x000fda0003f05270 */
[----:B------:R-:W-:Y:S05]  /*03d0*/  @!P0 BRA `(.L_x_151) ;  /* 0x0000000000b48947 */ /* 0x000fea0003800000 */
[----:B------:R-:W-:Y:S02]  /*03e0*/  ISETP.GE.U32.AND P0, PT, R24, 0x8, PT ;  /* 0x000000081800780c */ /* 0x000fe40003f06070 */
[----:B------:R-:W-:-:S04]  /*03f0*/  LOP3.LUT R20, R6, 0x7, RZ, 0xc0, !PT ;  /* 0x0000000706147812 */ /* 0x000fc800078ec0ff */
[----:B------:R-:W-:-:S07]  /*0400*/  ISETP.NE.AND P1, PT, R20, RZ, PT ;  /* 0x000000ff1400720c */ /* 0x000fce0003f25270 */
[----:B------:R-:W-:Y:S06]  /*0410*/  @!P0 BRA `(.L_x_154) ;  /* 0x0000000000388947 */ /* 0x000fec0003800000 */
        /* <DEDUP_REMOVED lines=14> */
.L_x_154:
        /* <DEDUP_REMOVED lines=13> */
.L_x_155:
[----:B------:R-:W-:Y:S05]  /*05d0*/  @!P1 BRA `(.L_x_151) ;  /* 0x0000000000349947 */ /* 0x000fea0003800000 */
[----:B------:R-:W0:Y:S01]  /*05e0*/  LDCU.64 UR4, c[0x0][0x380] ;  /* 0x00007000ff0477ac */ /* 0x000e220008000a00 */
[----:B------:R-:W-:Y:S01]  /*05f0*/  IMAD.WIDE.U32 R2, R11, 0x4, R4 ;  /* 0x000000040b027825 */ /* 0x000fe200078e0004 */
[----:B------:R-:W-:Y:S02]  /*0600*/  IADD3 R6, PT, PT, -R6, RZ, RZ ;  /* 0x000000ff06067210 */ /* 0x000fe40007ffe1ff */
[----:B0-----:R-:W-:-:S04]  /*0610*/  IADD3 R2, P0, PT, R2, UR4, RZ ;  /* 0x0000000402027c10 */ /* 0x001fc8000ff1e0ff */
[----:B------:R-:W-:-:S09]  /*0620*/  IADD3.X R11, PT, PT, R3, UR5, RZ, P0, !PT ;  /* 0x00000005030b7c10 */ /* 0x000fd200087fe4ff */
.L_x_156:
[----:B------:R-:W-:-:S06]  /*0630*/  MOV R3, R11 ;  /* 0x0000000b00037202 */ /* 0x000fcc0000000f00 */
[----:B------:R0:W2:Y:S01]  /*0640*/  LDG.E R3, desc[UR6][R2.64] ;  /* 0x0000000602037981 */ /* 0x0000a2000c1e1900 */
[----:B------:R-:W-:-:S04]  /*0650*/  IADD3 R6, PT, PT, R6, 0x1, RZ ;  /* 0x0000000106067810 */ /* 0x000fc80007ffe0ff */
[----:B------:R-:W-:Y:S02]  /*0660*/  ISETP.NE.AND P0, PT, R6, RZ, PT ;  /* 0x000000ff0600720c */ /* 0x000fe40003f05270 */
[----:B0-----:R-:W-:-:S04]  /*0670*/  IADD3 R2, P1, PT, R2, 0x4, RZ ;  /* 0x0000000402027810 */ /* 0x001fc80007f3e0ff */
[----:B------:R-:W-:Y:S02]  /*0680*/  IADD3.X R11, PT, PT, RZ, R11, RZ, P1, !PT ;  /* 0x0000000bff0b7210 */ /* 0x000fe40000ffe4ff */
[----:B--2--5:R-:W-:-:S05]  /*0690*/  FMNMX R0, R3, R0, !PT ;  /* 0x0000000003007209 */ /* 0x024fca0007800000 */
[----:B------:R-:W-:Y:S05]  /*06a0*/  @P0 BRA `(.L_x_156) ;  /* 0xfffffffc00e00947 */ /* 0x000fea000383ffff */
.L_x_151:
[----:B------:R-:W0:Y:S01]  /*06b0*/  LDC R11, c[0x0][0x394] ;  /* 0x0000e500ff0b7b82 */ /* 0x000e220000000800 */
[----:B------:R-:W-:-:S07]  /*06c0*/  HFMA2 R3, -RZ, RZ, 0, 0 ;  /* 0x00000000ff037431 */ /* 0x000fce00000001ff */
[----:B------:R-:W1:Y:S01]  /*06d0*/  LDC.64 R12, c[0x0][0x388] ;  /* 0x0000e200ff0c7b82 */ /* 0x000e620000000a00 */
[----:B0-----:R-:W-:Y:S02]  /*06e0*/  ISETP.GE.AND P0, PT, R11, 0x1, PT ;  /* 0x000000010b00780c */ /* 0x001fe40003f06270 */
[----:B-1----:R-:W-:-:S04]  /*06f0*/  LEA R6, P1, R7, R12, 0x2 ;  /* 0x0000000c07067211 */ /* 0x002fc800078210ff */
[----:B------:R-:W-:-:S07]  /*0700*/  LEA.HI.X R7, R7, R13, R10, 0x2, P1 ;  /* 0x0000000d07077211 */ /* 0x000fce00008f140a */
[----:B------:R-:W-:Y:S05]  /*0710*/  @!P0 BRA `(.L_x_157) ;  /* 0x0000000c00a48947 */ /* 0x000fea0003800000 */
[C---:B------:R-:W-:Y:S02]  /*0720*/  ISETP.GE.U32.AND P1, PT, R11.reuse, 0x8, PT ;  /* 0x000000080b00780c */ /* 0x040fe40003f26070 */
[----:B------:R-:W-:Y:S02]  /*0730*/  LOP3.LUT R22, R11, 0x7, RZ, 0xc0, !PT ;  /* 0x000000070b167812 */ /* 0x000fe400078ec0ff */
[----:B------:R-:W-:Y:S02]  /*0740*/  MOV R3, RZ ;  /* 0x000000ff00037202 */ /* 0x000fe40000000f00 */
[----:B------:R-:W-:Y:S02]  /*0750*/  ISETP.NE.AND P0, PT, R22, RZ, PT ;  /* 0x000000ff1600720c */ /* 0x000fe40003f05270 */
[----:B------:R-:W-:-:S05]  /*0760*/  MOV R15, RZ ;  /* 0x000000ff000f7202 */ /* 0x000fca0000000f00 */
[----:B------:R-:W-:Y:S06]  /*0770*/  @!P1 BRA `(.L_x_158) ;  /* 0x0000000400d49947 */ /* 0x000fec0003800000 */
[----:B------:R-:W0:Y:S01]  /*0780*/  LDCU.64 UR4, c[0x0][0x380] ;  /* 0x00007000ff0477ac */ /* 0x000e220008000a00 */
[----:B------:R-:W-:Y:S02]  /*0790*/  IADD3 R3, P1, PT, R4, 0x10, RZ ;  /* 0x0000001004037810 */ /* 0x000fe40007f3e0ff */
[----:B------:R-:W-:Y:S02]  /*07a0*/  LOP3.LUT R15, R11, 0x7ffffff8, RZ, 0xc0, !PT ;  /* 0x7ffffff80b0f7812 */ /* 0x000fe400078ec0ff */
[----:B------:R-:W-:Y:S02]  /*07b0*/  IADD3.X R2, PT, PT, RZ, R5, RZ, P1, !PT ;  /* 0x00000005ff027210 */ /* 0x000fe40000ffe4ff */
[----:B------:R-:W-:-:S04]  /*07c0*/  IADD3 R17, P2, PT, R3, R12, RZ ;  /* 0x0000000c03117210 */ /* 0x000fc80007f5e0ff */
[C---:B------:R-:W-:Y:S02]  /*07d0*/  IADD3.X R20, PT, PT, R2.reuse, R13, RZ, P2, !PT ;  /* 0x0000000d02147210 */ /* 0x040fe400017fe4ff */
[----:B0-----:R-:W-:Y:S02]  /*07e0*/  IADD3 R10, P1, PT, R3, UR4, RZ ;  /* 0x00000004030a7c10 */ /* 0x001fe4000ff3e0ff */
[----:B------:R-:W-:Y:S02]  /*07f0*/  MOV R3, RZ ;  /* 0x000000ff00037202 */ /* 0x000fe40000000f00 */
[----:B------:R-:W-:Y:S02]  /*0800*/  IADD3.X R11, PT, PT, R2, UR5, RZ, P1, !PT ;  /* 0x00000005020b7c10 */ /* 0x000fe40008ffe4ff */
[----:B------:R-:W-:-:S07]  /*0810*/  IADD3 R2, PT, PT, -R15, RZ, RZ ;  /* 0x000000ff0f027210 */ /* 0x000fce0007ffe1ff */
.L_x_159:
        /* <DEDUP_REMOVED lines=9> */
[----:B------:R-:W-:-:S04]  /*08b0*/  FFMA R12, R13, 1.925963033500011079e-08, R12 ;  /* 0x32a570600d0c7823 */ /* 0x000fc8000000000c */
[----:B------:R0:W1:Y:S02]  /*08c0*/  MUFU.EX2 R13, R12 ;  /* 0x0000000c000d7308 */ /* 0x0000640000000800 */
[----:B0-----:R-:W-:Y:S01]  /*08d0*/  MOV R12, R17 ;  /* 0x00000011000c7202 */ /* 0x001fe20000000f00 */
[----:B-1----:R-:W-:Y:S01]  /*08e0*/  FMUL R18, R18, R13 ;  /* 0x0000000d12127220 */ /* 0x002fe20000400000 */
[----:B------:R-:W-:-:S05]  /*08f0*/  MOV R13, R20 ;  /* 0x00000014000d7202 */ /* 0x000fca0000000f00 */
[----:B------:R0:W-:Y:S04]  /*0900*/  STG.E desc[UR6][R12.64+-0x10], R18 ;  /* 0xfffff0120c007986 */ /* 0x0001e8000c101906 */
[----:B------:R-:W2:Y:S02]  /*0910*/  LDG.E R17, desc[UR6][R10.64+-0xc] ;  /* 0xfffff4060a117981 */ /* 0x000ea4000c1e1900 */
[----:B--2---:R-:W-:-:S04]  /*0920*/  FADD R17, R17, -R0 ;  /* 0x8000000011117221 */ /* 0x004fc80000000000 */
[----:B------:R-:W-:-:S04]  /*0930*/  FFMA.SAT R19, R17, R14, 0.5 ;  /* 0x3f00000011137423 */ /* 0x000fc8000000200e */
[----:B------:R-:W-:-:S04]  /*0940*/  FFMA.RM R19, R19, R16, 12582913 ;  /* 0x4b40000113137423 */ /* 0x000fc80000004010 */
[----:B------:R-:W-:-:S04]  /*0950*/  FADD R20, R19, -12583039 ;  /* 0xcb40007f13147421 */ /* 0x000fc80000000000 */
[----:B------:R-:W-:-:S04]  /*0960*/  FFMA R20, R17, 1.4426950216293334961, -R20 ;  /* 0x3fb8aa3b11147823 */ /* 0x000fc80000000814 */
[----:B------:R-:W-:Y:S01]  /*0970*/  FFMA R20, R17, 1.925963033500011079e-08, R20 ;  /* 0x32a5706011147823 */ /* 0x000fe20000000014 */
[----:B------:R-:W-:-:S05]  /*0980*/  SHF.L.U32 R17, R19, 0x17, RZ ;  /* 0x0000001713117819 */ /* 0x000fca00000006ff */
[----:B------:R-:W1:Y:S02]  /*0990*/  MUFU.EX2 R20, R20 ;  /* 0x0000001400147308 */ /* 0x000e640000000800 */
[----:B-1----:R-:W-:-:S05]  /*09a0*/  FMUL R17, R17, R20 ;  /* 0x0000001411117220 */ /* 0x002fca0000400000 */
        /* <DEDUP_REMOVED lines=9> */
[----:B------:R-:W2:Y:S02]  /*0a40*/  MUFU.EX2 R24, R24 ;  /* 0x0000001800187308 */ /* 0x000ea40000000800 */
[----:B--2---:R-:W-:-:S05]  /*0a50*/  FMUL R19, R19, R24 ;  /* 0x0000001813137220 */ /* 0x004fca0000400000 */
[----:B------:R-:W-:Y:S04]  /*0a60*/  STG.E desc[UR6][R12.64+-0x8], R19 ;  /* 0xfffff8130c007986 */ /* 0x000fe8000c101906 */
[----:B------:R-:W2:Y:S02]  /*0a70*/  LDG.E R21, desc[UR6][R10.64+-0x4] ;  /* 0xfffffc060a157981 */ /* 0x000ea4000c1e1900 */
[----:B--2---:R-:W-:-:S04]  /*0a80*/  FADD R21, R21, -R0 ;  /* 0x8000000015157221 */ /* 0x004fc80000000000 */
[----:B------:R-:W-:-:S04]  /*0a90*/  FFMA.SAT R23, R21, R14, 0.5 ;  /* 0x3f00000015177423 */ /* 0x000fc8000000200e */
[----:B------:R-:W-:-:S04]  /*0aa0*/  FFMA.RM R23, R23, R16, 12582913 ;  /* 0x4b40000117177423 */ /* 0x000fc80000004010 */
[C---:B------:R-:W-:Y:S01]  /*0ab0*/  FADD R20, R23.reuse, -12583039 ;  /* 0xcb40007f17147421 */ /* 0x040fe20000000000 */
[----:B------:R-:W-:-:S03]  /*0ac0*/  SHF.L.U32 R23, R23, 0x17, RZ ;  /* 0x0000001717177819 */ /* 0x000fc600000006ff */
[----:B------:R-:W-:-:S04]  /*0ad0*/  FFMA R20, R21, 1.4426950216293334961, -R20 ;  /* 0x3fb8aa3b15147823 */ /* 0x000fc80000000814 */
[----:B------:R-:W-:-:S06]  /*0ae0*/  FFMA R20, R21, 1.925963033500011079e-08, R20 ;  /* 0x32a5706015147823 */ /* 0x000fcc0000000014 */
        /* <DEDUP_REMOVED lines=36> */
[----:B------:R2:W3:Y:S01]  /*0d30*/  LDG.E R29, desc[UR6][R10.64+0xc] ;  /* 0x00000c060a1d7981 */ /* 0x0004e2000c1e1900 */
[----:B0-----:R-:W-:Y:S01]  /*0d40*/  FADD R18, R18, R3 ;  /* 0x0000000312127221 */ /* 0x001fe20000000000 */
[----:B------:R-:W-:-:S03]  /*0d50*/  IADD3 R2, PT, PT, R2, 0x8, RZ ;  /* 0x0000000802027810 */ /* 0x000fc60007ffe0ff */
[----:B------:R-:W-:Y:S01]  /*0d60*/  FADD R18, R18, R17 ;  /* 0x0000001112127221 */ /* 0x000fe20000000000 */
[----:B------:R-:W-:Y:S02]  /*0d70*/  ISETP.NE.AND P1, PT, R2, RZ, PT ;  /* 0x000000ff0200720c */ /* 0x000fe40003f25270 */
[----:B-1----:R-:W-:Y:S01]  /*0d80*/  IADD3 R17, P3, PT, R12, 0x20, RZ ;  /* 0x000000200c117810 */ /* 0x002fe20007f7e0ff */
[----:B------:R-:W-:Y:S01]  /*0d90*/  FADD R18, R18, R19 ;  /* 0x0000001312127221 */ /* 0x000fe20000000000 */
[----:B--2---:R-:W-:Y:S02]  /*0da0*/  IADD3 R10, P2, PT, R10, 0x20, RZ ;  /* 0x000000200a0a7810 */ /* 0x004fe40007f5e0ff */
[----:B------:R-:W-:Y:S01]  /*0db0*/  IADD3.X R20, PT, PT, RZ, R13, RZ, P3, !PT ;  /* 0x0000000dff147210 */ /* 0x000fe20001ffe4ff */
[----:B------:R-:W-:Y:S01]  /*0dc0*/  FADD R18, R18, R23 ;  /* 0x0000001712127221 */ /* 0x000fe20000000000 */
[----:B------:R-:W-:-:S03]  /*0dd0*/  IADD3.X R11, PT, PT, RZ, R11, RZ, P2, !PT ;  /* 0x0000000bff0b7210 */ /* 0x000fc600017fe4ff */
[----:B------:R-:W-:-:S04]  /*0de0*/  FADD R18, R18, R27 ;  /* 0x0000001b12127221 */ /* 0x000fc80000000000 */
[----:B------:R-:W-:-:S04]  /*0df0*/  FADD R18, R18, R25 ;  /* 0x0000001912127221 */ /* 0x000fc80000000000 */
[----:B------:R-:W-:Y:S01]  /*0e00*/  FADD R18, R18, R21 ;  /* 0x0000001512127221 */ /* 0x000fe20000000000 */
[----:B---3--:R-:W-:-:S04]  /*0e10*/  FADD R29, R29, -R0 ;  /* 0x800000001d1d7221 */ /* 0x008fc80000000000 */
[----:B------:R-:W-:-:S04]  /*0e20*/  FFMA.SAT R14, R29, R14, 0.5 ;  /* 0x3f0000001d0e7423 */ /* 0x000fc8000000200e */
[----:B------:R-:W-:-:S04]  /*0e30*/  FFMA.RM R14, R14, R16, 12582913 ;  /* 0x4b4000010e0e7423 */ /* 0x000fc80000004010 */
[C---:B------:R-:W-:Y:S01]  /*0e40*/  FADD R16, R14.reuse, -12583039 ;  /* 0xcb40007f0e107421 */ /* 0x040fe20000000000 */
[----:B------:R-:W-:-:S03]  /*0e50*/  SHF.L.U32 R3, R14, 0x17, RZ ;  /* 0x000000170e037819 */ /* 0x000fc600000006ff */
[----:B------:R-:W-:-:S04]  /*0e60*/  FFMA R16, R29, 1.4426950216293334961, -R16 ;  /* 0x3fb8aa3b1d107823 */ /* 0x000fc80000000810 */
[----:B------:R-:W-:-:S06]  /*0e70*/  FFMA R16, R29, 1.925963033500011079e-08, R16 ;  /* 0x32a570601d107823 */ /* 0x000fcc0000000010 */
[----:B------:R-:W0:Y:S02]  /*0e80*/  MUFU.EX2 R16, R16 ;  /* 0x0000001000107308 */ /* 0x000e240000000800 */
[----:B0-----:R-:W-:-:S05]  /*0e90*/  FMUL R3, R3, R16 ;  /* 0x0000001003037220 */ /* 0x001fca0000400000 */
[----:B------:R0:W-:Y:S02]  /*0ea0*/  STG.E desc[UR6][R12.64+0xc], R3 ;  /* 0x00000c030c007986 */ /* 0x0001e4000c101906 */
[----:B0-----:R-:W-:Y:S01]  /*0eb0*/  FADD R3, R18, R3 ;  /* 0x0000000312037221 */ /* 0x001fe20000000000 */
[----:B------:R-:W-:Y:S06]  /*0ec0*/  @P1 BRA `(.L_x_159) ;  /* 0xfffffff800541947 */ /* 0x000fec000383ffff */
.L_x_158:
[----:B------:R-:W-:Y:S05]  /*0ed0*/  @!P0 BRA `(.L_x_157) ;  /* 0x0000000400b48947 */ /* 0x000fea0003800000 */
[----:B------:R-:W0:Y:S01]  /*0ee0*/  LDCU UR4, c[0x0][0x394] ;  /* 0x00007280ff0477ac */ /* 0x000e220008000800 */
[----:B------:R-:W-:Y:S01]  /*0ef0*/  ISETP.GE.U32.AND P0, PT, R22, 0x4, PT ;  /* 0x000000041600780c */ /* 0x000fe20003f06070 */
[----:B0-----:R-:W-:-:S04]  /*0f00*/  ULOP3.LUT UR5, UR4, 0x3, URZ, 0xc0, !UPT ;  /* 0x0000000304057892 */ /* 0x001fc8000f8ec0ff */
[----:B------:R-:W-:-:S08]  /*0f10*/  UISETP.NE.AND UP0, UPT, UR5, URZ, UPT ;  /* 0x000000ff0500728c */ /* 0x000fd0000bf05270 */
[----:B------:R-:W-:Y:S05]  /*0f20*/  @!P0 BRA `(.L_x_160) ;  /* 0x0000000000d48947 */ /* 0x000fea0003800000 */
[----:B------:R-:W-:-:S05]  /*0f30*/  IMAD.WIDE.U32 R10, R15, 0x4, R8 ;  /* 0x000000040f0a7825 */ /* 0x000fca00078e0008 */
        /* <DEDUP_REMOVED lines=9> */
[----:B------:R-:W-:Y:S01]  /*0fd0*/  FFMA R18, R13, 1.925963033500011079e-08, R12 ;  /* 0x32a570600d127823 */ /* 0x000fe2000000000c */
[----:B------:R-:W-:-:S03]  /*0fe0*/  IMAD.WIDE.U32 R12, R15, 0x4, R6 ;  /* 0x000000040f0c7825 */ /* 0x000fc600078e0006 */
[----:B------:R-:W0:Y:S02]  /*0ff0*/  MUFU.EX2 R19, R18 ;  /* 0x0000001200137308 */ /* 0x000e240000000800 */
[----:B0-----:R-:W-:-:S05]  /*1000*/  FMUL R16, R16, R19 ;  /* 0x0000001310107220 */ /* 0x001fca0000400000 */
        /* <DEDUP_REMOVED lines=22> */
[----:B------:R1:W-:Y:S04]  /*1170*/  STG.E desc[UR6][R12.64+0x8], R19 ;  /* 0x000008130c007986 */ /* 0x0003e8000c101906 */
[----:B------:R-:W2:Y:S01]  /*1180*/  LDG.E R11, desc[UR6][R10.64+0xc] ;  /* 0x00000c060a0b7981 */ /* 0x000ea2000c1e1900 */
[----:B0-----:R-:W-:Y:S01]  /*1190*/  FADD R16, R3, R16 ;  /* 0x0000001003107221 */ /* 0x001fe20000000000 */
[----:B------:R-:W-:-:S03]  /*11a0*/  IADD3 R15, PT, PT, R15, 0x4, RZ ;  /* 0x000000040f0f7810 */ /* 0x000fc60007ffe0ff */
[----:B------:R-:W-:-:S04]  /*11b0*/  FADD R16, R16, R17 ;  /* 0x0000001110107221 */ /* 0x000fc80000000000 */
[----:B------:R-:W-:Y:S01]  /*11c0*/  FADD R16, R16, R19 ;  /* 0x0000001310107221 */ /* 0x000fe20000000000 */
[----:B--2---:R-:W-:-:S04]  /*11d0*/  FADD R21, R11, -R0 ;  /* 0x800000000b157221 */ /* 0x004fc80000000000 */
[----:B------:R-:W-:-:S04]  /*11e0*/  FFMA.SAT R23, R21, R2, 0.5 ;  /* 0x3f00000015177423 */ /* 0x000fc80000002002 */
[----:B------:R-:W-:-:S04]  /*11f0*/  FFMA.RM R23, R23, R14, 12582913 ;  /* 0x4b40000117177423 */ /* 0x000fc8000000400e */
[C---:B------:R-:W-:Y:S01]  /*1200*/  FADD R2, R23.reuse, -12583039 ;  /* 0xcb40007f17027421 */ /* 0x040fe20000000000 */
[----:B------:R-:W-:-:S03]  /*1210*/  SHF.L.U32 R23, R23, 0x17, RZ ;  /* 0x0000001717177819 */ /* 0x000fc600000006ff */
[----:B------:R-:W-:-:S04]  /*1220*/  FFMA R2, R21, 1.4426950216293334961, -R2 ;  /* 0x3fb8aa3b15027823 */ /* 0x000fc80000000802 */
[----:B------:R-:W-:-:S06]  /*1230*/  FFMA R2, R21, 1.925963033500011079e-08, R2 ;  /* 0x32a5706015027823 */ /* 0x000fcc0000000002 */
[----:B------:R-:W0:Y:S02]  /*1240*/  MUFU.EX2 R2, R2 ;  /* 0x0000000200027308 */ /* 0x000e240000000800 */
[----:B0-----:R-:W-:-:S04]  /*1250*/  FMUL R23, R23, R2 ;  /* 0x0000000217177220 */ /* 0x001fc80000400000 */
[----:B------:R-:W-:Y:S01]  /*1260*/  FADD R3, R16, R23 ;  /* 0x0000001710037221 */ /* 0x000fe20000000000 */
[----:B------:R1:W-:Y:S06]  /*1270*/  STG.E desc[UR6][R12.64+0xc], R23 ;  /* 0x00000c170c007986 */ /* 0x0003ec000c101906 */
.L_x_160:
[----:B------:R-:W-:Y:S05]  /*1280*/  BRA.U !UP0, `(.L_x_157) ;  /* 0x0000000108c87547 */ /* 0x000fea000b800000 */
[----:B------:R-:W-:Y:S02]  /*1290*/  UISETP.NE.AND UP0, UPT, UR5, 0x1, UPT ;  /* 0x000000010500788c */ /* 0x000fe4000bf05270 */
[----:B------:R-:W-:-:S04]  /*12a0*/  ULOP3.LUT UR4, UR4, 0x1, URZ, 0xc0, !UPT ;  /* 0x0000000104047892 */ /* 0x000fc8000f8ec0ff */
[----:B------:R-:W-:-:S03]  /*12b0*/  UISETP.NE.U32.AND UP1, UPT, UR4, 0x1, UPT ;  /* 0x000000010400788c */ /* 0x000fc6000bf25070 */
[----:B------:R-:W-:Y:S08]  /*12c0*/  BRA.U !UP0, `(.L_x_161) ;  /* 0x0000000108747547 */ /* 0x000ff0000b800000 */
[----:B------:R-:W-:-:S05]  /*12d0*/  IMAD.WIDE.U32 R10, R15, 0x4, R8 ;  /* 0x000000040f0a7825 */ /* 0x000fca00078e0008 */
[----:B-1----:R-:W2:Y:S01]  /*12e0*/  LDG.E R13, desc[UR6][R10.64] ;  /* 0x000000060a0d7981 */ /* 0x002ea2000c1e1900 */
        /* <DEDUP_REMOVED lines=13> */
[----:B------:R-:W2:Y:S01]  /*13c0*/  LDG.E R11, desc[UR6][R10.64+0x4] ;  /* 0x000004060a0b7981 */ /* 0x000ea2000c1e1900 */
[----:B------:R-:W-:Y:S01]  /*13d0*/  FADD R3, R3, R2 ;  /* 0x0000000203037221 */ /* 0x000fe20000000000 */
[----:B------:R-:W-:Y:S01]  /*13e0*/  IADD3 R15, PT, PT, R15, 0x2, RZ ;  /* 0x000000020f0f7810 */ /* 0x000fe20007ffe0ff */
[----:B--2---:R-:W-:-:S04]  /*13f0*/  FADD R16, R11, -R0 ;  /* 0x800000000b107221 */ /* 0x004fc80000000000 */
[----:B------:R-:W-:-:S04]  /*1400*/  FFMA.SAT R17, R16, R18, 0.5 ;  /* 0x3f00000010117423 */ /* 0x000fc80000002012 */
[----:B------:R-:W-:-:S04]  /*1410*/  FFMA.RM R17, R17, R19, 12582913 ;  /* 0x4b40000111117423 */ /* 0x000fc80000004013 */
[C---:B------:R-:W-:Y:S01]  /*1420*/  FADD R19, R17.reuse, -12583039 ;  /* 0xcb40007f11137421 */ /* 0x040fe20000000000 */
[----:B------:R-:W-:-:S03]  /*1430*/  SHF.L.U32 R17, R17, 0x17, RZ ;  /* 0x0000001711117819 */ /* 0x000fc600000006ff */
[----:B------:R-:W-:-:S04]  /*1440*/  FFMA R19, R16, 1.4426950216293334961, -R19 ;  /* 0x3fb8aa3b10137823 */ /* 0x000fc80000000813 */
[----:B------:R-:W-:-:S04]  /*1450*/  FFMA R19, R16, 1.925963033500011079e-08, R19 ;  /* 0x32a5706010137823 */ /* 0x000fc80000000013 */
[----:B------:R-:W1:Y:S02]  /*1460*/  MUFU.EX2 R14, R19 ;  /* 0x00000013000e7308 */ /* 0x000e640000000800 */
[----:B-1----:R-:W-:-:S04]  /*1470*/  FMUL R14, R17, R14 ;  /* 0x0000000e110e7220 */ /* 0x002fc80000400000 */
[----:B------:R-:W-:Y:S01]  /*1480*/  FADD R3, R3, R14 ;  /* 0x0000000e03037221 */ /* 0x000fe20000000000 */
[----:B------:R0:W-:Y:S06]  /*1490*/  STG.E desc[UR6][R12.64+0x4], R14 ;  /* 0x0000040e0c007986 */ /* 0x0001ec000c101906 */
.L_x_161:
[----:B------:R-:W-:Y:S05]  /*14a0*/  BRA.U UP1, `(.L_x_157) ;  /* 0x0000000101407547 */ /* 0x000fea000b800000 */
[----:B------:R-:W-:-:S06]  /*14b0*/  IMAD.WIDE.U32 R8, R15, 0x4, R8 ;  /* 0x000000040f087825 */ /* 0x000fcc00078e0008 */
[----:B------:R-:W2:Y:S01]  /*14c0*/  LDG.E R9, desc[UR6][R8.64] ;  /* 0x0000000608097981 */ /* 0x000ea2000c1e1900 */
[----:B------:R-:W-:Y:S01]  /*14d0*/  HFMA2 R11, -RZ, RZ, 0.96630859375, -0.0022525787353515625 ;  /* 0x3bbb989dff0b7431 */ /* 0x000fe200000001ff */
[----:B01----:R-:W-:Y:S01]  /*14e0*/  MOV R13, 0x437c0000 ;  /* 0x437c0000000d7802 */ /* 0x003fe20000000f00 */
[----:B--2--5:R-:W-:Y:S01]  /*14f0*/  FADD R0, R9, -R0 ;  /* 0x8000000009007221 */ /* 0x024fe20000000000 */
[----:B------:R-:W-:-:S04]  /*1500*/  IMAD.WIDE.U32 R8, R15, 0x4, R6 ;  /* 0x000000040f087825 */ /* 0x000fc800078e0006 */
        /* <DEDUP_REMOVED lines=10> */
.L_x_157:
[----:B0-2---:R-:W0:Y:S02]  /*15b0*/  LDC R2, c[0x0][0x394] ;  /* 0x0000e500ff027b82 */ /* 0x005e240000000800 */
[----:B0-----:R-:W-:-:S13]  /*15c0*/  ISETP.GE.AND P0, PT, R2, 0x1, PT ;  /* 0x000000010200780c */ /* 0x001fda0003f06270 */
[----:B------:R-:W-:Y:S05]  /*15d0*/  @!P0 EXIT ;  /* 0x000000000000894d */ /* 0x000fea0003800000 */
[C---:B------:R-:W-:Y:S01]  /*15e0*/  ISETP.GE.U32.AND P0, PT, R2.reuse, 0x10, PT ;  /* 0x000000100200780c */ /* 0x040fe20003f06070 */
[----:B------:R-:W-:Y:S01]  /*15f0*/  HFMA2 R11, -RZ, RZ, 0, 0 ;  /* 0x00000000ff0b7431 */ /* 0x000fe200000001ff */
[----:B------:R-:W-:-:S11]  /*1600*/  LOP3.LUT R10, R2, 0xf, RZ, 0xc0, !PT ;  /* 0x0000000f020a7812 */ /* 0x000fd600078ec0ff */
[----:B------:R-:W-:Y:S05]  /*1610*/  @!P0 BRA `(.L_x_162) ;  /* 0x0000000c00908947 */ /* 0x000fea0003800000 */
[----:B------:R-:W0:Y:S01]  /*1620*/  LDCU.64 UR4, c[0x0][0x388] ;  /* 0x00007100ff0477ac */ /* 0x000e220008000a00 */
[----:B------:R-:W-:-:S04]  /*1630*/  LOP3.LUT R11, R2, 0x7ffffff0, RZ, 0xc0, !PT ;  /* 0x7ffffff0020b7812 */ /* 0x000fc800078ec0ff */
[----:B------:R-:W-:Y:S02]  /*1640*/  IADD3 R2, PT, PT, -R11, RZ, RZ ;  /* 0x000000ff0b027210 */ /* 0x000fe40007ffe1ff */
[----:B0----5:R-:W-:-:S04]  /*1650*/  IADD3 R0, P0, PT, R4, UR4, RZ ;  /* 0x0000000404007c10 */ /* 0x021fc8000ff1e0ff */
[----:B------:R-:W-:-:S04]  /*1660*/  IADD3 R0, P1, PT, R0, 0x20, RZ ;  /* 0x0000002000007810 */ /* 0x000fc80007f3e0ff */
[----:B-1----:R-:W-:-:S09]  /*1670*/  IADD3.X R13, PT, PT, RZ, UR5, R5, P1, P0 ;  /* 0x00000005ff0d7c10 */ /* 0x002fd20008fe0405 */
.L_x_179:
[----:B0-----:R-:W-:Y:S02]  /*1680*/  MOV R8, R0 ;  /* 0x0000000000087202 */ /* 0x001fe40000000f00 */
[----:B------:R-:W-:-:S05]  /*1690*/  MOV R9, R13 ;  /* 0x0000000d00097202 */ /* 0x000fca0000000f00 */
[----:B------:R-:W2:Y:S01]  /*16a0*/  LDG.E R0, desc[UR6][R8.64+-0x20] ;  /* 0xffffe00608007981 */ /* 0x000ea2000c1e1900 */
[----:B------:R-:W0:Y:S01]  /*16b0*/  MUFU.RCP R12, R3 ;  /* 0x00000003000c7308 */ /* 0x000e220000001000 */
[----:B------:R-:W-:-:S04]  /*16c0*/  IADD3 R2, PT, PT, R2, 0x10, RZ ;  /* 0x0000001002027810 */ /* 0x000fc80007ffe0ff */
[----:B------:R-:W-:Y:S01]  /*16d0*/  ISETP.NE.AND P2, PT, R2, RZ, PT ;  /* 0x000000ff0200720c */ /* 0x000fe20003f45270 */
[----:B0-----:R-:W-:-:S04]  /*16e0*/  FFMA R13, R12, -R3, 1 ;  /* 0x3f8000000c0d7423 */ /* 0x001fc80000000803 */
[----:B------:R-:W-:Y:S01]  /*16f0*/  FFMA R13, R12, R13, R12 ;  /* 0x0000000d0c0d7223 */ /* 0x000fe2000000000c */
[----:B--2---:R-:W0:Y:S03]  /*1700*/  FCHK P0, R0, R3 ;  /* 0x0000000300007302 */ /* 0x004e260000000000 */
[----:B------:R-:W-:-:S04]  /*1710*/  FFMA R12, R0, R13, RZ ;  /* 0x0000000d000c7223 */ /* 0x000fc800000000ff */
[----:B------:R-:W-:-:S04]  /*1720*/  FFMA R14, R12, -R3, R0 ;  /* 0x800000030c0e7223 */ /* 0x000fc80000000000 */
[----:B------:R-:W-:Y:S01]  /*1730*/  FFMA R13, R13, R14, R12 ;  /* 0x0000000e0d0d7223 */ /* 0x000fe2000000000c */
[----:B0-----:R-:W-:Y:S06]  /*1740*/  @!P0 BRA `(.L_x_163) ;  /* 0x00000000000c8947 */ /* 0x001fec0003800000 */
[----:B------:R-:W-:-:S07]  /*1750*/  MOV R12, 0x1770 ;  /* 0x00001770000c7802 */ /* 0x000fce0000000f00 */
[----:B------:R-:W-:Y:S05]  /*1760*/  CALL.REL.NOINC `($__internal_10_$__cuda_sm3x_div_rn_noftz_f32_slowpath) ;  /* 0x0000001800807944 */ /* 0x000fea0003c00000 */
[----:B------:R-:W-:-:S07]  /*1770*/  MOV R13, R15 ;  /* 0x0000000f000d7202 */ /* 0x000fce0000000f00 */
.L_x_163:
[----:B------:R-:W2:Y:S01]  /*1780*/  LDG.E R17, desc[UR6][R8.64+-0x1c] ;  /* 0xffffe40608117981 */ /* 0x000ea2000c1e1900 */
[----:B------:R-:W0:Y:S03]  /*1790*/  MUFU.RCP R0, R3 ;  /* 0x0000000300007308 */ /* 0x000e260000001000 */
[----:B------:R1:W-:Y:S01]  /*17a0*/  STG.E desc[UR6][R8.64+-0x20], R13 ;  /* 0xffffe00d08007986 */ /* 0x0003e2000c101906 */
[----:B0-----:R-:W-:-:S04]  /*17b0*/  FFMA R15, R0, -R3, 1 ;  /* 0x3f800000000f7423 */ /* 0x001fc80000000803 */
[----:B------:R-:W-:Y:S01]  /*17c0*/  FFMA R0, R0, R15, R0 ;  /* 0x0000000f00007223 */ /* 0x000fe20000000000 */
[----:B--2---:R-:W0:Y:S03]  /*17d0*/  FCHK P0, R17, R3 ;  /* 0x0000000311007302 */ /* 0x004e260000000000 */
[----:B------:R-:W-:-:S04]  /*17e0*/  FFMA R12, R0, R17, RZ ;  /* 0x00000011000c7223 */ /* 0x000fc800000000ff */
[----:B------:R-:W-:-:S04]  /*17f0*/  FFMA R15, R12, -R3, R17 ;  /* 0x800000030c0f7223 */ /* 0x000fc80000000011 */
[----:B------:R-:W-:Y:S01]  /*1800*/  FFMA R15, R0, R15, R12 ;  /* 0x0000000f000f7223 */ /* 0x000fe2000000000c */
[----:B01----:R-:W-:Y:S06]  /*1810*/  @!P0 BRA `(.L_x_164) ;  /* 0x00000000000c8947 */ /* 0x003fec0003800000 */
[----:B------:R-:W-:Y:S02]  /*1820*/  MOV R0, R17 ;  /* 0x0000001100007202 */ /* 0x000fe40000000f00 */
[----:B------:R-:W-:-:S07]  /*1830*/  MOV R12, 0x1850 ;  /* 0x00001850000c7802 */ /* 0x000fce0000000f00 */
[----:B------:R-:W-:Y:S05]  /*1840*/  CALL.REL.NOINC `($__internal_10_$__cuda_sm3x_div_rn_noftz_f32_slowpath) ;  /* 0x0000001800487944 */ /* 0x000fea0003c00000 */
.L_x_164:
        /* <DEDUP_REMOVED lines=13> */
[----:B------:R-:W-:-:S07]  /*1920*/  MOV R13, R15 ;  /* 0x0000000f000d7202 */ /* 0x000fce0000000f00 */
.L_x_165:
        /* <DEDUP_REMOVED lines=13> */
.L_x_166:
        /* <DEDUP_REMOVED lines=14> */
.L_x_167:
        /* <DEDUP_REMOVED lines=13> */
.L_x_168:
        /* <DEDUP_REMOVED lines=14> */
.L_x_169:
        /* <DEDUP_REMOVED lines=13> */
.L_x_170:
        /* <DEDUP_REMOVED lines=14> */
.L_x_171:
        /* <DEDUP_REMOVED lines=13> */
.L_x_172:
        /* <DEDUP_REMOVED lines=14> */
.L_x_173:
        /* <DEDUP_REMOVED lines=13> */
.L_x_174:
        /* <DEDUP_REMOVED lines=14> */
.L_x_175:
        /* <DEDUP_REMOVED lines=13> */
.L_x_176:
        /* <DEDUP_REMOVED lines=14> */
.L_x_177:
        /* <DEDUP_REMOVED lines=13> */
.L_x_178:
[----:B------:R0:W-:Y:S01]  /*2420*/  STG.E desc[UR6][R8.64+0x1c], R15 ;  /* 0x00001c0f08007986 */ /* 0x0001e2000c101906 */
[----:B------:R-:W-:-:S04]  /*2430*/  IADD3 R0, P0, PT, R8, 0x40, RZ ;  /* 0x0000004008007810 */ /* 0x000fc80007f1e0ff */
[----:B------:R-:W-:Y:S01]  /*2440*/  IADD3.X R13, PT, PT, RZ, R9, RZ, P0, !PT ;  /* 0x00000009ff0d7210 */ /* 0x000fe200007fe4ff */
[----:B------:R-:W-:Y:S08]  /*2450*/  @P2 BRA `(.L_x_179) ;  /* 0xfffffff000882947 */ /* 0x000ff0000383ffff */
.L_x_162:
[----:B------:R-:W-:-:S13]  /*2460*/  ISETP.NE.AND P0, PT, R10, RZ, PT ;  /* 0x000000ff0a00720c */ /* 0x000fda0003f05270 */
[----:B------:R-:W-:Y:S05]  /*2470*/  @!P0 EXIT ;  /* 0x000000000000894d */ /* 0x000fea0003800000 */
[----:B------:R-:W2:Y:S01]  /*2480*/  LDCU UR4, c[0x0][0x394] ;  /* 0x00007280ff0477ac */ /* 0x000ea20008000800 */
[----:B------:R-:W-:Y:S01]  /*2490*/  ISETP.GE.U32.AND P0, PT, R10, 0x8, PT ;  /* 0x000000080a00780c */ /* 0x000fe20003f06070 */
[----:B--2---:R-:W-:-:S12]  /*24a0*/  ULOP3.LUT UR4, UR4, 0x7, URZ, 0xc0, !UPT ;  /* 0x0000000704047892 */ /* 0x004fd8000f8ec0ff */
[----:B------:R-:W-:Y:S05]  /*24b0*/  @!P0 BRA `(.L_x_180) ;  /* 0x0000000400b88947 */ /* 0x000fea0003800000 */
[----:B0-----:R-:W-:-:S05]  /*24c0*/  IMAD.WIDE.U32 R8, R11, 0x4, R6 ;  /* 0x000000040b087825 */ /* 0x001fca00078e0006 */
[----:B------:R-:W2:Y:S01]  /*24d0*/  LDG.E R15, desc[UR6][R8.64] ;  /* 0x00000006080f7981 */ /* 0x000ea2000c1e1900 */
[----:B-----5:R-:W1:Y:S02]  /*24e0*/  MUFU.RCP R0, R3 ;  /* 0x0000000300007308 */ /* 0x020e640000001000 */
[----:B-1----:R-:W-:-:S04]  /*24f0*/  FFMA R13, R0, -R3, 1 ;  /* 0x3f800000000d7423 */ /* 0x002fc80000000803 */
[----:B------:R-:W-:Y:S02]  /*2500*/  FFMA R0, R0, R13, R0 ;  /* 0x0000000d00007223 */ /* 0x000fe40000000000 */
[----:B--2---:R-:W0:Y:S02]  /*2510*/  FCHK P0, R15, R3 ;  /* 0x000000030f007302 */ /* 0x004e240000000000 */
[----:B------:R-:W-:-:S04]  /*2520*/  FFMA R2, R0, R15, RZ ;  /* 0x0000000f00027223 */ /* 0x000fc800000000ff */
[----:B------:R-:W-:-:S04]  /*2530*/  FFMA R13, R2, -R3, R15 ;  /* 0x80000003020d7223 */ /* 0x000fc8000000000f */
[----:B------:R-:W-:Y:S01]  /*2540*/  FFMA R13, R0, R13, R2 ;  /* 0x0000000d000d7223 */ /* 0x000fe20000000002 */
[----:B0-----:R-:W-:Y:S06]  /*2550*/  @!P0 BRA `(.L_x_181) ;  /* 0x0000000000108947 */ /* 0x001fec0003800000 */
[----:B------:R-:W-:Y:S02]  /*2560*/  MOV R0, R15 ;  /* 0x0000000f00007202 */ /* 0x000fe40000000f00 */
[----:B------:R-:W-:-:S07]  /*2570*/  MOV R12, 0x2590 ;  /* 0x00002590000c7802 */ /* 0x000fce0000000f00 */
[----:B------:R-:W-:Y:S05]  /*2580*/  CALL.REL.NOINC `($__internal_10_$__cuda_sm3x_div_rn_noftz_f32_slowpath) ;  /* 0x0000000800f87944 */ /* 0x000fea0003c00000 */
[----:B------:R-:W-:-:S07]  /*2590*/  MOV R13, R15 ;  /* 0x0000000f000d7202 */ /* 0x000fce0000000f00 */
.L_x_181:
        /* <DEDUP_REMOVED lines=13> */
.L_x_182:
        /* <DEDUP_REMOVED lines=14> */
.L_x_183:
        /* <DEDUP_REMOVED lines=13> */
.L_x_184:
        /* <DEDUP_REMOVED lines=14> */
.L_x_185:
        /* <DEDUP_REMOVED lines=13> */
.L_x_186:
        /* <DEDUP_REMOVED lines=14> */
.L_x_187:
        /* <DEDUP_REMOVED lines=13> */
.L_x_188:
[----:B------:R2:W-:Y:S01]  /*2b80*/  STG.E desc[UR6][R8.64+0x1c], R15 ;  /* 0x00001c0f08007986 */ /* 0x0005e2000c101906 */
[----:B------:R-:W-:-:S07]  /*2b90*/  IADD3 R11, PT, PT, R11, 0x8, RZ ;  /* 0x000000080b0b7810 */ /* 0x000fce0007ffe0ff */
.L_x_180:
[----:B------:R-:W-:-:S13]  /*2ba0*/  ISETP.NE.AND P0, PT, RZ, UR4, PT ;  /* 0x00000004ff007c0c */ /* 0x000fda000bf05270 */
[----:B------:R-:W-:Y:S05]  /*2bb0*/  @!P0 EXIT ;  /* 0x000000000000894d */ /* 0x000fea0003800000 */
[----:B------:R-:W3:Y:S01]  /*2bc0*/  LDCU UR5, c[0x0][0x394] ;  /* 0x00007280ff0577ac */ /* 0x000ee20008000800 */
[----:B------:R-:W-:Y:S02]  /*2bd0*/  UISETP.GE.U32.AND UP0, UPT, UR4, 0x4, UPT ;  /* 0x000000040400788c */ /* 0x000fe4000bf06070 */
[----:B---3--:R-:W-:-:S07]  /*2be0*/  ULOP3.LUT UR5, UR5, 0x3, URZ, 0xc0, !UPT ;  /* 0x0000000305057892 */ /* 0x008fce000f8ec0ff */
[----:B------:R-:W-:Y:S05]  /*2bf0*/  BRA.U !UP0, `(.L_x_189) ;  /* 0x0000000108e87547 */ /* 0x000fea000b800000 */
[----:B------:R-:W-:-:S05]  /*2c00*/  IMAD.WIDE.U32 R6, R11, 0x4, R6 ;  /* 0x000000040b067825 */ /* 0x000fca00078e0006 */
[----:B-1----:R-:W3:Y:S01]  /*2c10*/  LDG.E R13, desc[UR6][R6.64] ;  /* 0x00000006060d7981 */ /* 0x002ee2000c1e1900 */
[----:B-----5:R-:W0:Y:S02]  /*2c20*/  MUFU.RCP R0, R3 ;  /* 0x0000000300007308 */ /* 0x020e240000001000 */
[----:B0-2---:R-:W-:-:S04]  /*2c30*/  FFMA R9, R0, -R3, 1 ;  /* 0x3f80000000097423 */ /* 0x005fc80000000803 */
[----:B------:R-:W-:Y:S02]  /*2c40*/  FFMA R0, R0, R9, R0 ;  /* 0x0000000900007223 */ /* 0x000fe40000000000 */
[----:B---3--:R-:W0:Y:S02]  /*2c50*/  FCHK P0, R13, R3 ;  /* 0x000000030d007302 */ /* 0x008e240000000000 */
        /* <DEDUP_REMOVED lines=8> */
.L_x_190:
        /* <DEDUP_REMOVED lines=14> */
.L_x_191:
        /* <DEDUP_REMOVED lines=14> */
.L_x_192:
        /* <DEDUP_REMOVED lines=14> */
.L_x_193:
[----:B------:R3:W-:Y:S01]  /*2f80*/  STG.E desc[UR6][R6.64+0xc], R13 ;  /* 0x00000c0d06007986 */ /* 0x0007e2000c101906 */
[----:B------:R-:W-:-:S07]  /*2f90*/  IADD3 R11, PT, PT, R11, 0x4, RZ ;  /* 0x000000040b0b7810 */ /* 0x000fce0007ffe0ff */
.L_x_189:
[----:B------:R-:W-:-:S13]  /*2fa0*/  ISETP.NE.AND P0, PT, RZ, UR5, PT ;  /* 0x00000005ff007c0c */ /* 0x000fda000bf05270 */
[----:B------:R-:W-:Y:S05]  /*2fb0*/  @!P0 EXIT ;  /* 0x000000000000894d */ /* 0x000fea0003800000 */
[----:B------:R-:W4:Y:S01]  /*2fc0*/  LDCU.64 UR8, c[0x0][0x388] ;  /* 0x00007100ff0877ac */ /* 0x000f220008000a00 */
[----:B------:R-:W-:Y:S01]  /*2fd0*/  IMAD.WIDE.U32 R4, R11, 0x4, R4 ;  /* 0x000000040b047825 */ /* 0x000fe200078e0004 */
[----:B------:R-:W-:Y:S02]  /*2fe0*/  UIADD3 UR4, UPT, UPT, -UR5, URZ, URZ ;  /* 0x000000ff05047290 */ /* 0x000fe4000fffe1ff */
[----:B----45:R-:W-:-:S04]  /*2ff0*/  IADD3 R0, P0, PT, R4, UR8, RZ ;  /* 0x0000000804007c10 */ /* 0x030fc8000ff1e0ff */
[----:B0-2---:R-:W-:-:S09]  /*3000*/  IADD3.X R9, PT, PT, R5, UR9, RZ, P0, !PT ;  /* 0x0000000905097c10 */ /* 0x005fd200087fe4ff */
.L_x_195:
[----:B0-----:R-:W-:Y:S02]  /*3010*/  MOV R4, R0 ;  /* 0x0000000000047202 */ /* 0x001fe40000000f00 */
[----:B------:R-:W-:-:S05]  /*3020*/  MOV R5, R9 ;  /* 0x0000000900057202 */ /* 0x000fca0000000f00 */
[----:B------:R-:W2:Y:S01]  /*3030*/  LDG.E R9, desc[UR6][R4.64] ;  /* 0x0000000604097981 */ /* 0x000ea2000c1e1900 */
[----:B------:R-:W3:Y:S01]  /*3040*/  MUFU.RCP R0, R3 ;  /* 0x0000000300007308 */ /* 0x000ee20000001000 */
[----:B------:R-:W-:-:S04]  /*3050*/  UIADD3 UR4, UPT, UPT, UR4, 0x1, URZ ;  /* 0x0000000104047890 */ /* 0x000fc8000fffe0ff */
[----:B------:R-:W-:Y:S01]  /*3060*/  UISETP.NE.AND UP0, UPT, UR4, URZ, UPT ;  /* 0x000000ff0400728c */ /* 0x000fe2000bf05270 */
[----:B---3--:R-:W-:-:S04]  /*3070*/  FFMA R7, R0, -R3, 1 ;  /* 0x3f80000000077423 */ /* 0x008fc80000000803 */
[----:B------:R-:W-:Y:S01]  /*3080*/  FFMA R0, R0, R7, R0 ;  /* 0x0000000700007223 */ /* 0x000fe20000000000 */
[----:B--2---:R-:W0:Y:S03]  /*3090*/  FCHK P0, R9, R3 ;  /* 0x0000000309007302 */ /* 0x004e260000000000 */
[----:B------:R-:W-:-:S04]  /*30a0*/  FFMA R2, R0, R9, RZ ;  /* 0x0000000900027223 */ /* 0x000fc800000000ff */
[----:B------:R-:W-:-:S04]  /*30b0*/  FFMA R7, R2, -R3, R9 ;  /* 0x8000000302077223 */ /* 0x000fc80000000009 */
[----:B------:R-:W-:Y:S01]  /*30c0*/  FFMA R7, R0, R7, R2 ;  /* 0x0000000700077223 */ /* 0x000fe20000000002 */
[----:B0-----:R-:W-:Y:S06]  /*30d0*/  @!P0 BRA `(.L_x_194) ;  /* 0x0000000000108947 */ /* 0x001fec0003800000 */
[----:B------:R-:W-:Y:S02]  /*30e0*/  MOV R0, R9 ;  /* 0x0000000900007202 */ /* 0x000fe40000000f00 */
[----:B-1----:R-:W-:-:S07]  /*30f0*/  MOV R12, 0x3110 ;  /* 0x00003110000c7802 */ /* 0x002fce0000000f00 */
[----:B------:R-:W-:Y:S05]  /*3100*/  CALL.REL.NOINC `($__internal_10_$__cuda_sm3x_div_rn_noftz_f32_slowpath) ;  /* 0x0000000000187944 */ /* 0x000fea0003c00000 */
[----:B------:R-:W-:-:S07]  /*3110*/  MOV R7, R15 ;  /* 0x0000000f00077202 */ /* 0x000fce0000000f00 */
.L_x_194:
[----:B------:R0:W-:Y:S01]  /*3120*/  STG.E desc[UR6][R4.64], R7 ;  /* 0x0000000704007986 */ /* 0x0001e2000c101906 */
[----:B------:R-:W-:-:S04]  /*3130*/  IADD3 R0, P0, PT, R4, 0x4, RZ ;  /* 0x0000000404007810 */ /* 0x000fc80007f1e0ff */
[----:B------:R-:W-:Y:S01]  /*3140*/  IADD3.X R9, PT, PT, RZ, R5, RZ, P0, !PT ;  /* 0x00000005ff097210 */ /* 0x000fe200007fe4ff */
[----:B------:R-:W-:Y:S08]  /*3150*/  BRA.U UP0, `(.L_x_195) ;  /* 0xfffffffd00ac7547 */ /* 0x000ff0000b83ffff */
[----:B------:R-:W-:Y:S05]  /*3160*/  EXIT ;  /* 0x000000000000794d */ /* 0x000fea0003800000 */
        .weak           $__internal_10_$__cuda_sm3x_div_rn_noftz_f32_slowpath
        .type           $__internal_10_$__cuda_sm3x_div_rn_noftz_f32_slowpath,@function
        .size           $__internal_10_$__cuda_sm3x_div_rn_noftz_f32_slowpath,(.L_x_227 - $__internal_10_$__cuda_sm3x_div_rn_noftz_f32_slowpath)
$__internal_10_$__cuda_sm3x_div_rn_noftz_f32_slowpath:
[----:B------:R-:W-:Y:S02]  /*3170*/  SHF.R.U32.HI R13, RZ, 0x17, R3 ;  /* 0x00000017ff0d7819 */ /* 0x000fe40000011603 */
[----:B------:R-:W-:Y:S02]  /*3180*/  SHF.R.U32.HI R16, RZ, 0x17, R0 ;  /* 0x00000017ff107819 */ /* 0x000fe40000011600 */
[----:B------:R-:W-:Y:S02]  /*3190*/  LOP3.LUT R13, R13, 0xff, RZ, 0xc0, !PT ;  /* 0x000000ff0d0d7812 */ /* 0x000fe400078ec0ff */
[----:B------:R-:W-:Y:S02]  /*31a0*/  LOP3.LUT R16, R16, 0xff, RZ, 0xc0, !PT ;  /* 0x000000ff10107812 */ /* 0x000fe400078ec0ff */
[----:B------:R-:W-:Y:S02]  /*31b0*/  IADD3 R18, PT, PT, R13, -0x1, RZ ;  /* 0xffffffff0d127810 */ /* 0x000fe40007ffe0ff */
[----:B------:R-:W-:-:S02]  /*31c0*/  IADD3 R17, PT, PT, R16, -0x1, RZ ;  /* 0xffffffff10117810 */ /* 0x000fc40007ffe0ff */
[----:B------:R-:W-:Y:S02]  /*31d0*/  ISETP.GT.U32.AND P0, PT, R18, 0xfd, PT ;  /* 0x000000fd1200780c */ /* 0x000fe40003f04070 */
[----:B------:R-:W-:Y:S02]  /*31e0*/  MOV R15, R3 ;  /* 0x00000003000f7202 */ /* 0x000fe40000000f00 */
        /* <DEDUP_REMOVED lines=22> */
[----:B------:R-:W-:Y:S01]  /*3350*/  @!P0 FFMA R0, R0, 1.84467440737095516160e+19, RZ ;  /* 0x5f80000000008823 */ /* 0x000fe200000000ff */
[----:B------:R-:W-:Y:S01]  /*3360*/  @!P0 MOV R14, 0xffffffc0 ;  /* 0xffffffc0000e8802 */ /* 0x000fe20000000f00 */
[----:B------:R-:W-:-:S03]  /*3370*/  @!P1 FFMA R15, R3, 1.84467440737095516160e+19, RZ ;  /* 0x5f800000030f9823 */ /* 0x000fc600000000ff */
[----:B------:R-:W-:-:S07]  /*3380*/  @!P1 IADD3 R14, PT, PT, R14, 0x40, RZ ;  /* 0x000000400e0e9810 */ /* 0x000fce0007ffe0ff */
.L_x_196:
[----:B------:R-:W-:Y:S02]  /*3390*/  LEA R18, R13, 0xc0800000, 0x17 ;  /* 0xc08000000d127811 */ /* 0x000fe400078eb8ff */
[----:B------:R-:W-:Y:S02]  /*33a0*/  IADD3 R16, PT, PT, R16, -0x7f, RZ ;  /* 0xffffff8110107810 */ /* 0x000fe40007ffe0ff */
[----:B------:R-:W-:-:S03]  /*33b0*/  IADD3 R19, PT, PT, -R18, R15, RZ ;  /* 0x0000000f12137210 */ /* 0x000fc60007ffe1ff */
[C---:B------:R-:W-:Y:S01]  /*33c0*/  IMAD R0, R16.reuse, -0x800000, R0 ;  /* 0xff80000010007824 */ /* 0x040fe200078e0200 */
[----:B------:R0:W1:Y:S01]  /*33d0*/  MUFU.RCP R18, R19 ;  /* 0x0000001300127308 */ /* 0x0000620000001000 */
[----:B------:R-:W-:Y:S01]  /*33e0*/  FADD.FTZ R15, -R19, -RZ ;  /* 0x800000ff130f7221 */ /* 0x000fe20000010100 */
[----:B0-----:R-:W-:-:S04]  /*33f0*/  IADD3 R19, PT, PT, R16, 0x7f, -R13 ;  /* 0x0000007f10137810 */ /* 0x001fc80007ffe80d */
[----:B------:R-:W-:Y:S01]  /*3400*/  IADD3 R19, PT, PT, R19, R14, RZ ;  /* 0x0000000e13137210 */ /* 0x000fe20007ffe0ff */
        /* <DEDUP_REMOVED lines=20> */
[-CC-:B------:R-:W-:Y:S01]  /*3550*/  FFMA.RZ R14, R17, R15.reuse, R18.reuse ;  /* 0x0000000f110e7223 */ /* 0x180fe2000000c012 */
[C---:B------:R-:W-:Y:S02]  /*3560*/  ISETP.NE.AND P3, PT, R13.reuse, RZ, PT ;  /* 0x000000ff0d00720c */ /* 0x040fe40003f65270 */
[----:B------:R-:W-:Y:S02]  /*3570*/  ISETP.NE.AND P1, PT, R13, RZ, PT ;  /* 0x000000ff0d00720c */ /* 0x000fe40003f25270 */
[----:B------:R-:W-:Y:S01]  /*3580*/  LOP3.LUT R16, R14, 0x7fffff, RZ, 0xc0, !PT ;  /* 0x007fffff0e107812 */ /* 0x000fe200078ec0ff */
[CCC-:B------:R-:W-:Y:S01]  /*3590*/  FFMA.RP R14, R17.reuse, R15.reuse, R18.reuse ;  /* 0x0000000f110e7223 */ /* 0x1c0fe20000008012 */
[----:B------:R-:W-:Y:S01]  /*35a0*/  FFMA.RM R15, R17, R15, R18 ;  /* 0x0000000f110f7223 */ /* 0x000fe20000004012 */
[----:B------:R-:W-:Y:S02]  /*35b0*/  IADD3 R17, PT, PT, R13, 0x20, RZ ;  /* 0x000000200d117810 */ /* 0x000fe40007ffe0ff */
[----:B------:R-:W-:-:S02]  /*35c0*/  LOP3.LUT R16, R16, 0x800000, RZ, 0xfc, !PT ;  /* 0x0080000010107812 */ /* 0x000fc400078efcff */
[----:B------:R-:W-:Y:S02]  /*35d0*/  IADD3 R13, PT, PT, -R13, RZ, RZ ;  /* 0x000000ff0d0d7210 */ /* 0x000fe40007ffe1ff */
[----:B------:R-:W-:Y:S02]  /*35e0*/  SHF.L.U32 R17, R16, R17, RZ ;  /* 0x0000001110117219 */ /* 0x000fe400000006ff */
[----:B------:R-:W-:Y:S02]  /*35f0*/  FSETP.NEU.FTZ.AND P0, PT, R14, R15, PT ;  /* 0x0000000f0e00720b */ /* 0x000fe40003f1d000 */
[----:B------:R-:W-:Y:S02]  /*3600*/  SEL R13, R13, RZ, P3 ;  /* 0x000000ff0d0d7207 */ /* 0x000fe40001800000 */
[----:B------:R-:W-:Y:S02]  /*3610*/  ISETP.NE.AND P1, PT, R17, RZ, P1 ;  /* 0x000000ff1100720c */ /* 0x000fe40000f25270 */
[----:B------:R-:W-:-:S02]  /*3620*/  SHF.R.U32.HI R13, RZ, R13, R16 ;  /* 0x0000000dff0d7219 */ /* 0x000fc40000011610 */
[----:B------:R-:W-:Y:S02]  /*3630*/  PLOP3.LUT P0, PT, P0, P1, PT, 0xf8, 0x8f ;  /* 0x00000000008f781c */ /* 0x000fe40000703f70 */
[----:B------:R-:W-:Y:S02]  /*3640*/  SHF.R.U32.HI R15, RZ, 0x1, R13 ;  /* 0x00000001ff0f7819 */ /* 0x000fe4000001160d */
[----:B------:R-:W-:-:S04]  /*3650*/  SEL R14, RZ, 0x1, !P0 ;  /* 0x00000001ff0e7807 */ /* 0x000fc80004000000 */
[----:B------:R-:W-:-:S04]  /*3660*/  LOP3.LUT R14, R14, 0x1, R15, 0xf8, !PT ;  /* 0x000000010e0e7812 */ /* 0x000fc800078ef80f */
[----:B------:R-:W-:-:S04]  /*3670*/  LOP3.LUT R14, R14, R13, RZ, 0xc0, !PT ;  /* 0x0000000d0e0e7212 */ /* 0x000fc800078ec0ff */
[----:B------:R-:W-:-:S04]  /*3680*/  IADD3 R15, PT, PT, R15, R14, RZ ;  /* 0x0000000e0f0f7210 */ /* 0x000fc80007ffe0ff */
[----:B------:R-:W-:Y:S01]  /*3690*/  LOP3.LUT R0, R15, R0, RZ, 0xfc, !PT ;  /* 0x000000000f007212 */ /* 0x000fe200078efcff */
[----:B------:R-:W-:Y:S06]  /*36a0*/  BRA `(.L_x_203) ;  /* 0x0000000000347947 */ /* 0x000fec0003800000 */
.L_x_202:
[----:B------:R-:W-:-:S04]  /*36b0*/  LOP3.LUT R0, R0, 0x80000000, RZ, 0xc0, !PT ;  /* 0x8000000000007812 */ /* 0x000fc800078ec0ff */
[----:B------:R-:W-:Y:S01]  /*36c0*/  LOP3.LUT R0, R0, 0x7f800000, RZ, 0xfc, !PT ;  /* 0x7f80000000007812 */ /* 0x000fe200078efcff */
[----:B------:R-:W-:Y:S06]  /*36d0*/  BRA `(.L_x_203) ;  /* 0x0000000000287947 */ /* 0x000fec0003800000 */
.L_x_201:
[----:B------:R-:W-:Y:S01]  /*36e0*/  LEA R0, R19, R0, 0x17 ;  /* 0x0000000013007211 */ /* 0x000fe200078eb8ff */
[----:B------:R-:W-:Y:S06]  /*36f0*/  BRA `(.L_x_203) ;  /* 0x0000000000207947 */ /* 0x000fec0003800000 */
.L_x_200:
[----:B------:R-:W-:-:S04]  /*3700*/  LOP3.LUT R0, R15, 0x80000000, R0, 0x48, !PT ;  /* 0x800000000f007812 */ /* 0x000fc800078e4800 */
[----:B------:R-:W-:Y:S01]  /*3710*/  LOP3.LUT R0, R0, 0x7f800000, RZ, 0xfc, !PT ;  /* 0x7f80000000007812 */ /* 0x000fe200078efcff */
[----:B------:R-:W-:Y:S06]  /*3720*/  BRA `(.L_x_203) ;  /* 0x0000000000147947 */ /* 0x000fec0003800000 */
.L_x_199:
[----:B------:R-:W-:Y:S01]  /*3730*/  LOP3.LUT R0, R15, 0x80000000, R0, 0x48, !PT ;  /* 0x800000000f007812 */ /* 0x000fe200078e4800 */
[----:B------:R-:W-:Y:S06]  /*3740*/  BRA `(.L_x_203) ;  /* 0x00000000000c7947 */ /* 0x000fec0003800000 */
.L_x_198:
[----:B------:R-:W0:Y:S01]  /*3750*/  MUFU.RSQ R0, -QNAN ;  /* 0xffc0000000007908 */ /* 0x000e220000001400 */
[----:B------:R-:W-:Y:S05]  /*3760*/  BRA `(.L_x_203) ;  /* 0x0000000000047947 */ /* 0x000fea0003800000 */
.L_x_197:
[----:B------:R-:W-:-:S07]  /*3770*/  FADD.FTZ R0, R0, R3 ;  /* 0x0000000300007221 */ /* 0x000fce0000010000 */
.L_x_203:
[----:B------:R-:W-:Y:S01]  /*3780*/  HFMA2 R13, -RZ, RZ, 0, 0 ;  /* 0x00000000ff0d7431 */ /* 0x000fe200000001ff */
[----:B0-----:R-:W-:-:S03]  /*3790*/  MOV R15, R0 ;  /* 0x00000000000f7202 */ /* 0x001fc60000000f00 */
[----:B------:R-:W-:Y:S05]  /*37a0*/  RET.REL.NODEC R12 `(_ZN7neurova4cuda3dnn14softmax_kernelEPKfPfii) ;  /* 0xffffffc80c147950 */ /* 0x000fea0003c3ffff */
.L_x_204:
        /* <DEDUP_REMOVED lines=13> */
.L_x_227:


//--------------------- .text._ZN7neurova4cuda3dnn11tanh_kernelEPKfPfm --------------------------
	.section	.text._ZN7neurova4cuda3dnn11tanh_kernelEPKfPfm,"ax",@progbits
	.align	128
        .global         _ZN7neurova4cuda3dnn11tanh_kernelEPKfPfm
        .type           _ZN7neurova4cuda3dnn11tanh_kernelEPKfPfm,@function
        .size           _ZN7neurova4cuda3dnn11tanh_kernelEPKfPfm,(.L_x_242 - _ZN7neurova4cuda3dnn11tanh_kernelEPKfPfm)
        .other          _ZN7neurova4cuda3dnn11tanh_kernelEPKfPfm,@"STO_CUDA_ENTRY STV_DEFAULT"
_ZN7neurova4cuda3dnn11tanh_kernelEPKfPfm:
.text._ZN7neurova4cuda3dnn11tanh_kernelEPKfPfm:
        /* <DEDUP_REMOVED lines=12> */
[----:B------:R-:W1:Y:S03]  /*00c0*/  LDCU.64 UR4, c[0x0][0x358] ;  /* 0x00006b00ff0477ac */ /* 0x000e660008000a00 */
[----:B0-----:R-:W-:-:S04]  /*00d0*/  IADD3 R2, P0, PT, R9, UR8, RZ ;  /* 0x0000000809027c10 */ /* 0x001fc8000ff1e0ff */
[----:B------:R-:W-:-:S05]  /*00e0*/  IADD3.X R3, PT, PT, R10, UR9, RZ, P0, !PT ;  /* 0x000000090a037c10 */ /* 0x000fca00087fe4ff */
[----:B-1----:R-:W2:Y:S01]  /*00f0*/  LDG.E R4, desc[UR4][R2.64] ;  /* 0x0000000402047981 */ /* 0x002ea2000c1e1900 */
[----:B------:R-:W-:Y:S02]  /*0100*/  HFMA2 R8, -RZ, RZ, 1.125, -9232 ;  /* 0x3c80f082ff087431 */ /* 0x000fe400000001ff */
[----:B------:R-:W-:Y:S02]  /*0110*/  IMAD.MOV.U32 R6, RZ, RZ, 0x3f800000 ;  /* 0x3f800000ff067424 */ /* 0x000fe400078e00ff */
[C---:B--2---:R-:W-:Y:S01]  /*0120*/  FMUL R0, |R4|.reuse, 2.8853900432586669922 ;  /* 0x4038aa3b04007820 */ /* 0x044fe20000400200 */
        /* <DEDUP_REMOVED lines=11> */
[----:B------:R-:W-:Y:S02]  /*01e0*/  FSEL R3, R6, 1, !P1 ;  /* 0x3f80000006037808 */ /* 0x000fe40004800000 */
[----:B------:R-:W-:Y:S02]  /*01f0*/  IADD3 R2, P1, PT, R9, UR10, RZ ;  /* 0x0000000a09027c10 */ /* 0x000fe4000ff3e0ff */
[--C-:B------:R-:W-:Y:S01]  /*0200*/  LOP3.LUT R5, R3, 0x80000000, R4.reuse, 0xb8, !PT ;  /* 0x8000000003057812 */ /* 0x100fe200078eb804 */
[----:B------:R-:W-:Y:S01]  /*0210*/  @!P0 FFMA R5, R4, R7, R4 ;  /* 0x0000000704058223 */ /* 0x000fe20000000004 */
[----:B------:R-:W-:-:S05]  /*0220*/  IADD3.X R3, PT, PT, R10, UR11, RZ, P1, !PT ;  /* 0x0000000b0a037c10 */ /* 0x000fca0008ffe4ff */
[----:B------:R-:W-:Y:S01]  /*0230*/  STG.E desc[UR4][R2.64], R5 ;  /* 0x0000000502007986 */ /* 0x000fe2000c101904 */
[----:B------:R-:W-:Y:S05]  /*0240*/  EXIT ;  /* 0x000000000000794d */ /* 0x000fea0003800000 */
.L_x_205:
        /* <DEDUP_REMOVED lines=11> */
.L_x_242:


//--------------------- .text._ZN7neurova4cuda3dnn14sigmoid_kernelEPKfPfm --------------------------
	.section	.text._ZN7neurova4cuda3dnn14sigmoid_kernelEPKfPfm,"ax",@progbits
	.align	128
        .global         _ZN7neurova4cuda3dnn14sigmoid_kernelEPKfPfm
        .type           _ZN7neurova4cuda3dnn14sigmoid_kernelEPKfPfm,@function
        .size           _ZN7neurova4cuda3dnn14sigmoid_kernelEPKfPfm,(.L_x_228 - _ZN7neurova4cuda3dnn14sigmoid_kernelEPKfPfm)
        .other          _ZN7neurova4cuda3dnn14sigmoid_kernelEPKfPfm,@"STO_CUDA_ENTRY STV_DEFAULT"
_ZN7neurova4cuda3dnn14sigmoid_kernelEPKfPfm:
.text._ZN7neurova4cuda3dnn14sigmoid_kernelEPKfPfm:
        /* <DEDUP_REMOVED lines=24> */
[----:B------:R-:W-:-:S06]  /*0180*/  FFMA R5, R6, -1.925963033500011079e-08, R5 ;  /* 0xb2a5706006057823 */ /* 0x000fcc0000000005 */
[----:B------:R-:W0:Y:S02]  /*0190*/  MUFU.EX2 R5, R5 ;  /* 0x0000000500057308 */ /* 0x000e240000000800 */
[----:B0-----:R-:W-:-:S04]  /*01a0*/  FFMA R0, R0, R5, 1 ;  /* 0x3f80000000007423 */ /* 0x001fc80000000005 */
[----:B------:R-:W-:-:S05]  /*01b0*/  VIADD R2, R0, 0x1800000 ;  /* 0x0180000000027836 */ /* 0x000fca0000000000 */
[----:B------:R-:W-:-:S04]  /*01c0*/  LOP3.LUT R2, R2, 0x7f800000, RZ, 0xc0, !PT ;  /* 0x7f80000002027812 */ /* 0x000fc800078ec0ff */
[----:B------:R-:W-:-:S13]  /*01d0*/  ISETP.GT.U32.AND P0, PT, R2, 0x1ffffff, PT ;  /* 0x01ffffff0200780c */ /* 0x000fda0003f04070 */
[----:B------:R-:W-:Y:S05]  /*01e0*/  @P0 BRA `(.L_x_207) ;  /* 0x0000000000100947 */ /* 0x000fea0003800000 */
[----:B------:R-:W-:-:S07]  /*01f0*/  MOV R6, 0x210 ;  /* 0x0000021000067802 */ /* 0x000fce0000000f00 */
[----:B------:R-:W-:Y:S05]  /*0200*/  CALL.REL.NOINC `($__internal_11_$__cuda_sm20_rcp_rn_f32_slowpath) ;  /* 0x0000000000307944 */ /* 0x000fea0003c00000 */
[----:B------:R-:W-:Y:S01]  /*0210*/  MOV R7, R5 ;  /* 0x0000000500077202 */ /* 0x000fe20000000f00 */
[----:B------:R-:W-:Y:S06]  /*0220*/  BRA `(.L_x_208) ;  /* 0x0000000000107947 */ /* 0x000fec0003800000 */
.L_x_207:
[----:B------:R-:W0:Y:S02]  /*0230*/  MUFU.RCP R7, R0 ;  /* 0x0000000000077308 */ /* 0x000e240000001000 */
[----:B0-----:R-:W-:-:S04]  /*0240*/  FFMA R2, R0, R7, -1 ;  /* 0xbf80000000027423 */ /* 0x001fc80000000007 */
[----:B------:R-:W-:-:S04]  /*0250*/  FADD.FTZ R2, -R2, -RZ ;  /* 0x800000ff02027221 */ /* 0x000fc80000010100 */
[----:B------:R-:W-:-:S07]  /*0260*/  FFMA R7, R7, R2, R7 ;  /* 0x0000000207077223 */ /* 0x000fce0000000007 */
.L_x_208:
[----:B------:R-:W-:Y:S05]  /*0270*/  BSYNC.RECONVERGENT B0 ;  /* 0x0000000000007941 */ /* 0x000fea0003800200 */
.L_x_206:
[----:B------:R-:W0:Y:S02]  /*0280*/  LDCU.64 UR6, c[0x0][0x388] ;  /* 0x00007100ff0677ac */ /* 0x000e240008000a00 */
[----:B0-----:R-:W-:-:S04]  /*0290*/  IADD3 R4, P0, PT, R4, UR6, RZ ;  /* 0x0000000604047c10 */ /* 0x001fc8000ff1e0ff */
[----:B------:R-:W-:-:S05]  /*02a0*/  IADD3.X R5, PT, PT, R3, UR7, RZ, P0, !PT ;  /* 0x0000000703057c10 */ /* 0x000fca00087fe4ff */
[----:B------:R-:W-:Y:S01]  /*02b0*/  STG.E desc[UR4][R4.64], R7 ;  /* 0x0000000704007986 */ /* 0x000fe2000c101904 */
[----:B------:R-:W-:Y:S05]  /*02c0*/  EXIT ;  /* 0x000000000000794d */ /* 0x000fea0003800000 */
        .weak           $__internal_11_$__cuda_sm20_rcp_rn_f32_slowpath
        .type           $__internal_11_$__cuda_sm20_rcp_rn_f32_slowpath,@function
        .size           $__internal_11_$__cuda_sm20_rcp_rn_f32_slowpath,(.L_x_228 - $__internal_11_$__cuda_sm20_rcp_rn_f32_slowpath)
$__internal_11_$__cuda_sm20_rcp_rn_f32_slowpath:
[----:B------:R-:W-:Y:S01]  /*02d0*/  IMAD.SHL.U32 R2, R0, 0x2, RZ ;  /* 0x0000000200027824 */ /* 0x000fe200078e00ff */
[----:B------:R-:W-:Y:S04]  /*02e0*/  BSSY.RECONVERGENT B1, `(.L_x_209) ;  /* 0x0000030000017945 */ /* 0x000fe80003800200 */
[----:B------:R-:W-:-:S04]  /*02f0*/  SHF.R.U32.HI R2, RZ, 0x18, R2 ;  /* 0x00000018ff027819 */ /* 0x000fc80000011602 */
[----:B------:R-:W-:-:S13]  /*0300*/  ISETP.NE.U32.AND P0, PT, R2, RZ, PT ;  /* 0x000000ff0200720c */ /* 0x000fda0003f05070 */
[----:B------:R-:W-:Y:S05]  /*0310*/  @P0 BRA `(.L_x_210) ;  /* 0x0000000000280947 */ /* 0x000fea0003800000 */
[----:B------:R-:W-:-:S05]  /*0320*/  IMAD.SHL.U32 R2, R0, 0x2, RZ ;  /* 0x0000000200027824 */ /* 0x000fca00078e00ff */
[----:B------:R-:W-:-:S13]  /*0330*/  ISETP.NE.AND P0, PT, R2, RZ, PT ;  /* 0x000000ff0200720c */ /* 0x000fda0003f05270 */
[----:B------:R-:W-:Y:S01]  /*0340*/  @P0 FFMA R7, R0, 1.84467440737095516160e+19, RZ ;  /* 0x5f80000000070823 */ /* 0x000fe200000000ff */
[----:B------:R-:W-:Y:S08]  /*0350*/  @!P0 MUFU.RCP R5, R0 ;  /* 0x0000000000058308 */ /* 0x000ff00000001000 */
[----:B------:R-:W0:Y:S02]  /*0360*/  @P0 MUFU.RCP R2, R7 ;  /* 0x0000000700020308 */ /* 0x000e240000001000 */
[----:B0-----:R-:W-:-:S04]  /*0370*/  @P0 FFMA R8, R7, R2, -1 ;  /* 0xbf80000007080423 */ /* 0x001fc80000000002 */
[----:B------:R-:W-:-:S04]  /*0380*/  @P0 FADD.FTZ R9, -R8, -RZ ;  /* 0x800000ff08090221 */ /* 0x000fc80000010100 */
[----:B------:R-:W-:-:S04]  /*0390*/  @P0 FFMA R2, R2, R9, R2 ;  /* 0x0000000902020223 */ /* 0x000fc80000000002 */
[----:B------:R-:W-:Y:S01]  /*03a0*/  @P0 FFMA R5, R2, 1.84467440737095516160e+19, RZ ;  /* 0x5f80000002050823 */ /* 0x000fe200000000ff */
[----:B------:R-:W-:Y:S06]  /*03b0*/  BRA `(.L_x_211) ;  /* 0x0000000000887947 */ /* 0x000fec0003800000 */
.L_x_210:
[----:B------:R-:W-:-:S05]  /*03c0*/  VIADD R5, R2, 0xffffff03 ;  /* 0xffffff0302057836 */ /* 0x000fca0000000000 */
        /* <DEDUP_REMOVED lines=20> */
[----:B------:R-:W-:-:S04]  /*0510*/  LOP3.LUT P2, RZ, R10, 0x2, RZ, 0xc0, !PT ;  /* 0x000000020aff7812 */ /* 0x000fc8000784c0ff */
[----:B------:R-:W-:Y:S02]  /*0520*/  PLOP3.LUT P0, PT, P0, P1, P2, 0xe0, 0x0 ;  /* 0x000000000000781c */ /* 0x000fe40000703c20 */
[----:B------:R-:W-:Y:S02]  /*0530*/  LOP3.LUT P1, RZ, R0, 0x7fffff, RZ, 0xc0, !PT ;  /* 0x007fffff00ff7812 */ /* 0x000fe4000782c0ff */
[----:B------:R-:W-:-:S05]  /*0540*/  SEL R5, RZ, 0x1, !P0 ;  /* 0x00000001ff057807 */ /* 0x000fca0004000000 */
[----:B------:R-:W-:-:S05]  /*0550*/  IMAD.MOV R5, RZ, RZ, -R5 ;  /* 0x000000ffff057224 */ /* 0x000fca00078e0a05 */
[----:B------:R-:W-:Y:S01]  /*0560*/  ISETP.GE.AND P0, PT, R5, RZ, PT ;  /* 0x000000ff0500720c */ /* 0x000fe20003f06270 */
[----:B------:R-:W-:-:S05]  /*0570*/  VIADD R5, R2, 0xffffff04 ;  /* 0xffffff0402057836 */ /* 0x000fca0000000000 */
[----:B------:R-:W-:-:S07]  /*0580*/  SHF.R.U32.HI R5, RZ, R5, R8 ;  /* 0x00000005ff057219 */ /* 0x000fce0000011608 */
[----:B------:R-:W-:-:S05]  /*0590*/  @!P0 IADD3 R5, PT, PT, R5, 0x1, RZ ;  /* 0x0000000105058810 */ /* 0x000fca0007ffe0ff */
[----:B------:R-:W-:-:S05]  /*05a0*/  @!P1 IMAD.SHL.U32 R5, R5, 0x2, RZ ;  /* 0x0000000205059824 */ /* 0x000fca00078e00ff */
[----:B------:R-:W-:Y:S01]  /*05b0*/  LOP3.LUT R5, R5, 0x80000000, R0, 0xf8, !PT ;  /* 0x8000000005057812 */ /* 0x000fe200078ef800 */
[----:B------:R-:W-:Y:S06]  /*05c0*/  BRA `(.L_x_211) ;  /* 0x0000000000047947 */ /* 0x000fec0003800000 */
.L_x_212:
[----:B------:R0:W1:Y:S02]  /*05d0*/  MUFU.RCP R5, R0 ;  /* 0x0000000000057308 */ /* 0x0000640000001000 */
.L_x_211:
[----:B------:R-:W-:Y:S05]  /*05e0*/  BSYNC.RECONVERGENT B1 ;  /* 0x0000000000017941 */ /* 0x000fea0003800200 */
.L_x_209:
[----:B------:R-:W-:-:S04]  /*05f0*/  IMAD.MOV.U32 R7, RZ, RZ, 0x0 ;  /* 0x00000000ff077424 */ /* 0x000fc800078e00ff */
[----:B01----:R-:W-:Y:S05]  /*0600*/  RET.REL.NODEC R6 `(_ZN7neurova4cuda3dnn14sigmoid_kernelEPKfPfm) ;  /* 0xfffffff8067c7950 */ /* 0x003fea0003c3ffff */
.L_x_213:
        /* <DEDUP_REMOVED lines=15> */
.L_x_228:


//--------------------- .text._ZN7neurova4cuda3dnn17leaky_relu_kernelEPKfPfmf --------------------------
	.section	.text._ZN7neurova4cuda3dnn17leaky_relu_kernelEPKfPfmf,"ax",@progbits
	.align	128
        .global         _ZN7neurova4cuda3dnn17leaky_relu_kernelEPKfPfmf
        .type           _ZN7neurova4cuda3dnn17leaky_relu_kernelEPKfPfmf,@function
        .size           _ZN7neurova4cuda3dnn17leaky_relu_kernelEPKfPfmf,(.L_x_244 - _ZN7neurova4cuda3dnn17leaky_relu_kernelEPKfPfmf)
        .other          _ZN7neurova4cuda3dnn17leaky_relu_kernelEPKfPfmf,@"STO_CUDA_ENTRY STV_DEFAULT"
_ZN7neurova4cuda3dnn17leaky_relu_kernelEPKfPfmf:
.text._ZN7neurova4cuda3dnn17leaky_relu_kernelEPKfPfmf:
        /* <DEDUP_REMOVED lines=13> */
[----:B------:R-:W2:Y:S02]  /*00d0*/  LDCU UR6, c[0x0][0x398] ;  /* 0x00007300ff0677ac */ /* 0x000ea40008000800 */
[----:B0-----:R-:W-:-:S04]  /*00e0*/  IADD3 R2, P0, PT, R4, UR8, RZ ;  /* 0x0000000804027c10 */ /* 0x001fc8000ff1e0ff */
[----:B------:R-:W-:-:S05]  /*00f0*/  IADD3.X R3, PT, PT, R0, UR9, RZ, P0, !PT ;  /* 0x0000000900037c10 */ /* 0x000fca00087fe4ff */
[----:B-1----:R-:W3:Y:S01]  /*0100*/  LDG.E R7, desc[UR4][R2.64] ;  /* 0x0000000402077981 */ /* 0x002ee2000c1e1900 */
[----:B------:R-:W-:-:S04]  /*0110*/  IADD3 R4, P1, PT, R4, UR10, RZ ;  /* 0x0000000a04047c10 */ /* 0x000fc8000ff3e0ff */
[----:B------:R-:W-:Y:S02]  /*0120*/  IADD3.X R5, PT, PT, R0, UR11, RZ, P1, !PT ;  /* 0x0000000b00057c10 */ /* 0x000fe40008ffe4ff */
[----:B---3--:R-:W-:-:S13]  /*0130*/  FSETP.GT.AND P0, PT, R7, RZ, PT ;  /* 0x000000ff0700720b */ /* 0x008fda0003f04000 */
[----:B--2---:R-:W-:-:S05]  /*0140*/  @!P0 FMUL R7, R7, UR6 ;  /* 0x0000000607078c20 */ /* 0x004fca0008400000 */
[----:B------:R-:W-:Y:S01]  /*0150*/  STG.E desc[UR4][R4.64], R7 ;  /* 0x0000000704007986 */ /* 0x000fe2000c101904 */
[----:B------:R-:W-:Y:S05]  /*0160*/  EXIT ;  /* 0x000000000000794d */ /* 0x000fea0003800000 */
.L_x_214:
        /* <DEDUP_REMOVED lines=9> */
.L_x_244:


//--------------------- .text._ZN7neurova4cuda3dnn20relu_backward_kernelEPKfS3_Pfm --------------------------
	.section	.text._ZN7neurova4cuda3dnn20relu_backward_kernelEPKfS3_Pfm,"ax",@progbits
	.align	128
        .global         _ZN7neurova4cuda3dnn20relu_backward_kernelEPKfS3_Pfm
        .type           _ZN7neurova4cuda3dnn20relu_backward_kernelEPKfS3_Pfm,@function
        .size           _ZN7neurova4cuda3dnn20relu_backward_kernelEPKfS3_Pfm,(.L_x_245 - _ZN7neurova4cuda3dnn20relu_backward_kernelEPKfS3_Pfm)
        .other          _ZN7neurova4cuda3dnn20relu_backward_kernelEPKfS3_Pfm,@"STO_CUDA_ENTRY STV_DEFAULT"
_ZN7neurova4cuda3dnn20relu_backward_kernelEPKfS3_Pfm:
.text._ZN7neurova4cuda3dnn20relu_backward_kernelEPKfS3_Pfm:
        /* <DEDUP_REMOVED lines=14> */
[----:B------:R-:W-:Y:S01]  /*00e0*/  IADD3.X R3, PT, PT, R0, UR7, RZ, P0, !PT ;  /* 0x0000000700037c10 */ /* 0x000fe200087fe4ff */
[----:B------:R-:W-:Y:S01]  /*00f0*/  IMAD.MOV.U32 R9, RZ, RZ, RZ ;  /* 0x000000ffff097224 */ /* 0x000fe200078e00ff */
[----:B------:R-:W0:Y:S03]  /*0100*/  LDCU.64 UR6, c[0x0][0x390] ;  /* 0x00007200ff0677ac */ /* 0x000e260008000a00 */
[----:B-1----:R-:W2:Y:S02]  /*0110*/  LDG.E R2, desc[UR4][R2.64] ;  /* 0x0000000402027981 */ /* 0x002ea4000c1e1900 */
[----:B--2---:R-:W-:-:S13]  /*0120*/  FSETP.GT.AND P0, PT, R2, RZ, PT ;  /* 0x000000ff0200720b */ /* 0x004fda0003f04000 */
[----:B------:R-:W1:Y:S02]  /*0130*/  @P0 LDC.64 R4, c[0x0][0x380] ;  /* 0x0000e000ff040b82 */ /* 0x000e640000000a00 */
[----:B-1----:R-:W-:-:S05]  /*0140*/  @P0 IADD3 R4, P1, PT, R7, R4, RZ ;  /* 0x0000000407040210 */ /* 0x002fca0007f3e0ff */
[----:B------:R-:W-:-:S05]  /*0150*/  @P0 IMAD.X R5, R0, 0x1, R5, P1 ;  /* 0x0000000100050824 */ /* 0x000fca00008e0605 */
[----:B------:R-:W2:Y:S01]  /*0160*/  @P0 LDG.E R9, desc[UR4][R4.64] ;  /* 0x0000000404090981 */ /* 0x000ea2000c1e1900 */
[----:B0-----:R-:W-:-:S04]  /*0170*/  IADD3 R6, P0, PT, R7, UR6, RZ ;  /* 0x0000000607067c10 */ /* 0x001fc8000ff1e0ff */
[----:B------:R-:W-:-:S05]  /*0180*/  IADD3.X R7, PT, PT, R0, UR7, RZ, P0, !PT ;  /* 0x0000000700077c10 */ /* 0x000fca00087fe4ff */
[----:B--2---:R-:W-:Y:S01]  /*0190*/  STG.E desc[UR4][R6.64], R9 ;  /* 0x0000000906007986 */ /* 0x004fe2000c101904 */
[----:B------:R-:W-:Y:S05]  /*01a0*/  EXIT ;  /* 0x000000000000794d */ /* 0x000fea0003800000 */
.L_x_215:
        /* <DEDUP_REMOVED lines=13> */
.L_x_245:


//--------------------- .text._ZN7neurova4cuda3dnn11relu_kernelEPKfPfm --------------------------
	.section	.text._ZN7neurova4cuda3dnn11relu_kernelEPKfPfm,"ax",@progbits
	.align	128
        .global         _ZN7neurova4cuda3dnn11relu_kernelEPKfPfm
        .type           _ZN7neurova4cuda3dnn11relu_kernelEPKfPfm,@function
        .size           _ZN7neurova4cuda3dnn11relu_kernelEPKfPfm,(.L_x_246 - _ZN7neurova4cuda3dnn11relu_kernelEPKfPfm)
        .other          _ZN7neurova4cuda3dnn11relu_kernelEPKfPfm,@"STO_CUDA_ENTRY STV_DEFAULT"
_ZN7neurova4cuda3dnn11relu_kernelEPKfPfm:
.text._ZN7neurova4cuda3dnn11relu_kernelEPKfPfm:
        /* <DEDUP_REMOVED lines=16> */
[----:B------:R-:W-:-:S04]  /*0100*/  IADD3 R4, P0, PT, R4, UR10, RZ ;  /* 0x0000000a04047c10 */ /* 0x000fc8000ff1e0ff */
[----:B------:R-:W-:Y:S02]  /*0110*/  IADD3.X R5, PT, PT, R0, UR11, RZ, P0, !PT ;  /* 0x0000000b00057c10 */ /* 0x000fe400087fe4ff */
[----:B--2---:R-:W-:-:S05]  /*0120*/  FMNMX R7, RZ, R2, !PT ;  /* 0x00000002ff077209 */ /* 0x004fca0007800000 */
[----:B------:R-:W-:Y:S01]  /*0130*/  STG.E desc[UR4][R4.64], R7 ;  /* 0x0000000704007986 */ /* 0x000fe2000c101904 */
[----:B------:R-:W-:Y:S05]  /*0140*/  EXIT ;  /* 0x000000000000794d */ /* 0x000fea0003800000 */
.L_x_216:
        /* <DEDUP_REMOVED lines=11> */
.L_x_246:


//--------------------- .nv.shared.reserved.0     --------------------------
	.section	.nv.shared.reserved.0,"aw",@nobits
	.weak		__nv_reservedSMEM_offset_0_alias
	.size		__nv_reservedSMEM_offset_0_alias, 0, 64
	.other		__nv_reservedSMEM_offset_0_alias,@"STO_CUDA_RESERVED_SHARED STV_DEFAULT"
__nv_reservedSMEM_offset_0_alias:
	.zero		0
	.zero		64


//--------------------- .nv.constant0._ZN7neurova4cuda3dnn15mse_loss_kernelEPKfS3_Pfm --------------------------
	.section	.nv.constant0._ZN7neurova4cuda3dnn15mse_loss_kernelEPKfS3_Pfm,"a",@progbits
	.sectionflags	@""
	.align	4
.nv.constant0._ZN7neurova4cuda3dnn15mse_loss_kernelEPKfS3_Pfm:
	.zero		928


//--------------------- .nv.constant0._ZN7neurova4cuda3dnn25cross_entropy_loss_kernelEPKfPKiPfii --------------------------
	.section	.nv.constant0._ZN7neurova4cuda3dnn25cross_entropy_loss_kernelEPKfPKiPfii,"a",@progbits
	.sectionflags	@""
	.align	4
.nv.constant0._ZN7neurova4cuda3dnn25cross_entropy_loss_kernelEPKfPKiPfii:
	.zero		928


//--------------------- .nv.constant0._ZN7neurova4cuda3dnn14dropout_kernelEPKfPfS3_mff --------------------------
	.section	.nv.constant0._ZN7neurova4cuda3dnn14dropout_kernelEPKfPfS3_mff,"a",@progbits
	.sectionflags	@""
	.align	4
.nv.constant0._ZN7neurova4cuda3dnn14dropout_kernelEPKfPfS3_mff:
	.zero		936


//--------------------- .nv.constant0._ZN7neurova4cuda3dnn24upsample_bilinear_kernelEPKfPfiiiiii --------------------------
	.section	.nv.constant0._ZN7neurova4cuda3dnn24upsample_bilinear_kernelEPKfPfiiiiii,"a",@progbits
	.sectionflags	@""
	.align	4
.nv.constant0._ZN7neurova4cuda3dnn24upsample_bilinear_kernelEPKfPfiiiiii:
	.zero		936


//--------------------- .nv.constant0._ZN7neurova4cuda3dnn23upsample_nearest_kernelEPKfPfiiiiii --------------------------
	.section	.nv.constant0._ZN7neurova4cuda3dnn23upsample_nearest_kernelEPKfPfiiiiii,"a",@progbits
	.sectionflags	@""
	.align	4
.nv.constant0._ZN7neurova4cuda3dnn23upsample_nearest_kernelEPKfPfiiiiii:
	.zero		936


//--------------------- .nv.constant0._ZN7neurova4cuda3dnn22global_avg_pool_kernelEPKfPfiii --------------------------
	.section	.nv.constant0._ZN7neurova4cuda3dnn22global_avg_pool_kernelEPKfPfiii,"a",@progbits
	.sectionflags	@""
	.align	4
.nv.constant0._ZN7neurova4cuda3dnn22global_avg_pool_kernelEPKfPfiii:
	.zero		924


//--------------------- .nv.constant0._ZN7neurova4cuda3dnn17avg_pool2d_kernelEPKfPfiiiiiiiiiiii --------------------------
	.section	.nv.constant0._ZN7neurova4cuda3dnn17avg_pool2d_kernelEPKfPfiiiiiiiiiiii,"a",@progbits
	.sectionflags	@""
	.align	4
.nv.constant0._ZN7neurova4cuda3dnn17avg_pool2d_kernelEPKfPfiiiiiiiiiiii:
	.zero		960


//--------------------- .nv.constant0._ZN7neurova4cuda3dnn17max_pool2d_kernelEPKfPfPiiiiiiiiiiiii --------------------------
	.section	.nv.constant0._ZN7neurova4cuda3dnn17max_pool2d_kernelEPKfPfPiiiiiiiiiiiii,"a",@progbits
	.sectionflags	@""
	.align	4
.nv.constant0._ZN7neurova4cuda3dnn17max_pool2d_kernelEPKfPfPiiiiiiiiiiiii:
	.zero		968


//--------------------- .nv.constant0._ZN7neurova4cuda3dnn20instance_norm_kernelEPKfPfS3_S3_iiiif --------------------------
	.section	.nv.constant0._ZN7neurova4cuda3dnn20instance_norm_kernelEPKfPfS3_S3_iiiif,"a",@progbits
	.sectionflags	@""
	.align	4
.nv.constant0._ZN7neurova4cuda3dnn20instance_norm_kernelEPKfPfS3_S3_iiiif:
	.zero		948


//--------------------- .nv.constant0._ZN7neurova4cuda3dnn25batch_norm_forward_kernelEPKfPfS3_S3_S3_S3_iiif --------------------------
	.section	.nv.constant0._ZN7neurova4cuda3dnn25batch_norm_forward_kernelEPKfPfS3_S3_S3_S3_iiif,"a",@progbits
	.sectionflags	@""
	.align	4
.nv.constant0._ZN7neurova4cuda3dnn25batch_norm_forward_kernelEPKfPfS3_S3_S3_S3_iiif:
	.zero		960


//--------------------- .nv.constant0._ZN7neurova4cuda3dnn11silu_kernelEPKfPfm --------------------------
	.section	.nv.constant0._ZN7neurova4cuda3dnn11silu_kernelEPKfPfm,"a",@progbits
	.sectionflags	@""
	.align	4
.nv.constant0._ZN7neurova4cuda3dnn11silu_kernelEPKfPfm:
	.zero		920


//--------------------- .nv.constant0._ZN7neurova4cuda3dnn11gelu_kernelEPKfPfm --------------------------
	.section	.nv.constant0._ZN7neurova4cuda3dnn11gelu_kernelEPKfPfm,"a",@progbits
	.sectionflags	@""
	.align	4
.nv.constant0._ZN7neurova4cuda3dnn11gelu_kernelEPKfPfm:
	.zero		920


//--------------------- .nv.constant0._ZN7neurova4cuda3dnn14softmax_kernelEPKfPfii --------------------------
	.section	.nv.constant0._ZN7neurova4cuda3dnn14softmax_kernelEPKfPfii,"a",@progbits
	.sectionflags	@""
	.align	4
.nv.constant0._ZN7neurova4cuda3dnn14softmax_kernelEPKfPfii:
	.zero		920


//--------------------- .nv.constant0._ZN7neurova4cuda3dnn11tanh_kernelEPKfPfm --------------------------
	.section	.nv.constant0._ZN7neurova4cuda3dnn11tanh_kernelEPKfPfm,"a",@progbits
	.sectionflags	@""
	.align	4
.nv.constant0._ZN7neurova4cuda3dnn11tanh_kernelEPKfPfm:
	.zero		920


//--------------------- .nv.constant0._ZN7neurova4cuda3dnn14sigmoid_kernelEPKfPfm --------------------------
	.section	.nv.constant0._ZN7neurova4cuda3dnn14sigmoid_kernelEPKfPfm,"a",@progbits
	.sectionflags	@""
	.align	4
.nv.constant0._ZN7neurova4cuda3dnn14sigmoid_kernelEPKfPfm:
	.zero		920


//--------------------- .nv.constant0._ZN7neurova4cuda3dnn17leaky_relu_kernelEPKfPfmf --------------------------
	.section	.nv.constant0._ZN7neurova4cuda3dnn17leaky_relu_kernelEPKfPfmf,"a",@progbits
	.sectionflags	@""
	.align	4
.nv.constant0._ZN7neurova4cuda3dnn17leaky_relu_kernelEPKfPfmf:
	.zero		924


//--------------------- .nv.constant0._ZN7neurova4cuda3dnn20relu_backward_kernelEPKfS3_Pfm --------------------------
	.section	.nv.constant0._ZN7neurova4cuda3dnn20relu_backward_kernelEPKfS3_Pfm,"a",@progbits
	.sectionflags	@""
	.align	4
.nv.constant0._ZN7neurova4cuda3dnn20relu_backward_kernelEPKfS3_Pfm:
	.zero		928


//--------------------- .nv.constant0._ZN7neurova4cuda3dnn11relu_kernelEPKfPfm --------------------------
	.section	.nv.constant0._ZN7neurova4cuda3dnn11relu_kernelEPKfPfm,"a",@progbits
	.sectionflags	@""
	.align	4
.nv.constant0._ZN7neurova4cuda3dnn11relu_kernelEPKfPfm:
	.zero		920


//--------------------- SYMBOLS --------------------------

	.type		.nv.reservedSmem.offset0,@object
	.size		.nv.reservedSmem.offset0,0x4
